	.target	sm_80

	.elftype	@"ET_EXEC"


//--------------------- .note.nv.tkinfo           --------------------------
	.section	.note.nv.tkinfo,"",@"SHT_NOTE"
	.sectionflags	@"SHF_NOTE_NV_TKINFO"
	.tkinfo
        /*0018*/ 	.word	0x00000002
        /*0030*/ 	.string	""
        /*0030*/ 	.string	"ptxas"
        /*0030*/ 	.string	"Cuda compilation tools, release 13.0, V13.0.88"
        /*0030*/ 	.string	"Build cuda_13.0.r13.0/compiler.36424714_0"
        /*0030*/ 	.string	"-v  -suppress-debug-info  -lineinfo  -arch sm_80 "



//--------------------- .note.nv.cuinfo           --------------------------
	.section	.note.nv.cuinfo,"",@"SHT_NOTE"
	.sectionflags	@"SHF_NOTE_NV_CUINFO"
        /*0018*/ 	.short	0x0002
        /*001a*/ 	.short	0x0050
        /*001c*/ 	.short	0x0082
	.zero		2


//--------------------- .nv.info                  --------------------------
	.section	.nv.info,"",@"SHT_CUDA_INFO"
	.align	4


	//----- nvinfo : EIATTR_REGCOUNT
	.align		4
        /*0000*/ 	.byte	0x04, 0x2f
        /*0002*/ 	.short	(.L_1 - .L_0)
	.align		4
.L_0:
        /*0004*/ 	.word	index@(matmul_kernel)
        /*0008*/ 	.word	0x000000ff


	//----- nvinfo : EIATTR_FRAME_SIZE
	.align		4
.L_1:
        /*000c*/ 	.byte	0x04, 0x11
        /*000e*/ 	.short	(.L_3 - .L_2)
	.align		4
.L_2:
        /*0010*/ 	.word	index@(matmul_kernel)
        /*0014*/ 	.word	0x00000ac0


	//----- nvinfo : EIATTR_MIN_STACK_SIZE
	.align		4
.L_3:
        /*0018*/ 	.byte	0x04, 0x12
        /*001a*/ 	.short	(.L_5 - .L_4)
	.align		4
.L_4:
        /*001c*/ 	.word	index@(matmul_kernel)
        /*0020*/ 	.word	0x00000ac0
.L_5:


//--------------------- .nv.info.matmul_kernel    --------------------------
	.section	.nv.info.matmul_kernel,"",@"SHT_CUDA_INFO"
	.sectionflags	@""
	.align	4


	//----- nvinfo : EIATTR_CUDA_API_VERSION
	.align		4
        /*0000*/ 	.byte	0x04, 0x37
        /*0002*/ 	.short	(.L_7 - .L_6)
.L_6:
        /*0004*/ 	.word	0x00000082


	//----- nvinfo : EIATTR_SW2861232_WAR
	.align		4
.L_7:
        /*0008*/ 	.byte	0x01, 0x35
	.zero		2


	//----- nvinfo : EIATTR_PARAM_CBANK
	.align		4
        /*000c*/ 	.byte	0x04, 0x0a
        /*000e*/ 	.short	(.L_9 - .L_8)
	.align		4
.L_8:
        /*0010*/ 	.word	index@(.nv.constant0.matmul_kernel)
        /*0014*/ 	.short	0x0160
        /*0016*/ 	.short	0x0050


	//----- nvinfo : EIATTR_CBANK_PARAM_SIZE
	.align		4
.L_9:
        /*0018*/ 	.byte	0x03, 0x19
        /*001a*/ 	.short	0x0050


	//----- nvinfo : EIATTR_KPARAM_INFO
	.align		4
        /*001c*/ 	.byte	0x04, 0x17
        /*001e*/ 	.short	(.L_11 - .L_10)
.L_10:
        /*0020*/ 	.word	0x00000000
        /*0024*/ 	.short	0x000d
        /*0026*/ 	.short	0x0048
        /*0028*/ 	.byte	0x00, 0xf4, 0x21, 0x00


	//----- nvinfo : EIATTR_KPARAM_INFO
	.align		4
.L_11:
        /*002c*/ 	.byte	0x04, 0x17
        /*002e*/ 	.short	(.L_13 - .L_12)
.L_12:
        /*0030*/ 	.word	0x00000000
        /*0034*/ 	.short	0x000c
        /*0036*/ 	.short	0x0040
        /*0038*/ 	.byte	0x00, 0xf4, 0x21, 0x00


	//----- nvinfo : EIATTR_KPARAM_INFO
	.align		4
.L_13:
        /*003c*/ 	.byte	0x04, 0x17
        /*003e*/ 	.short	(.L_15 - .L_14)
.L_14:
        /*0040*/ 	.word	0x00000000
        /*0044*/ 	.short	0x000b
        /*0046*/ 	.short	0x0038
        /*0048*/ 	.byte	0x00, 0xf0, 0x11, 0x00


	//----- nvinfo : EIATTR_KPARAM_INFO
	.align		4
.L_15:
        /*004c*/ 	.byte	0x04, 0x17
        /*004e*/ 	.short	(.L_17 - .L_16)
.L_16:
        /*0050*/ 	.word	0x00000000
        /*0054*/ 	.short	0x000a
        /*0056*/ 	.short	0x0034
        /*0058*/ 	.byte	0x00, 0xf0, 0x11, 0x00


	//----- nvinfo : EIATTR_KPARAM_INFO
	.align		4
.L_17:
        /*005c*/ 	.byte	0x04, 0x17
        /*005e*/ 	.short	(.L_19 - .L_18)
.L_18:
        /*0060*/ 	.word	0x00000000
        /*0064*/ 	.short	0x0009
        /*0066*/ 	.short	0x0030
        /*0068*/ 	.byte	0x00, 0xf0, 0x11, 0x00


	//----- nvinfo : EIATTR_KPARAM_INFO
	.align		4
.L_19:
        /*006c*/ 	.byte	0x04, 0x17
        /*006e*/ 	.short	(.L_21 - .L_20)
.L_20:
        /*0070*/ 	.word	0x00000000
        /*0074*/ 	.short	0x0008
        /*0076*/ 	.short	0x002c
        /*0078*/ 	.byte	0x00, 0xf0, 0x11, 0x00


	//----- nvinfo : EIATTR_KPARAM_INFO
	.align		4
.L_21:
        /*007c*/ 	.byte	0x04, 0x17
        /*007e*/ 	.short	(.L_23 - .L_22)
.L_22:
        /*0080*/ 	.word	0x00000000
        /*0084*/ 	.short	0x0007
        /*0086*/ 	.short	0x0028
        /*0088*/ 	.byte	0x00, 0xf0, 0x11, 0x00


	//----- nvinfo : EIATTR_KPARAM_INFO
	.align		4
.L_23:
        /*008c*/ 	.byte	0x04, 0x17
        /*008e*/ 	.short	(.L_25 - .L_24)
.L_24:
        /*0090*/ 	.word	0x00000000
        /*0094*/ 	.short	0x0006
        /*0096*/ 	.short	0x0024
        /*0098*/ 	.byte	0x00, 0xf0, 0x11, 0x00


	//----- nvinfo : EIATTR_KPARAM_INFO
	.align		4
.L_25:
        /*009c*/ 	.byte	0x04, 0x17
        /*009e*/ 	.short	(.L_27 - .L_26)
.L_26:
        /*00a0*/ 	.word	0x00000000
        /*00a4*/ 	.short	0x0005
        /*00a6*/ 	.short	0x0020
        /*00a8*/ 	.byte	0x00, 0xf0, 0x11, 0x00


	//----- nvinfo : EIATTR_KPARAM_INFO
	.align		4
.L_27:
        /*00ac*/ 	.byte	0x04, 0x17
        /*00ae*/ 	.short	(.L_29 - .L_28)
.L_28:
        /*00b0*/ 	.word	0x00000000
        /*00b4*/ 	.short	0x0004
        /*00b6*/ 	.short	0x001c
        /*00b8*/ 	.byte	0x00, 0xf0, 0x11, 0x00


	//----- nvinfo : EIATTR_KPARAM_INFO
	.align		4
.L_29:
        /*00bc*/ 	.byte	0x04, 0x17
        /*00be*/ 	.short	(.L_31 - .L_30)
.L_30:
        /*00c0*/ 	.word	0x00000000
        /*00c4*/ 	.short	0x0003
        /*00c6*/ 	.short	0x0018
        /*00c8*/ 	.byte	0x00, 0xf0, 0x11, 0x00


	//----- nvinfo : EIATTR_KPARAM_INFO
	.align		4
.L_31:
        /*00cc*/ 	.byte	0x04, 0x17
        /*00ce*/ 	.short	(.L_33 - .L_32)
.L_32:
        /*00d0*/ 	.word	0x00000000
        /*00d4*/ 	.short	0x0002
        /*00d6*/ 	.short	0x0010
        /*00d8*/ 	.byte	0x00, 0xf4, 0x21, 0x00


	//----- nvinfo : EIATTR_KPARAM_INFO
	.align		4
.L_33:
        /*00dc*/ 	.byte	0x04, 0x17
        /*00de*/ 	.short	(.L_35 - .L_34)
.L_34:
        /*00e0*/ 	.word	0x00000000
        /*00e4*/ 	.short	0x0001
        /*00e6*/ 	.short	0x0008
        /*00e8*/ 	.byte	0x00, 0xf4, 0x21, 0x00


	//----- nvinfo : EIATTR_KPARAM_INFO
	.align		4
.L_35:
        /*00ec*/ 	.byte	0x04, 0x17
        /*00ee*/ 	.short	(.L_37 - .L_36)
.L_36:
        /*00f0*/ 	.word	0x00000000
        /*00f4*/ 	.short	0x0000
        /*00f6*/ 	.short	0x0000
        /*00f8*/ 	.byte	0x00, 0xf4, 0x21, 0x00


	//----- nvinfo : EIATTR_MAXREG_COUNT
	.align		4
.L_37:
        /*00fc*/ 	.byte	0x03, 0x1b
        /*00fe*/ 	.short	0x00ff


	//----- nvinfo : EIATTR_NUM_BARRIERS
	.align		4
        /*0100*/ 	.byte	0x02, 0x4c
        /*0102*/ 	.byte	0x01
	.zero		1


	//----- nvinfo : EIATTR_ANNOTATIONS
	.align		4
        /*0104*/ 	.byte	0x04, 0x55
        /*0106*/ 	.short	(.L_39 - .L_38)


	//   ....[0]....
.L_38:
        /*0108*/ 	.word	0x00000001
        /*010c*/ 	.byte	0xe0, 0x05, 0x00, 0x00, 0x01, 0x00, 0x00, 0x00, 0x20, 0x06, 0x00, 0x00, 0x01, 0x00, 0x00, 0x00
        /* <DEDUP_REMOVED lines=1304> */
        /*529c*/ 	.byte	0x90, 0x95, 0x02, 0x00, 0x01, 0x00, 0x00, 0x00, 0xb0, 0x95, 0x02, 0x00


	//----- nvinfo : EIATTR_MERCURY_ISA_VERSION
	.align		4
.L_39:
        /*52a8*/ 	.byte	0x03, 0x5f
        /*52aa*/ 	.short	0x0000


	//----- nvinfo : EIATTR_EXIT_INSTR_OFFSETS
	.align		4
        /*52ac*/ 	.byte	0x04, 0x1c
        /*52ae*/ 	.short	(.L_41 - .L_40)


	//   ....[0]....
.L_40:
        /*52b0*/ 	.word	0x000298b0


	//   ....[1]....
        /*52b4*/ 	.word	0x000298d0


	//----- nvinfo : EIATTR_REQNTID
	.align		4
.L_41:
        /*52b8*/ 	.byte	0x04, 0x10
        /*52ba*/ 	.short	(.L_43 - .L_42)
.L_42:
        /*52bc*/ 	.word	0x00000080
        /*52c0*/ 	.word	0x00000001
        /*52c4*/ 	.word	0x00000001
.L_43:


//--------------------- .nv.callgraph             --------------------------
	.section	.nv.callgraph,"",@"SHT_CUDA_CALLGRAPH"
	.align	4
	.sectionentsize	8
	.align		4
        /*0000*/ 	.word	0x00000000
	.align		4
        /*0004*/ 	.word	0xffffffff
	.align		4
        /*0008*/ 	.word	0x00000000
	.align		4
        /*000c*/ 	.word	0xfffffffe
	.align		4
        /*0010*/ 	.word	0x00000000
	.align		4
        /*0014*/ 	.word	0xfffffffd
	.align		4
        /*0018*/ 	.word	0x00000000
	.align		4
        /*001c*/ 	.word	0xfffffffc


//--------------------- .nv.rel.action            --------------------------
	.section	.nv.rel.action,"",@"SHT_CUDA_RELOCINFO"
	.align	8
	.sectionentsize	8
        /*0000*/ 	.byte	0x73, 0x00, 0x00, 0x00, 0x00, 0x00, 0x00, 0x00, 0x00, 0x00, 0x00, 0x11, 0x25, 0x00, 0x05, 0x36


//--------------------- .nv.constant0.matmul_kernel --------------------------
	.section	.nv.constant0.matmul_kernel,"a",@progbits
	.sectionflags	@""
	.align	4
.nv.constant0.matmul_kernel:
	.zero		432


//--------------------- .text.matmul_kernel       --------------------------
	.section	.text.matmul_kernel,"ax",@progbits
	.sectioninfo	@"SHI_REGISTERS=255"
	.align	128
        .global         matmul_kernel
        .type           matmul_kernel,@function
        .size           matmul_kernel,(.L_x_3 - matmul_kernel)
        .other          matmul_kernel,@"STO_CUDA_ENTRY STV_DEFAULT"
matmul_kernel:
.text.matmul_kernel:
[----:B------:R-:W-:-:S03]  /*0000*/  IMAD.MOV.U32 R1, RZ, RZ, c[0x0][0x28] ;  /* 0x00000a00ff017624 */ /* 0x000fc600078e00ff */
[----:B------:R-:W-:Y:S01]  /*0010*/  IMAD.MOV.U32 R11, RZ, RZ, 0x7f ;  /* 0x0000007fff0b7424 */ /* 0x000fe200078e00ff */
[----:B------:R-:W1:Y:S01]  /*0020*/  S2R R7, SR_CTAID.X ;  /* 0x0000000000077919 */ /* 0x000e620000002500 */
[----:B------:R-:W-:-:S03]  /*0030*/  IADD3 R1, R1, -0xac0, RZ ;  /* 0xfffff54001017810 */ /* 0x000fc60007ffe0ff */
[----:B------:R-:W-:Y:S01]  /*0040*/  IADD3 R0, R11, c[0x0][0x17c], RZ ;  /* 0x00005f000b007a10 */ /* 0x000fe20007ffe0ff */
[----:B------:R-:W2:Y:S03]  /*0050*/  S2R R250, SR_TID.X ;  /* 0x0000000000fa7919 */ /* 0x000ea60000002100 */
[----:B------:R-:W-:-:S04]  /*0060*/  SHF.R.S32.HI R3, RZ, 0x1f, R0 ;  /* 0x0000001fff037819 */ /* 0x000fc80000011400 */
[----:B------:R-:W-:-:S04]  /*0070*/  LEA.HI R3, R3, R0, RZ, 0x7 ;  /* 0x0000000003037211 */ /* 0x000fc800078f38ff */
[----:B------:R-:W-:-:S04]  /*0080*/  SHF.R.S32.HI R4, RZ, 0x7, R3 ;  /* 0x00000007ff047819 */ /* 0x000fc80000011403 */
[-C--:B------:R-:W-:Y:S02]  /*0090*/  IABS R5, R4.reuse ;  /* 0x0000000400057213 */ /* 0x080fe40000000000 */
[----:B------:R-:W-:Y:S02]  /*00a0*/  IABS R10, R4 ;  /* 0x00000004000a7213 */ /* 0x000fe40000000000 */
[----:B------:R-:W3:Y:S01]  /*00b0*/  I2F.RP R0, R5 ;  /* 0x0000000500007306 */ /* 0x000ee20000209400 */
[----:B-1----:R-:W-:Y:S02]  /*00c0*/  IABS R8, R7 ;  /* 0x0000000700087213 */ /* 0x002fe40000000000 */
[----:B--2---:R-:W-:-:S05]  /*00d0*/  LOP3.LUT R106, R250, 0x7f, RZ, 0xc0, !PT ;  /* 0x0000007ffa6a7812 */ /* 0x004fca00078ec0ff */
[----:B---3--:R-:W1:Y:S02]  /*00e0*/  MUFU.RCP R0, R0 ;  /* 0x0000000000007308 */ /* 0x008e640000001000 */
[----:B-1----:R-:W-:Y:S01]  /*00f0*/  IADD3 R2, R0, 0xffffffe, RZ ;  /* 0x0ffffffe00027810 */ /* 0x002fe20007ffe0ff */
[----:B------:R-:W-:-:S05]  /*0100*/  IMAD.MOV R0, RZ, RZ, -R10 ;  /* 0x000000ffff007224 */ /* 0x000fca00078e0a0a */
[----:B------:R1:W2:Y:S02]  /*0110*/  F2I.FTZ.U32.TRUNC.NTZ R3, R2 ;  /* 0x0000000200037305 */ /* 0x0002a4000021f000 */
[----:B-1----:R-:W-:Y:S02]  /*0120*/  IMAD.MOV.U32 R2, RZ, RZ, RZ ;  /* 0x000000ffff027224 */ /* 0x002fe400078e00ff */
[----:B--2---:R-:W-:-:S04]  /*0130*/  IMAD.MOV R6, RZ, RZ, -R3 ;  /* 0x000000ffff067224 */ /* 0x004fc800078e0a03 */
[----:B------:R-:W-:Y:S02]  /*0140*/  IMAD R9, R6, R5, RZ ;  /* 0x0000000506097224 */ /* 0x000fe400078e02ff */
[----:B------:R-:W-:Y:S02]  /*0150*/  IMAD.MOV.U32 R6, RZ, RZ, R8 ;  /* 0x000000ffff067224 */ /* 0x000fe400078e0008 */
[----:B------:R-:W-:-:S06]  /*0160*/  IMAD.HI.U32 R3, R3, R9, R2 ;  /* 0x0000000903037227 */ /* 0x000fcc00078e0002 */
[----:B------:R-:W-:-:S04]  /*0170*/  IMAD.HI.U32 R3, R3, R6, RZ ;  /* 0x0000000603037227 */ /* 0x000fc800078e00ff */
[----:B------:R-:W-:-:S05]  /*0180*/  IMAD R0, R3, R0, R6 ;  /* 0x0000000003007224 */ /* 0x000fca00078e0206 */
[----:B------:R-:W-:-:S13]  /*0190*/  ISETP.GT.U32.AND P1, PT, R5, R0, PT ;  /* 0x000000000500720c */ /* 0x000fda0003f24070 */
[----:B------:R-:W-:Y:S01]  /*01a0*/  @!P1 IMAD.IADD R0, R0, 0x1, -R5 ;  /* 0x0000000100009824 */ /* 0x000fe200078e0a05 */
[----:B------:R-:W-:Y:S02]  /*01b0*/  @!P1 IADD3 R3, R3, 0x1, RZ ;  /* 0x0000000103039810 */ /* 0x000fe40007ffe0ff */
[----:B------:R-:W-:Y:S02]  /*01c0*/  ISETP.NE.AND P1, PT, R4, RZ, PT ;  /* 0x000000ff0400720c */ /* 0x000fe40003f25270 */
[----:B------:R-:W-:Y:S02]  /*01d0*/  ISETP.GE.U32.AND P0, PT, R0, R5, PT ;  /* 0x000000050000720c */ /* 0x000fe40003f06070 */
[----:B------:R-:W-:Y:S02]  /*01e0*/  LOP3.LUT R0, R7, R4, RZ, 0x3c, !PT ;  /* 0x0000000407007212 */ /* 0x000fe400078e3cff */
[----:B------:R-:W-:Y:S02]  /*01f0*/  IABS R5, c[0x0][0x178] ;  /* 0x00005e0000057a13 */ /* 0x000fe40000000000 */
[----:B------:R-:W-:-:S02]  /*0200*/  ISETP.GE.AND P2, PT, R0, RZ, PT ;  /* 0x000000ff0000720c */ /* 0x000fc40003f46270 */
[----:B------:R-:W-:-:S05]  /*0210*/  IADD3 R0, R11, c[0x0][0x178], RZ ;  /* 0x00005e000b007a10 */ /* 0x000fca0007ffe0ff */
[----:B------:R-:W-:-:S05]  /*0220*/  @P0 IADD3 R3, R3, 0x1, RZ ;  /* 0x0000000103030810 */ /* 0x000fca0007ffe0ff */
[----:B------:R-:W-:Y:S01]  /*0230*/  IMAD.MOV.U32 R12, RZ, RZ, R3 ;  /* 0x000000ffff0c7224 */ /* 0x000fe200078e0003 */
[----:B------:R-:W-:-:S03]  /*0240*/  SHF.R.S32.HI R3, RZ, 0x1f, R0 ;  /* 0x0000001fff037819 */ /* 0x000fc60000011400 */
[----:B------:R-:W-:Y:S01]  /*0250*/  @!P2 IMAD.MOV R12, RZ, RZ, -R12 ;  /* 0x000000ffff0ca224 */ /* 0x000fe200078e0a0c */
[----:B------:R-:W-:Y:S02]  /*0260*/  LEA.HI R3, R3, R0, RZ, 0x7 ;  /* 0x0000000003037211 */ /* 0x000fe400078f38ff */
[----:B------:R-:W-:Y:S02]  /*0270*/  @!P1 LOP3.LUT R12, RZ, R4, RZ, 0x33, !PT ;  /* 0x00000004ff0c9212 */ /* 0x000fe400078e33ff */
[----:B------:R-:W-:Y:S02]  /*0280*/  IABS R0, c[0x0][0x17c] ;  /* 0x00005f0000007a13 */ /* 0x000fe40000000000 */
[----:B------:R-:W-:Y:S01]  /*0290*/  LEA.HI.SX32 R3, R3, -R12, 0x19 ;  /* 0x8000000c03037211 */ /* 0x000fe200078fcaff */
[----:B------:R-:W-:Y:S01]  /*02a0*/  IMAD.MOV R8, RZ, RZ, -R12 ;  /* 0x000000ffff087224 */ /* 0x000fe200078e0a0c */
[----:B------:R-:W1:Y:S02]  /*02b0*/  I2F.RP R9, R0 ;  /* 0x0000000000097306 */ /* 0x000e640000209400 */
[----:B------:R-:W-:Y:S01]  /*02c0*/  IMNMX R14, R3, 0x1, PT ;  /* 0x00000001030e7817 */ /* 0x000fe20003800200 */
[----:B------:R-:W-:-:S03]  /*02d0*/  IMAD R15, R4, R8, R7 ;  /* 0x00000008040f7224 */ /* 0x000fc600078e0207 */
[----:B------:R-:W-:Y:S02]  /*02e0*/  IABS R10, R14 ;  /* 0x0000000e000a7213 */ /* 0x000fe40000000000 */
[----:B------:R-:W-:Y:S01]  /*02f0*/  IABS R4, R15 ;  /* 0x0000000f00047213 */ /* 0x000fe20000000000 */
[----:B------:R-:W-:Y:S08]  /*0300*/  I2F.RP R8, R5 ;  /* 0x0000000500087306 */ /* 0x000ff00000209400 */
[----:B------:R-:W2:Y:S08]  /*0310*/  I2F.RP R6, R10 ;  /* 0x0000000a00067306 */ /* 0x000eb00000209400 */
[----:B-1----:R-:W-:Y:S08]  /*0320*/  MUFU.RCP R9, R9 ;  /* 0x0000000900097308 */ /* 0x002ff00000001000 */
[----:B--2---:R-:W1:Y:S08]  /*0330*/  MUFU.RCP R6, R6 ;  /* 0x0000000600067308 */ /* 0x004e700000001000 */
[----:B------:R-:W-:Y:S01]  /*0340*/  MUFU.RCP R8, R8 ;  /* 0x0000000800087308 */ /* 0x000fe20000001000 */
[----:B-1----:R-:W-:-:S02]  /*0350*/  IADD3 R2, R6, 0xffffffe, RZ ;  /* 0x0ffffffe06027810 */ /* 0x002fc40007ffe0ff */
[----:B------:R-:W-:-:S05]  /*0360*/  IABS R6, R14 ;  /* 0x0000000e00067213 */ /* 0x000fca0000000000 */
[----:B------:R1:W2:Y:S02]  /*0370*/  F2I.FTZ.U32.TRUNC.NTZ R3, R2 ;  /* 0x0000000200037305 */ /* 0x0002a4000021f000 */
[----:B-1----:R-:W-:Y:S02]  /*0380*/  IMAD.MOV.U32 R2, RZ, RZ, RZ ;  /* 0x000000ffff027224 */ /* 0x002fe400078e00ff */
[----:B--2---:R-:W-:-:S04]  /*0390*/  IMAD.MOV R11, RZ, RZ, -R3 ;  /* 0x000000ffff0b7224 */ /* 0x004fc800078e0a03 */
[----:B------:R-:W-:-:S04]  /*03a0*/  IMAD R7, R11, R10, RZ ;  /* 0x0000000a0b077224 */ /* 0x000fc800078e02ff */
[----:B------:R-:W-:Y:S01]  /*03b0*/  IMAD.HI.U32 R2, R3, R7, R2 ;  /* 0x0000000703027227 */ /* 0x000fe200078e0002 */
[----:B------:R-:W-:-:S03]  /*03c0*/  IADD3 R7, R9, 0xffffffe, RZ ;  /* 0x0ffffffe09077810 */ /* 0x000fc60007ffe0ff */
[----:B------:R-:W-:Y:S02]  /*03d0*/  IMAD.MOV.U32 R3, RZ, RZ, R4 ;  /* 0x000000ffff037224 */ /* 0x000fe400078e0004 */
[----:B------:R-:W-:Y:S01]  /*03e0*/  IMAD.MOV R4, RZ, RZ, -R6 ;  /* 0x000000ffff047224 */ /* 0x000fe200078e0a06 */
[----:B------:R-:W-:Y:S01]  /*03f0*/  IADD3 R6, R8, 0xffffffe, RZ ;  /* 0x0ffffffe08067810 */ /* 0x000fe20007ffe0ff */
[----:B------:R-:W-:Y:S01]  /*0400*/  IMAD.HI.U32 R2, R2, R3, RZ ;  /* 0x0000000302027227 */ /* 0x000fe200078e00ff */
[----:B------:R-:W1:Y:S03]  /*0410*/  F2I.FTZ.U32.TRUNC.NTZ R7, R7 ;  /* 0x0000000700077305 */ /* 0x000e66000021f000 */
[----:B------:R-:W-:Y:S01]  /*0420*/  IMAD R3, R2, R4, R3 ;  /* 0x0000000402037224 */ /* 0x000fe200078e0203 */
[----:B------:R-:W-:-:S04]  /*0430*/  LOP3.LUT R4, R15, R14, RZ, 0x3c, !PT ;  /* 0x0000000e0f047212 */ /* 0x000fc800078e3cff */
[----:B------:R-:W-:Y:S02]  /*0440*/  ISETP.GT.U32.AND P1, PT, R10, R3, PT ;  /* 0x000000030a00720c */ /* 0x000fe40003f24070 */
[----:B------:R-:W-:Y:S01]  /*0450*/  ISETP.GE.AND P2, PT, R4, RZ, PT ;  /* 0x000000ff0400720c */ /* 0x000fe20003f46270 */
[----:B-1----:R-:W-:-:S04]  /*0460*/  IMAD.MOV R11, RZ, RZ, -R7 ;  /* 0x000000ffff0b7224 */ /* 0x002fc800078e0a07 */
[----:B------:R-:W-:-:S06]  /*0470*/  IMAD R11, R11, R0, RZ ;  /* 0x000000000b0b7224 */ /* 0x000fcc00078e02ff */
[----:B------:R-:W-:Y:S01]  /*0480*/  @!P1 IADD3 R2, R2, 0x1, RZ ;  /* 0x0000000102029810 */ /* 0x000fe20007ffe0ff */
[----:B------:R-:W-:Y:S01]  /*0490*/  @!P1 IMAD.IADD R3, R3, 0x1, -R10 ;  /* 0x0000000103039824 */ /* 0x000fe200078e0a0a */
[----:B------:R-:W-:-:S04]  /*04a0*/  ISETP.NE.AND P1, PT, R14, RZ, PT ;  /* 0x000000ff0e00720c */ /* 0x000fc80003f25270 */
[----:B------:R-:W-:Y:S02]  /*04b0*/  ISETP.GE.U32.AND P0, PT, R3, R10, PT ;  /* 0x0000000a0300720c */ /* 0x000fe40003f06070 */
[----:B------:R1:W2:Y:S02]  /*04c0*/  F2I.FTZ.U32.TRUNC.NTZ R3, R6 ;  /* 0x0000000600037305 */ /* 0x0002a4000021f000 */
[----:B-1----:R-:W-:-:S09]  /*04d0*/  IMAD.MOV.U32 R6, RZ, RZ, RZ ;  /* 0x000000ffff067224 */ /* 0x002fd200078e00ff */
[----:B------:R-:W-:Y:S01]  /*04e0*/  @P0 IADD3 R2, R2, 0x1, RZ ;  /* 0x0000000102020810 */ /* 0x000fe20007ffe0ff */
[----:B------:R-:W-:-:S04]  /*04f0*/  IMAD.HI.U32 R4, R7, R11, R6 ;  /* 0x0000000b07047227 */ /* 0x000fc800078e0006 */
[----:B------:R-:W-:Y:S02]  /*0500*/  IMAD.MOV.U32 R97, RZ, RZ, R2 ;  /* 0x000000ffff617224 */ /* 0x000fe400078e0002 */
[----:B--2---:R-:W-:Y:S02]  /*0510*/  IMAD.MOV R2, RZ, RZ, -R3 ;  /* 0x000000ffff027224 */ /* 0x004fe400078e0a03 */
[----:B------:R-:W-:Y:S01]  /*0520*/  @!P2 IMAD.MOV R97, RZ, RZ, -R97 ;  /* 0x000000ffff61a224 */ /* 0x000fe200078e0a61 */
[----:B------:R-:W-:Y:S01]  /*0530*/  @!P1 LOP3.LUT R97, RZ, R14, RZ, 0x33, !PT ;  /* 0x0000000eff619212 */ /* 0x000fe200078e33ff */
[----:B------:R-:W-:Y:S02]  /*0540*/  IMAD R9, R2, R5, RZ ;  /* 0x0000000502097224 */ /* 0x000fe400078e02ff */
[----:B------:R-:W-:Y:S02]  /*0550*/  IMAD.MOV.U32 R2, RZ, RZ, RZ ;  /* 0x000000ffff027224 */ /* 0x000fe400078e00ff */
[----:B------:R-:W-:-:S02]  /*0560*/  IMAD.SHL.U32 R199, R97, 0x80, RZ ;  /* 0x0000008061c77824 */ /* 0x000fc400078e00ff */
[----:B------:R-:W-:-:S03]  /*0570*/  IMAD.HI.U32 R3, R3, R9, R2 ;  /* 0x0000000903037227 */ /* 0x000fc600078e0002 */
[C---:B------:R-:W-:Y:S01]  /*0580*/  IADD3 R16, R199.reuse, 0x2, RZ ;  /* 0x00000002c7107810 */ /* 0x040fe20007ffe0ff */
[----:B------:R-:W-:Y:S01]  /*0590*/  IMAD.MOV R97, RZ, RZ, -R97 ;  /* 0x000000ffff617224 */ /* 0x000fe200078e0a61 */
[C---:B------:R-:W-:Y:S02]  /*05a0*/  IADD3 R13, R199.reuse, 0x7f, RZ ;  /* 0x0000007fc70d7810 */ /* 0x040fe40007ffe0ff */
[----:B------:R-:W-:Y:S01]  /*05b0*/  IABS R11, R16 ;  /* 0x00000010000b7213 */ /* 0x000fe20000000000 */
[----:B------:R-:W-:Y:S01]  /*05c0*/  IMAD R97, R14, R97, R15 ;  /* 0x000000610e617224 */ /* 0x000fe200078e020f */
[C---:B------:R-:W-:Y:S01]  /*05d0*/  IADD3 R17, R199.reuse, 0x1, RZ ;  /* 0x00000001c7117810 */ /* 0x040fe20007ffe0ff */
[----:B------:R1:W-:Y:S01]  /*05e0*/  STL [R1+0x7bc], R13 ;  /* 0x0007bc0d01007387 */ /* 0x0003e20000100800 */
[----:B------:R-:W-:Y:S01]  /*05f0*/  IABS R9, R199 ;  /* 0x000000c700097213 */ /* 0x000fe20000000000 */
[C---:B------:R-:W-:Y:S01]  /*0600*/  IMAD.HI.U32 R7, R4.reuse, R11, RZ ;  /* 0x0000000b04077227 */ /* 0x040fe200078e00ff */
[----:B------:R-:W-:Y:S01]  /*0610*/  IABS R29, R17 ;  /* 0x00000011001d7213 */ /* 0x000fe20000000000 */
[----:B------:R2:W-:Y:S01]  /*0620*/  STL [R1+0x820], R17 ;  /* 0x0008201101007387 */ /* 0x0005e20000100800 */
[C---:B------:R-:W-:Y:S01]  /*0630*/  IADD3 R252, R199.reuse, 0x6, RZ ;  /* 0x00000006c7fc7810 */ /* 0x040fe20007ffe0ff */
[----:B------:R-:W-:Y:S01]  /*0640*/  IMAD.HI.U32 R2, R4, R9, RZ ;  /* 0x0000000904027227 */ /* 0x000fe200078e00ff */
[C---:B------:R-:W-:Y:S01]  /*0650*/  IADD3 R10, R199.reuse, 0x5, RZ ;  /* 0x00000005c70a7810 */ /* 0x040fe20007ffe0ff */
[----:B------:R3:W-:Y:S01]  /*0660*/  STL [R1+0x81c], R16 ;  /* 0x00081c1001007387 */ /* 0x0007e20000100800 */
[C---:B------:R-:W-:Y:S01]  /*0670*/  IADD3 R249, R199.reuse, 0x8, RZ ;  /* 0x00000008c7f97810 */ /* 0x040fe20007ffe0ff */
[----:B------:R-:W-:Y:S01]  /*0680*/  IMAD.MOV R7, RZ, RZ, -R7 ;  /* 0x000000ffff077224 */ /* 0x000fe200078e0a07 */
[----:B-1----:R-:W-:Y:S01]  /*0690*/  IABS R13, R13 ;  /* 0x0000000d000d7213 */ /* 0x002fe20000000000 */
[----:B------:R-:W-:Y:S01]  /*06a0*/  IMAD.MOV R2, RZ, RZ, -R2 ;  /* 0x000000ffff027224 */ /* 0x000fe200078e0a02 */
[----:B------:R-:W-:Y:S01]  /*06b0*/  IABS R37, R10 ;  /* 0x0000000a00257213 */ /* 0x000fe20000000000 */
[----:B------:R-:W-:Y:S01]  /*06c0*/  IMAD R30, R0, R7, R11 ;  /* 0x00000007001e7224 */ /* 0x000fe200078e020b */
[C---:B--2---:R-:W-:Y:S01]  /*06d0*/  IADD3 R17, R199.reuse, 0x3, RZ ;  /* 0x00000003c7117810 */ /* 0x044fe20007ffe0ff */
[----:B------:R-:W-:Y:S01]  /*06e0*/  IMAD.HI.U32 R8, R4, R13, RZ ;  /* 0x0000000d04087227 */ /* 0x000fe200078e00ff */
[----:B------:R-:W-:-:S02]  /*06f0*/  IADD3 R251, R199, 0x7, RZ ;  /* 0x00000007c7fb7810 */ /* 0x000fc40007ffe0ff */
[C---:B---3--:R-:W-:Y:S01]  /*0700*/  IADD3 R16, R199.reuse, 0x4, RZ ;  /* 0x00000004c7107810 */ /* 0x048fe20007ffe0ff */
[----:B------:R-:W-:Y:S01]  /*0710*/  IMAD.MOV R8, RZ, RZ, -R8 ;  /* 0x000000ffff087224 */ /* 0x000fe200078e0a08 */
[----:B------:R-:W-:Y:S01]  /*0720*/  IABS R33, R17 ;  /* 0x0000001100217213 */ /* 0x000fe20000000000 */
[----:B------:R-:W-:Y:S01]  /*0730*/  IMAD.HI.U32 R6, R4, R29, RZ ;  /* 0x0000001d04067227 */ /* 0x000fe200078e00ff */
[----:B------:R-:W-:Y:S01]  /*0740*/  IABS R11, R16 ;  /* 0x00000010000b7213 */ /* 0x000fe20000000000 */
[----:B------:R1:W-:Y:S01]  /*0750*/  STL [R1+0x818], R17 ;  /* 0x0008181101007387 */ /* 0x0003e20000100800 */
[----:B------:R-:W-:Y:S01]  /*0760*/  IABS R41, R251 ;  /* 0x000000fb00297213 */ /* 0x000fe20000000000 */
[C---:B------:R-:W-:Y:S01]  /*0770*/  IMAD R26, R0.reuse, R2, R9 ;  /* 0x00000002001a7224 */ /* 0x040fe200078e0209 */
[C---:B------:R-:W-:Y:S01]  /*0780*/  IADD3 R248, R199.reuse, 0x9, RZ ;  /* 0x00000009c7f87810 */ /* 0x040fe20007ffe0ff */
[----:B------:R-:W-:Y:S01]  /*0790*/  IMAD R2, R0, R8, R13 ;  /* 0x0000000800027224 */ /* 0x000fe200078e020d */
[----:B------:R-:W-:Y:S01]  /*07a0*/  IABS R13, R252 ;  /* 0x000000fc000d7213 */ /* 0x000fe20000000000 */
[----:B------:R-:W-:Y:S01]  /*07b0*/  IMAD.MOV R6, RZ, RZ, -R6 ;  /* 0x000000ffff067224 */ /* 0x000fe200078e0a06 */
[C---:B------:R-:W-:Y:S01]  /*07c0*/  IADD3 R247, R199.reuse, 0xa, RZ ;  /* 0x0000000ac7f77810 */ /* 0x040fe20007ffe0ff */
[----:B------:R-:W-:Y:S01]  /*07d0*/  IMAD.HI.U32 R7, R4, R11, RZ ;  /* 0x0000000b04077227 */ /* 0x000fe200078e00ff */
[----:B------:R-:W-:Y:S01]  /*07e0*/  STL [R1+0x8ec], R16 ;  /* 0x0008ec1001007387 */ /* 0x000fe20000100800 */
[----:B------:R-:W-:-:S02]  /*07f0*/  IADD3 R245, R199, 0xc, RZ ;  /* 0x0000000cc7f57810 */ /* 0x000fc40007ffe0ff */
[----:B------:R-:W-:Y:S01]  /*0800*/  IMAD R29, R0, R6, R29 ;  /* 0x00000006001d7224 */ /* 0x000fe200078e021d */
[----:B------:R2:W-:Y:S01]  /*0810*/  STL [R1+0x8e8], R10 ;  /* 0x0008e80a01007387 */ /* 0x0005e20000100800 */
[----:B------:R-:W-:Y:S01]  /*0820*/  IMAD.MOV R7, RZ, RZ, -R7 ;  /* 0x000000ffff077224 */ /* 0x000fe200078e0a07 */
[----:B------:R-:W-:Y:S01]  /*0830*/  IABS R15, R247 ;  /* 0x000000f7000f7213 */ /* 0x000fe20000000000 */
[C---:B------:R-:W-:Y:S01]  /*0840*/  IMAD.HI.U32 R6, R4.reuse, R33, RZ ;  /* 0x0000002104067227 */ /* 0x040fe200078e00ff */
[----:B------:R-:W-:Y:S01]  /*0850*/  IABS R19, R245 ;  /* 0x000000f500137213 */ /* 0x000fe20000000000 */
[----:B------:R-:W-:Y:S01]  /*0860*/  STL [R1+0x8f8], R252 ;  /* 0x0008f8fc01007387 */ /* 0x000fe20000100800 */
[C---:B------:R-:W-:Y:S01]  /*0870*/  IADD3 R244, R199.reuse, 0xd, RZ ;  /* 0x0000000dc7f47810 */ /* 0x040fe20007ffe0ff */
[----:B------:R-:W-:Y:S01]  /*0880*/  IMAD.HI.U32 R9, R4, R13, RZ ;  /* 0x0000000d04097227 */ /* 0x000fe200078e00ff */
[C---:B------:R-:W-:Y:S01]  /*0890*/  IADD3 R246, R199.reuse, 0xb, RZ ;  /* 0x0000000bc7f67810 */ /* 0x040fe20007ffe0ff */
[----:B------:R-:W-:Y:S01]  /*08a0*/  STL [R1+0x8f4], R251 ;  /* 0x0008f4fb01007387 */ /* 0x000fe20000100800 */
[C---:B------:R-:W-:Y:S01]  /*08b0*/  IADD3 R243, R199.reuse, 0xe, RZ ;  /* 0x0000000ec7f37810 */ /* 0x040fe20007ffe0ff */
[----:B------:R-:W-:Y:S01]  /*08c0*/  IMAD R36, R0, R7, R11 ;  /* 0x0000000700247224 */ /* 0x000fe200078e020b */
[----:B------:R-:W-:Y:S01]  /*08d0*/  IABS R11, R249 ;  /* 0x000000f9000b7213 */ /* 0x000fe20000000000 */
[----:B------:R-:W-:Y:S01]  /*08e0*/  IMAD.MOV R6, RZ, RZ, -R6 ;  /* 0x000000ffff067224 */ /* 0x000fe200078e0a06 */
[----:B-1----:R-:W-:Y:S01]  /*08f0*/  IABS R17, R246 ;  /* 0x000000f600117213 */ /* 0x002fe20000000000 */
[----:B------:R-:W-:Y:S01]  /*0900*/  IMAD.MOV R9, RZ, RZ, -R9 ;  /* 0x000000ffff097224 */ /* 0x000fe200078e0a09 */
[C---:B------:R-:W-:Y:S01]  /*0910*/  IADD3 R242, R199.reuse, 0xf, RZ ;  /* 0x0000000fc7f27810 */ /* 0x040fe20007ffe0ff */
[----:B------:R-:W-:Y:S01]  /*0920*/  IMAD.HI.U32 R8, R4, R37, RZ ;  /* 0x0000002504087227 */ /* 0x000fe200078e00ff */
[C---:B------:R-:W-:Y:S01]  /*0930*/  IADD3 R241, R199.reuse, 0x11, RZ ;  /* 0x00000011c7f17810 */ /* 0x040fe20007ffe0ff */
[----:B------:R-:W-:Y:S01]  /*0940*/  STL [R1+0x8fc], R249 ;  /* 0x0008fcf901007387 */ /* 0x000fe20000100800 */
[----:B------:R-:W-:Y:S01]  /*0950*/  IABS R57, R243 ;  /* 0x000000f300397213 */ /* 0x000fe20000000000 */
[C---:B------:R-:W-:Y:S01]  /*0960*/  IMAD R33, R0.reuse, R6, R33 ;  /* 0x0000000600217224 */ /* 0x040fe200078e0221 */
[C---:B------:R-:W-:Y:S01]  /*0970*/  IADD3 R225, R199.reuse, 0x10, RZ ;  /* 0x00000010c7e17810 */ /* 0x040fe20007ffe0ff */
[----:B------:R-:W-:Y:S01]  /*0980*/  IMAD R40, R0, R9, R13 ;  /* 0x0000000900287224 */ /* 0x000fe200078e020d */
[----:B------:R-:W-:Y:S01]  /*0990*/  IABS R13, R248 ;  /* 0x000000f8000d7213 */ /* 0x000fe20000000000 */
[----:B------:R-:W-:Y:S01]  /*09a0*/  IMAD.MOV R8, RZ, RZ, -R8 ;  /* 0x000000ffff087224 */ /* 0x000fe200078e0a08 */
[----:B------:R-:W-:Y:S01]  /*09b0*/  IABS R61, R225 ;  /* 0x000000e1003d7213 */ /* 0x000fe20000000000 */
[C---:B------:R-:W-:Y:S01]  /*09c0*/  IMAD.HI.U32 R6, R4.reuse, R11, RZ ;  /* 0x0000000b04067227 */ /* 0x040fe200078e00ff */
[C---:B------:R-:W-:Y:S01]  /*09d0*/  IADD3 R239, R199.reuse, 0x13, RZ ;  /* 0x00000013c7ef7810 */ /* 0x040fe20007ffe0ff */
[----:B------:R-:W-:Y:S01]  /*09e0*/  STL [R1+0x904], R248 ;  /* 0x000904f801007387 */ /* 0x000fe20000100800 */
[C---:B------:R-:W-:Y:S01]  /*09f0*/  IADD3 R240, R199.reuse, 0x12, RZ ;  /* 0x00000012c7f07810 */ /* 0x040fe20007ffe0ff */
[----:B--2---:R-:W-:Y:S01]  /*0a00*/  IMAD.HI.U32 R10, R4, R41, RZ ;  /* 0x00000029040a7227 */ /* 0x004fe200078e00ff */
[C---:B------:R-:W-:Y:S01]  /*0a10*/  IADD3 R237, R199.reuse, 0x15, RZ ;  /* 0x00000015c7ed7810 */ /* 0x040fe20007ffe0ff */
[----:B------:R-:W-:Y:S01]  /*0a20*/  STL [R1+0x908], R247 ;  /* 0x000908f701007387 */ /* 0x000fe20000100800 */
[C---:B------:R-:W-:Y:S01]  /*0a30*/  IADD3 R236, R199.reuse, 0x16, RZ ;  /* 0x00000016c7ec7810 */ /* 0x040fe20007ffe0ff */
[----:B------:R-:W-:Y:S01]  /*0a40*/  IMAD R37, R0, R8, R37 ;  /* 0x0000000800257224 */ /* 0x000fe200078e0225 */
[----:B------:R-:W-:Y:S01]  /*0a50*/  IABS R65, R240 ;  /* 0x000000f000417213 */ /* 0x000fe20000000000 */
[----:B------:R-:W-:Y:S01]  /*0a60*/  IMAD.MOV R6, RZ, RZ, -R6 ;  /* 0x000000ffff067224 */ /* 0x000fe200078e0a06 */
[C---:B------:R-:W-:Y:S01]  /*0a70*/  IADD3 R238, R199.reuse, 0x14, RZ ;  /* 0x00000014c7ee7810 */ /* 0x040fe20007ffe0ff */
[----:B------:R-:W-:Y:S01]  /*0a80*/  IMAD.MOV R10, RZ, RZ, -R10 ;  /* 0x000000ffff0a7224 */ /* 0x000fe200078e0a0a */
[C---:B------:R-:W-:Y:S01]  /*0a90*/  IADD3 R235, R199.reuse, 0x17, RZ ;  /* 0x00000017c7eb7810 */ /* 0x040fe20007ffe0ff */
        /* <DEDUP_REMOVED lines=8> */
[C---:B------:R-:W-:Y:S01]  /*0b20*/  IMAD R44, R0.reuse, R6, R11 ;  /* 0x00000006002c7224 */ /* 0x040fe200078e020b */
[----:B------:R-:W-:Y:S01]  /*0b30*/  IABS R11, R244 ;  /* 0x000000f4000b7213 */ /* 0x000fe20000000000 */
[----:B------:R-:W-:Y:S01]  /*0b40*/  IMAD R41, R0, R10, R41 ;  /* 0x0000000a00297224 */ /* 0x000fe200078e0229 */
[----:B------:R-:W-:Y:S01]  /*0b50*/  IABS R85, R231 ;  /* 0x000000e700557213 */ /* 0x000fe20000000000 */
[----:B------:R-:W-:Y:S01]  /*0b60*/  IMAD.MOV R7, RZ, RZ, -R7 ;  /* 0x000000ffff077224 */ /* 0x000fe200078e0a07 */
[C---:B------:R-:W-:Y:S01]  /*0b70*/  IADD3 R230, R199.reuse, 0x1c, RZ ;  /* 0x0000001cc7e67810 */ /* 0x040fe20007ffe0ff */
[----:B------:R-:W-:Y:S01]  /*0b80*/  IMAD.MOV R8, RZ, RZ, -R8 ;  /* 0x000000ffff087224 */ /* 0x000fe200078e0a08 */
        /* <DEDUP_REMOVED lines=11> */
[C---:B------:R-:W-:Y:S01]  /*0c40*/  IMAD.HI.U32 R6, R4.reuse, R11, RZ ;  /* 0x0000000b04067227 */ /* 0x040fe200078e00ff */
[C---:B------:R-:W-:Y:S01]  /*0c50*/  IADD3 R224, R199.reuse, 0x21, RZ ;  /* 0x00000021c7e07810 */ /* 0x040fe20007ffe0ff */
[----:B------:R-:W-:Y:S01]  /*0c60*/  STL [R1+0x920], R243 ;  /* 0x000920f301007387 */ /* 0x000fe20000100800 */
[----:B------:R-:W-:Y:S01]  /*0c70*/  IABS R89, R229 ;  /* 0x000000e500597213 */ /* 0x000fe20000000000 */
[----:B------:R-:W-:Y:S01]  /*0c80*/  IMAD.HI.U32 R9, R4, R17, RZ ;  /* 0x0000001104097227 */ /* 0x000fe200078e00ff */
        /* <DEDUP_REMOVED lines=10> */
[C---:B------:R-:W-:Y:S01]  /*0d30*/  IADD3 R215, R199.reuse, 0x28, RZ ;  /* 0x00000028c7d77810 */ /* 0x040fe20007ffe0ff */
[----:B------:R1:W-:Y:S01]  /*0d40*/  STL [R1+0x928], R225 ;  /* 0x000928e101007387 */ /* 0x0003e20000100800 */
        /* <DEDUP_REMOVED lines=14> */
[----:B------:R-:W-:Y:S01]  /*0e30*/  IABS R73, R216 ;  /* 0x000000d800497213 */ /* 0x000fe20000000000 */
[----:B------:R-:W-:Y:S01]  /*0e40*/  IMAD.MOV R8, RZ, RZ, -R8 ;  /* 0x000000ffff087224 */ /* 0x000fe200078e0a08 */
[C---:B------:R-:W-:Y:S01]  /*0e50*/  IADD3 R211, R199.reuse, 0x2b, RZ ;  /* 0x0000002bc7d37810 */ /* 0x040fe20007ffe0ff */
[----:B------:R-:W-:Y:S01]  /*0e60*/  IMAD.MOV R10, RZ, RZ, -R10 ;  /* 0x000000ffff0a7224 */ /* 0x000fe200078e0a0a */
[----:B------:R-:W-:Y:S01]  /*0e70*/  IABS R81, R219 ;  /* 0x000000db00517213 */ /* 0x000fe20000000000 */
[----:B------:R-:W-:Y:S01]  /*0e80*/  IMAD.HI.U32 R9, R4, R61, RZ ;  /* 0x0000003d04097227 */ /* 0x000fe200078e00ff */
[C---:B------:R-:W-:Y:S01]  /*0e90*/  IADD3 R210, R199.reuse, 0x2c, RZ ;  /* 0x0000002cc7d27810 */ /* 0x040fe20007ffe0ff */
[----:B------:R-:W-:Y:S01]  /*0ea0*/  STL [R1+0x938], R239 ;  /* 0x000938ef01007387 */ /* 0x000fe20000100800 */
[C---:B------:R-:W-:Y:S01]  /*0eb0*/  IADD3 R212, R199.reuse, 0x2a, RZ ;  /* 0x0000002ac7d47810 */ /* 0x040fe20007ffe0ff */
[C---:B------:R-:W-:Y:S01]  /*0ec0*/  IMAD R57, R0.reuse, R7, R57 ;  /* 0x0000000700397224 */ /* 0x040fe200078e0239 */
[C---:B------:R-:W-:Y:S01]  /*0ed0*/  IADD3 R208, R199.reuse, 0x2d, RZ ;  /* 0x0000002dc7d07810 */ /* 0x040fe20007ffe0ff */
[C---:B------:R-:W-:Y:S01]  /*0ee0*/  IMAD R58, R0.reuse, R8, R13 ;  /* 0x00000008003a7224 */ /* 0x040fe200078e020d */
[----:B------:R-:W-:Y:S01]  /*0ef0*/  IABS R13, R237 ;  /* 0x000000ed000d7213 */ /* 0x000fe20000000000 */
[----:B------:R-:W-:Y:S01]  /*0f00*/  IMAD R62, R0, R10, R15 ;  /* 0x0000000a003e7224 */ /* 0x000fe200078e020f */
[----:B------:R-:W-:Y:S01]  /*0f10*/  IABS R15, R236 ;  /* 0x000000ec000f7213 */ /* 0x000fe20000000000 */
[----:B------:R-:W-:Y:S01]  /*0f20*/  IMAD.MOV R9, RZ, RZ, -R9 ;  /* 0x000000ffff097224 */ /* 0x000fe200078e0a09 */
[C---:B------:R-:W-:Y:S01]  /*0f30*/  IADD3 R204, R199.reuse, 0x30, RZ ;  /* 0x00000030c7cc7810 */ /* 0x040fe20007ffe0ff */
[----:B------:R-:W-:Y:S01]  /*0f40*/  IMAD.HI.U32 R7, R4, R11, RZ ;  /* 0x0000000b04077227 */ /* 0x000fe200078e00ff */
[----:B------:R-:W-:Y:S01]  /*0f50*/  IABS R53, R208 ;  /* 0x000000d000357213 */ /* 0x000fe20000000000 */
[----:B------:R-:W-:Y:S01]  /*0f60*/  STL [R1+0x93c], R238 ;  /* 0x00093cee01007387 */ /* 0x000fe20000100800 */
[C---:B------:R-:W-:Y:S01]  /*0f70*/  IADD3 R206, R199.reuse, 0x2f, RZ ;  /* 0x0000002fc7ce7810 */ /* 0x040fe20007ffe0ff */
[----:B------:R-:W-:Y:S01]  /*0f80*/  IMAD R61, R0, R9, R61 ;  /* 0x00000009003d7224 */ /* 0x000fe200078e023d */
[C---:B------:R-:W-:Y:S01]  /*0f90*/  IADD3 R203, R199.reuse, 0x31, RZ ;  /* 0x00000031c7cb7810 */ /* 0x040fe20007ffe0ff */
[----:B------:R-:W-:Y:S01]  /*0fa0*/  IMAD.MOV R7, RZ, RZ, -R7 ;  /* 0x000000ffff077224 */ /* 0x000fe200078e0a07 */
[----:B------:R-:W-:Y:S01]  /*0fb0*/  IABS R45, R206 ;  /* 0x000000ce002d7213 */ /* 0x000fe20000000000 */
[C---:B------:R-:W-:Y:S01]  /*0fc0*/  IMAD.HI.U32 R6, R4.reuse, R65, RZ ;  /* 0x0000004104067227 */ /* 0x040fe200078e00ff */
[C---:B------:R-:W-:Y:S01]  /*0fd0*/  IADD3 R202, R199.reuse, 0x32, RZ ;  /* 0x00000032c7ca7810 */ /* 0x040fe20007ffe0ff */
[----:B------:R-:W-:Y:S01]  /*0fe0*/  STL [R1+0x944], R237 ;  /* 0x000944ed01007387 */ /* 0x000fe20000100800 */
        /* <DEDUP_REMOVED lines=30> */
[C---:B------:R-:W-:Y:S01]  /*11d0*/  IADD3 R173, R199.reuse, 0x47, RZ ;  /* 0x00000047c7ad7810 */ /* 0x040fe20007ffe0ff */
        /* <DEDUP_REMOVED lines=9> */
[----:B------:R-:W-:Y:S01]  /*1270*/  IABS R23, R180 ;  /* 0x000000b400177213 */ /* 0x000fe20000000000 */
[----:B------:R-:W-:Y:S01]  /*1280*/  IMAD.HI.U32 R8, R4, R15, RZ ;  /* 0x0000000f04087227 */ /* 0x000fe200078e00ff */
[----:B------:R-:W-:Y:S01]  /*1290*/  IABS R27, R178 ;  /* 0x000000b2001b7213 */ /* 0x000fe20000000000 */
        /* <DEDUP_REMOVED lines=8> */
[----:B------:R-:W-:Y:S01]  /*1320*/  IMAD.HI.U32 R10, R4, R85, RZ ;  /* 0x00000055040a7227 */ /* 0x000fe200078e00ff */
[C---:B------:R-:W-:Y:S01]  /*1330*/  IADD3 R172, R199.reuse, 0x48, RZ ;  /* 0x00000048c7ac7810 */ /* 0x040fe20007ffe0ff */
[----:B------:R-:W-:Y:S01]  /*1340*/  STL [R1+0x96c], R230 ;  /* 0x00096ce601007387 */ /* 0x000fe20000100800 */
[----:B------:R-:W-:Y:S01]  /*1350*/  IABS R59, R166 ;  /* 0x000000a6003b7213 */ /* 0x000fe20000000000 */
        /* <DEDUP_REMOVED lines=13> */
[C---:B------:R-:W-:Y:S01]  /*1430*/  IADD3 R176, R199.reuse, 0x45, RZ ;  /* 0x00000045c7b07810 */ /* 0x040fe20007ffe0ff */
[C---:B------:R-:W-:Y:S01]  /*1440*/  IMAD.HI.U32 R8, R4.reuse, R13, RZ ;  /* 0x0000000d04087227 */ /* 0x040fe200078e00ff */
[C---:B------:R-:W-:Y:S01]  /*1450*/  IADD3 R165, R199.reuse, 0x4d, RZ ;  /* 0x0000004dc7a57810 */ /* 0x040fe20007ffe0ff */
[----:B------:R-:W-:Y:S01]  /*1460*/  STL [R1+0x978], R228 ;  /* 0x000978e401007387 */ /* 0x000fe20000100800 */
        /* <DEDUP_REMOVED lines=12> */
[----:B------:R-:W-:Y:S01]  /*1530*/  STL [R1+0x98c], R224 ;  /* 0x00098ce001007387 */ /* 0x000fe20000100800 */
[----:B------:R-:W-:Y:S01]  /*1540*/  IMAD.MOV R10, RZ, RZ, -R10 ;  /* 0x000000ffff0a7224 */ /* 0x000fe200078e0a0a */
[----:B------:R-:W-:Y:S01]  /*1550*/  IADD3 R153, R199, 0x56, RZ ;  /* 0x00000056c7997810 */ /* 0x000fe20007ffe0ff */
[----:B------:R-:W-:Y:S01]  /*1560*/  IMAD.MOV R9, RZ, RZ, -R9 ;  /* 0x000000ffff097224 */ /* 0x000fe200078e0a09 */
[----:B------:R-:W-:Y:S01]  /*1570*/  STL [R1+0x990], R223 ;  /* 0x000990df01007387 */ /* 0x000fe20000100800 */
[----:B------:R-:W-:Y:S01]  /*1580*/  IMAD.HI.U32 R7, R4, R89, RZ ;  /* 0x0000005904077227 */ /* 0x000fe200078e00ff */
[----:B------:R-:W-:-:S02]  /*1590*/  IABS R21, R193 ;  /* 0x000000c100157213 */ /* 0x000fc40000000000 */
[----:B------:R-:W-:Y:S01]  /*15a0*/  STL [R1+0x998], R222 ;  /* 0x000998de01007387 */ /* 0x000fe20000100800 */
[C---:B------:R-:W-:Y:S01]  /*15b0*/  IMAD R90, R0.reuse, R8, R13 ;  /* 0x00000008005a7224 */ /* 0x040fe200078e020d */
[----:B------:R-:W-:Y:S01]  /*15c0*/  IABS R13, R223 ;  /* 0x000000df000d7213 */ /* 0x000fe20000000000 */
[C---:B------:R-:W-:Y:S01]  /*15d0*/  IMAD R96, R0.reuse, R10, R15 ;  /* 0x0000000a00607224 */ /* 0x040fe200078e020f */
[----:B------:R-:W-:Y:S01]  /*15e0*/  IABS R15, R222 ;  /* 0x000000de000f7213 */ /* 0x000fe20000000000 */
[----:B------:R-:W-:Y:S01]  /*15f0*/  IMAD R82, R0, R9, R17 ;  /* 0x0000000900527224 */ /* 0x000fe200078e0211 */
[----:B------:R-:W-:Y:S01]  /*1600*/  IABS R17, R220 ;  /* 0x000000dc00117213 */ /* 0x000fe20000000000 */
[----:B------:R-:W-:Y:S01]  /*1610*/  IMAD.MOV R7, RZ, RZ, -R7 ;  /* 0x000000ffff077224 */ /* 0x000fe200078e0a07 */
[C---:B------:R-:W-:Y:S01]  /*1620*/  IADD3 R169, R199.reuse, 0x4a, RZ ;  /* 0x0000004ac7a97810 */ /* 0x040fe20007ffe0ff */
[C---:B------:R-:W-:Y:S01]  /*1630*/  IMAD.HI.U32 R6, R4.reuse, R11, RZ ;  /* 0x0000000b04067227 */ /* 0x040fe200078e00ff */
[----:B------:R-:W-:Y:S01]  /*1640*/  IABS R47, R170 ;  /* 0x000000aa002f7213 */ /* 0x000fe20000000000 */
[----:B------:R-:W-:Y:S01]  /*1650*/  STL [R1+0x99c], R220 ;  /* 0x00099cdc01007387 */ /* 0x000fe20000100800 */
[C---:B------:R-:W-:Y:S01]  /*1660*/  IADD3 R158, R199.reuse, 0x52, RZ ;  /* 0x00000052c79e7810 */ /* 0x040fe20007ffe0ff */
        /* <DEDUP_REMOVED lines=9> */
[----:B------:R-:W-:Y:S01]  /*1700*/  IABS R83, R158 ;  /* 0x0000009e00537213 */ /* 0x000fe20000000000 */
[----:B------:R-:W-:Y:S01]  /*1710*/  IMAD.HI.U32 R7, R4, R13, RZ ;  /* 0x0000000d04077227 */ /* 0x000fe200078e00ff */
[----:B------:R-:W-:Y:S01]  /*1720*/  STL [R1+0x9b0], R216 ;  /* 0x0009b0d801007387 */ /* 0x000fe20000100800 */
[----:B------:R-:W-:-:S02]  /*1730*/  IADD3 R146, R199, 0x5b, RZ ;  /* 0x0000005bc7927810 */ /* 0x000fc40007ffe0ff */
[----:B------:R-:W-:Y:S01]  /*1740*/  IMAD.HI.U32 R8, R4, R15, RZ ;  /* 0x0000000f04087227 */ /* 0x000fe200078e00ff */
[----:B------:R-:W-:Y:S01]  /*1750*/  STL [R1+0x9b4], R215 ;  /* 0x0009b4d701007387 */ /* 0x000fe20000100800 */
[C---:B------:R-:W-:Y:S02]  /*1760*/  IADD3 R164, R199.reuse, 0x4e, RZ ;  /* 0x0000004ec7a47810 */ /* 0x040fe40007ffe0ff */
[C---:B------:R-:W-:Y:S01]  /*1770*/  IMAD R94, R0.reuse, R6, R11 ;  /* 0x00000006005e7224 */ /* 0x040fe200078e020b */
[----:B------:R-:W-:Y:S01]  /*1780*/  IABS R11, R215 ;  /* 0x000000d7000b7213 */ /* 0x000fe20000000000 */
[----:B------:R-:W-:Y:S01]  /*1790*/  IMAD R93, R0, R9, R93 ;  /* 0x00000009005d7224 */ /* 0x000fe200078e025d */
        /* <DEDUP_REMOVED lines=10> */
[----:B------:R-:W-:Y:S01]  /*1840*/  IMAD R88, R0, R8, R15 ;  /* 0x0000000800587224 */ /* 0x000fe200078e020f */
[----:B------:R-:W-:Y:S01]  /*1850*/  IABS R15, R212 ;  /* 0x000000d4000f7213 */ /* 0x000fe20000000000 */
[----:B------:R-:W-:Y:S01]  /*1860*/  IMAD.MOV R9, RZ, RZ, -R9 ;  /* 0x000000ffff097224 */ /* 0x000fe200078e0a09 */
[----:B------:R-:W-:Y:S01]  /*1870*/  STL [R1+0x988], R210 ;  /* 0x000988d201007387 */ /* 0x000fe20000100800 */
[----:B------:R-:W-:Y:S01]  /*1880*/  IMAD.HI.U32 R8, R4, R11, RZ ;  /* 0x0000000b04087227 */ /* 0x000fe200078e00ff */
[C---:B------:R-:W-:Y:S02]  /*1890*/  IADD3 R162, R199.reuse, 0x4f, RZ ;  /* 0x0000004fc7a27810 */ /* 0x040fe40007ffe0ff */
[----:B------:R-:W-:Y:S01]  /*18a0*/  IABS R67, R164 ;  /* 0x000000a400437213 */ /* 0x000fe20000000000 */
[----:B------:R-:W-:Y:S01]  /*18b0*/  IMAD R84, R0, R9, R17 ;  /* 0x0000000900547224 */ /* 0x000fe200078e0211 */
[----:B------:R-:W-:Y:S01]  /*18c0*/  IABS R17, R200 ;  /* 0x000000c800117213 */ /* 0x000fe20000000000 */
[----:B------:R-:W-:Y:S01]  /*18d0*/  IMAD.MOV R8, RZ, RZ, -R8 ;  /* 0x000000ffff087224 */ /* 0x000fe200078e0a08 */
[----:B------:R-:W-:Y:S01]  /*18e0*/  IADD3 R152, R199, 0x57, RZ ;  /* 0x00000057c7987810 */ /* 0x000fe20007ffe0ff */
[----:B------:R-:W-:Y:S01]  /*18f0*/  IMAD.HI.U32 R6, R4, R77, RZ ;  /* 0x0000004d04067227 */ /* 0x000fe200078e00ff */
[----:B------:R-:W-:Y:S01]  /*1900*/  STL [R1+0x97c], R208 ;  /* 0x00097cd001007387 */ /* 0x000fe20000100800 */
[----:B------:R-:W-:-:S02]  /*1910*/  IABS R109, R145 ;  /* 0x00000091006d7213 */ /* 0x000fc40000000000 */
[----:B------:R-:W-:Y:S01]  /*1920*/  IMAD.HI.U32 R9, R4, R13, RZ ;  /* 0x0000000d04097227 */ /* 0x000fe200078e00ff */
[----:B------:R-:W-:Y:S01]  /*1930*/  STL [R1+0x970], R207 ;  /* 0x000970cf01007387 */ /* 0x000fe20000100800 */
[----:B------:R-:W-:Y:S02]  /*1940*/  IABS R71, R162 ;  /* 0x000000a200477213 */ /* 0x000fe40000000000 */
        /* <DEDUP_REMOVED lines=13> */
[----:B------:R-:W-:Y:S01]  /*1a20*/  STL [R1+0x940], R202 ;  /* 0x000940ca01007387 */ /* 0x000fe20000100800 */
[----:B------:R-:W-:Y:S01]  /*1a30*/  IMAD R66, R0, R9, R13 ;  /* 0x0000000900427224 */ /* 0x000fe200078e020d */
[----:B------:R-:W-:Y:S01]  /*1a40*/  IABS R13, R210 ;  /* 0x000000d2000d7213 */ /* 0x000fe20000000000 */
[----:B------:R-:W-:Y:S01]  /*1a50*/  IMAD.MOV R7, RZ, RZ, -R7 ;  /* 0x000000ffff077224 */ /* 0x000fe200078e0a07 */
[----:B------:R-:W-:Y:S01]  /*1a60*/  STL [R1+0x934], R200 ;  /* 0x000934c801007387 */ /* 0x000fe20000100800 */
[----:B------:R-:W-:Y:S01]  /*1a70*/  IMAD.HI.U32 R6, R4, R11, RZ ;  /* 0x0000000b04067227 */ /* 0x000fe200078e00ff */
[----:B------:R-:W-:-:S02]  /*1a80*/  IADD3 R156, R199, 0x54, RZ ;  /* 0x00000054c79c7810 */ /* 0x000fc40007ffe0ff */
[----:B------:R-:W-:Y:S01]  /*1a90*/  STL [R1+0x918], R198 ;  /* 0x000918c601007387 */ /* 0x000fe20000100800 */
[----:B------:R-:W-:Y:S01]  /*1aa0*/  IMAD.MOV R10, RZ, RZ, -R10 ;  /* 0x000000ffff0a7224 */ /* 0x000fe200078e0a0a */
[----:B------:R-:W-:Y:S01]  /*1ab0*/  IABS R87, R157 ;  /* 0x0000009d00577213 */ /* 0x000fe20000000000 */
[C---:B------:R-:W-:Y:S01]  /*1ac0*/  IMAD R73, R0.reuse, R7, R73 ;  /* 0x0000000700497224 */ /* 0x040fe200078e0249 */
[----:B------:R-:W-:Y:S01]  /*1ad0*/  STL [R1+0x90c], R197 ;  /* 0x00090cc501007387 */ /* 0x000fe20000100800 */
[----:B------:R-:W-:Y:S01]  /*1ae0*/  IMAD.MOV R6, RZ, RZ, -R6 ;  /* 0x000000ffff067224 */ /* 0x000fe200078e0a06 */
[----:B------:R-:W-:Y:S01]  /*1af0*/  IADD3 R144, R199, 0x5d, RZ ;  /* 0x0000005dc7907810 */ /* 0x000fe20007ffe0ff */
[----:B------:R-:W-:Y:S01]  /*1b00*/  IMAD R81, R0, R10, R81 ;  /* 0x0000000a00517224 */ /* 0x000fe200078e0251 */
[----:B------:R-:W-:Y:S01]  /*1b10*/  STL [R1+0x900], R196 ;  /* 0x000900c401007387 */ /* 0x000fe20000100800 */
[----:B------:R-:W-:Y:S01]  /*1b20*/  IMAD.HI.U32 R7, R4, R13, RZ ;  /* 0x0000000d04077227 */ /* 0x000fe200078e00ff */
[----:B------:R-:W-:-:S02]  /*1b30*/  IABS R91, R156 ;  /* 0x0000009c005b7213 */ /* 0x000fc40000000000 */
[----:B------:R-:W-:Y:S01]  /*1b40*/  STL [R1+0x8f0], R194 ;  /* 0x0008f0c201007387 */ /* 0x000fe20000100800 */
[----:B------:R-:W-:Y:S01]  /*1b50*/  IMAD.HI.U32 R10, R4, R15, RZ ;  /* 0x0000000f040a7227 */ /* 0x000fe200078e00ff */
[C---:B------:R-:W-:Y:S02]  /*1b60*/  IADD3 R150, R199.reuse, 0x58, RZ ;  /* 0x00000058c7967810 */ /* 0x040fe40007ffe0ff */
[----:B------:R-:W-:Y:S01]  /*1b70*/  STL [R1+0x8e4], R193 ;  /* 0x0008e4c101007387 */ /* 0x000fe20000100800 */
[----:B------:R-:W-:Y:S01]  /*1b80*/  IMAD R60, R0, R6, R11 ;  /* 0x00000006003c7224 */ /* 0x000fe200078e020b */
[----:B------:R-:W-:Y:S01]  /*1b90*/  IABS R11, R204 ;  /* 0x000000cc000b7213 */ /* 0x000fe20000000000 */
[----:B------:R-:W-:Y:S01]  /*1ba0*/  IMAD.MOV R7, RZ, RZ, -R7 ;  /* 0x000000ffff077224 */ /* 0x000fe200078e0a07 */
[----:B------:R-:W-:Y:S01]  /*1bb0*/  STL [R1+0x8e0], R192 ;  /* 0x0008e0c001007387 */ /* 0x000fe20000100800 */
[----:B------:R-:W-:Y:S01]  /*1bc0*/  IMAD.MOV R10, RZ, RZ, -R10 ;  /* 0x000000ffff0a7224 */ /* 0x000fe200078e0a0a */
[C---:B------:R-:W-:Y:S01]  /*1bd0*/  IADD3 R141, R199.reuse, 0x5f, RZ ;  /* 0x0000005fc78d7810 */ /* 0x040fe20007ffe0ff */
[----:B------:R-:W-:Y:S01]  /*1be0*/  IMAD.HI.U32 R8, R4, R53, RZ ;  /* 0x0000003504087227 */ /* 0x000fe200078e00ff */
[----:B------:R-:W-:Y:S01]  /*1bf0*/  STL [R1+0x8dc], R190 ;  /* 0x0008dcbe01007387 */ /* 0x000fe20000100800 */
[----:B------:R-:W-:-:S02]  /*1c00*/  IADD3 R174, R199, 0x46, RZ ;  /* 0x00000046c7ae7810 */ /* 0x000fc40007ffe0ff */
[C---:B------:R-:W-:Y:S01]  /*1c10*/  IMAD R56, R0.reuse, R7, R13 ;  /* 0x0000000700387224 */ /* 0x040fe200078e020d */
[----:B------:R-:W-:Y:S01]  /*1c20*/  IABS R13, R203 ;  /* 0x000000cb000d7213 */ /* 0x000fe20000000000 */
[----:B------:R-:W-:Y:S01]  /*1c30*/  IMAD R64, R0, R10, R15 ;  /* 0x0000000a00407224 */ /* 0x000fe200078e020f */
[----:B------:R-:W-:Y:S01]  /*1c40*/  IABS R15, R202 ;  /* 0x000000ca000f7213 */ /* 0x000fe20000000000 */
[C---:B------:R-:W-:Y:S01]  /*1c50*/  IMAD.HI.U32 R6, R4.reuse, R11, RZ ;  /* 0x0000000b04067227 */ /* 0x040fe200078e00ff */
[----:B------:R-:W-:Y:S01]  /*1c60*/  STL [R1+0x8d8], R189 ;  /* 0x0008d8bd01007387 */ /* 0x000fe20000100800 */
[C---:B------:R-:W-:Y:S02]  /*1c70*/  IADD3 R149, R199.reuse, 0x59, RZ ;  /* 0x00000059c7957810 */ /* 0x040fe40007ffe0ff */
[----:B------:R-:W-:Y:S01]  /*1c80*/  IMAD.MOV R8, RZ, RZ, -R8 ;  /* 0x000000ffff087224 */ /* 0x000fe200078e0a08 */
[----:B------:R-:W-:Y:S01]  /*1c90*/  STL [R1+0x8d4], R188 ;  /* 0x0008d4bc01007387 */ /* 0x000fe20000100800 */
[----:B------:R-:W-:Y:S01]  /*1ca0*/  IMAD.HI.U32 R10, R4, R45, RZ ;  /* 0x0000002d040a7227 */ /* 0x000fe200078e00ff */
[----:B------:R-:W-:-:S02]  /*1cb0*/  IADD3 R138, R199, 0x61, RZ ;  /* 0x00000061c78a7810 */ /* 0x000fc40007ffe0ff */
[----:B------:R-:W-:Y:S01]  /*1cc0*/  STL [R1+0x8d0], R186 ;  /* 0x0008d0ba01007387 */ /* 0x000fe20000100800 */
[----:B------:R-:W-:Y:S01]  /*1cd0*/  IMAD.MOV R6, RZ, RZ, -R6 ;  /* 0x000000ffff067224 */ /* 0x000fe200078e0a06 */
[----:B------:R-:W-:Y:S01]  /*1ce0*/  IABS R115, R141 ;  /* 0x0000008d00737213 */ /* 0x000fe20000000000 */
[----:B------:R-:W-:Y:S01]  /*1cf0*/  IMAD R53, R0, R8, R53 ;  /* 0x0000000800357224 */ /* 0x000fe200078e0235 */
[----:B------:R-:W-:Y:S01]  /*1d00*/  STL [R1+0x8cc], R185 ;  /* 0x0008ccb901007387 */ /* 0x000fe20000100800 */
[C---:B------:R-:W-:Y:S01]  /*1d10*/  IMAD.HI.U32 R7, R4.reuse, R13, RZ ;  /* 0x0000000d04077227 */ /* 0x040fe200078e00ff */
[----:B------:R-:W-:Y:S02]  /*1d20*/  IABS R35, R174 ;  /* 0x000000ae00237213 */ /* 0x000fe40000000000 */
[----:B------:R-:W-:Y:S01]  /*1d30*/  STL [R1+0x8c8], R184 ;  /* 0x0008c8b801007387 */ /* 0x000fe20000100800 */
[----:B------:R-:W-:Y:S01]  /*1d40*/  IMAD.MOV R10, RZ, RZ, -R10 ;  /* 0x000000ffff0a7224 */ /* 0x000fe200078e0a0a */
[----:B------:R-:W-:Y:S01]  /*1d50*/  IABS R103, R149 ;  /* 0x0000009500677213 */ /* 0x000fe20000000000 */
[----:B------:R-:W-:Y:S01]  /*1d60*/  IMAD.HI.U32 R8, R4, R15, RZ ;  /* 0x0000000f04087227 */ /* 0x000fe200078e00ff */
[----:B------:R-:W-:Y:S01]  /*1d70*/  STL [R1+0x8c4], R182 ;  /* 0x0008c4b601007387 */ /* 0x000fe20000100800 */
[----:B------:R-:W-:-:S02]  /*1d80*/  IABS R123, R138 ;  /* 0x0000008a007b7213 */ /* 0x000fc40000000000 */
[C---:B------:R-:W-:Y:S01]  /*1d90*/  IMAD R42, R0.reuse, R6, R11 ;  /* 0x00000006002a7224 */ /* 0x040fe200078e020b */
[----:B------:R-:W-:Y:S01]  /*1da0*/  IABS R11, R196 ;  /* 0x000000c4000b7213 */ /* 0x000fe20000000000 */
[----:B------:R-:W-:Y:S01]  /*1db0*/  IMAD.MOV R7, RZ, RZ, -R7 ;  /* 0x000000ffff077224 */ /* 0x000fe200078e0a07 */
[----:B------:R-:W-:Y:S01]  /*1dc0*/  STL [R1+0x8c0], R181 ;  /* 0x0008c0b501007387 */ /* 0x000fe20000100800 */
[----:B------:R-:W-:Y:S01]  /*1dd0*/  IMAD R45, R0, R10, R45 ;  /* 0x0000000a002d7224 */ /* 0x000fe200078e022d */
[C---:B------:R-:W-:Y:S01]  /*1de0*/  IADD3 R140, R199.reuse, 0x60, RZ ;  /* 0x00000060c78c7810 */ /* 0x040fe20007ffe0ff */
[----:B------:R-:W-:Y:S01]  /*1df0*/  IMAD.MOV R8, RZ, RZ, -R8 ;  /* 0x000000ffff087224 */ /* 0x000fe200078e0a08 */
[----:B------:R-:W-:Y:S01]  /*1e00*/  STL [R1+0x8bc], R180 ;  /* 0x0008bcb401007387 */ /* 0x000fe20000100800 */
[----:B------:R-:W-:Y:S01]  /*1e10*/  IMAD.HI.U32 R10, R4, R19, RZ ;  /* 0x00000013040a7227 */ /* 0x000fe200078e00ff */
[C---:B------:R-:W-:Y:S02]  /*1e20*/  IADD3 R137, R199.reuse, 0x62, RZ ;  /* 0x00000062c7897810 */ /* 0x040fe40007ffe0ff */
[----:B------:R-:W-:Y:S01]  /*1e30*/  STL [R1+0x8b8], R178 ;  /* 0x0008b8b201007387 */ /* 0x000fe20000100800 */
[C---:B------:R-:W-:Y:S01]  /*1e40*/  IMAD R38, R0.reuse, R7, R13 ;  /* 0x0000000700267224 */ /* 0x040fe200078e020d */
[----:B------:R-:W-:Y:S01]  /*1e50*/  IABS R13, R194 ;  /* 0x000000c2000d7213 */ /* 0x000fe20000000000 */
[----:B------:R-:W-:Y:S01]  /*1e60*/  IMAD R34, R0, R8, R15 ;  /* 0x0000000800227224 */ /* 0x000fe200078e020f */
[----:B------:R-:W-:Y:S01]  /*1e70*/  IABS R15, R192 ;  /* 0x000000c0000f7213 */ /* 0x000fe20000000000 */
[----:B------:R-:W-:Y:S01]  /*1e80*/  IMAD.HI.U32 R7, R4, R11, RZ ;  /* 0x0000000b04077227 */ /* 0x000fe200078e00ff */
[----:B------:R-:W-:Y:S01]  /*1e90*/  STL [R1+0x8b4], R177 ;  /* 0x0008b4b101007387 */ /* 0x000fe20000100800 */
[----:B------:R-:W-:-:S02]  /*1ea0*/  IADD3 R168, R199, 0x4b, RZ ;  /* 0x0000004bc7a87810 */ /* 0x000fc40007ffe0ff */
[----:B------:R-:W-:Y:S01]  /*1eb0*/  IMAD.MOV R10, RZ, RZ, -R10 ;  /* 0x000000ffff0a7224 */ /* 0x000fe200078e0a0a */
[----:B------:R-:W-:Y:S01]  /*1ec0*/  STL [R1+0x8b0], R176 ;  /* 0x0008b0b001007387 */ /* 0x000fe20000100800 */
[----:B------:R-:W-:Y:S01]  /*1ed0*/  IMAD.MOV R7, RZ, RZ, -R7 ;  /* 0x000000ffff077224 */ /* 0x000fe200078e0a07 */
[----:B------:R-:W-:Y:S01]  /*1ee0*/  IABS R119, R140 ;  /* 0x0000008c00777213 */ /* 0x000fe20000000000 */
[----:B------:R-:W-:Y:S01]  /*1ef0*/  IMAD R28, R0, R10, R19 ;  /* 0x0000000a001c7224 */ /* 0x000fe200078e0213 */
[----:B------:R-:W-:Y:S01]  /*1f00*/  IABS R19, R185 ;  /* 0x000000b900137213 */ /* 0x000fe20000000000 */
[C---:B------:R-:W-:Y:S01]  /*1f10*/  IMAD.HI.U32 R6, R4.reuse, R25, RZ ;  /* 0x0000001904067227 */ /* 0x040fe200078e00ff */
[----:B------:R-:W-:Y:S01]  /*1f20*/  STL [R1+0x8ac], R174 ;  /* 0x0008acae01007387 */ /* 0x000fe20000100800 */
[----:B------:R-:W-:Y:S02]  /*1f30*/  IABS R127, R137 ;  /* 0x00000089007f7213 */ /* 0x000fe40000000000 */
[----:B------:R-:W-:Y:S01]  /*1f40*/  IMAD.HI.U32 R10, R4, R15, RZ ;  /* 0x0000000f040a7227 */ /* 0x000fe200078e00ff */
[----:B------:R-:W-:Y:S01]  /*1f50*/  STL [R1+0x8a8], R173 ;  /* 0x0008a8ad01007387 */ /* 0x000fe20000100800 */
[----:B------:R-:W-:-:S02]  /*1f60*/  IADD3 R142, R199, 0x5e, RZ ;  /* 0x0000005ec78e7810 */ /* 0x000fc40007ffe0ff */
[C---:B------:R-:W-:Y:S01]  /*1f70*/  IMAD R24, R0.reuse, R7, R11 ;  /* 0x0000000700187224 */ /* 0x040fe200078e020b */
[----:B------:R-:W-:Y:S01]  /*1f80*/  IABS R11, R190 ;  /* 0x000000be000b7213 */ /* 0x000fe20000000000 */
[----:B------:R-:W-:Y:S01]  /*1f90*/  IMAD.MOV R6, RZ, RZ, -R6 ;  /* 0x000000ffff067224 */ /* 0x000fe200078e0a06 */
[----:B------:R-:W-:Y:S01]  /*1fa0*/  STL [R1+0x8a4], R172 ;  /* 0x0008a4ac01007387 */ /* 0x000fe20000100800 */
[----:B------:R-:W-:Y:S01]  /*1fb0*/  IMAD.MOV R10, RZ, RZ, -R10 ;  /* 0x000000ffff0a7224 */ /* 0x000fe200078e0a0a */
[----:B------:R-:W-:Y:S01]  /*1fc0*/  IADD3 R136, R199, 0x63, RZ ;  /* 0x00000063c7887810 */ /* 0x000fe20007ffe0ff */
[C---:B------:R-:W-:Y:S01]  /*1fd0*/  IMAD R25, R0.reuse, R6, R25 ;  /* 0x0000000600197224 */ /* 0x040fe200078e0219 */
[----:B------:R-:W-:Y:S01]  /*1fe0*/  STL [R1+0x8a0], R170 ;  /* 0x0008a0aa01007387 */ /* 0x000fe20000100800 */
[----:B------:R-:W-:Y:S01]  /*1ff0*/  IMAD R20, R0, R10, R15 ;  /* 0x0000000a00147224 */ /* 0x000fe200078e020f */
[----:B------:R-:W-:Y:S01]  /*2000*/  IABS R15, R188 ;  /* 0x000000bc000f7213 */ /* 0x000fe20000000000 */
[----:B------:R-:W-:Y:S01]  /*2010*/  IMAD.HI.U32 R6, R4, R11, RZ ;  /* 0x0000000b04067227 */ /* 0x000fe200078e00ff */
[----:B------:R-:W-:Y:S01]  /*2020*/  STL [R1+0x89c], R169 ;  /* 0x00089ca901007387 */ /* 0x000fe20000100800 */
[----:B------:R-:W-:-:S02]  /*2030*/  IABS R55, R168 ;  /* 0x000000a800377213 */ /* 0x000fc40000000000 */
[C---:B------:R-:W-:Y:S01]  /*2040*/  IMAD.HI.U32 R10, R4.reuse, R19, RZ ;  /* 0x00000013040a7227 */ /* 0x040fe200078e00ff */
[----:B------:R-:W-:Y:S01]  /*2050*/  STL [R1+0x898], R168 ;  /* 0x000898a801007387 */ /* 0x000fe20000100800 */
[C---:B------:R-:W-:Y:S02]  /*2060*/  IADD3 R161, R199.reuse, 0x50, RZ ;  /* 0x00000050c7a17810 */ /* 0x040fe40007ffe0ff */
[----:B------:R-:W-:Y:S01]  /*2070*/  IMAD.HI.U32 R8, R4, R13, RZ ;  /* 0x0000000d04087227 */ /* 0x000fe200078e00ff */
[----:B------:R-:W-:Y:S01]  /*2080*/  STL [R1+0x894], R166 ;  /* 0x000894a601007387 */ /* 0x000fe20000100800 */
[----:B------:R-:W-:Y:S02]  /*2090*/  IABS R111, R142 ;  /* 0x0000008e006f7213 */ /* 0x000fe40000000000 */
[----:B------:R-:W-:Y:S01]  /*20a0*/  IMAD.MOV R6, RZ, RZ, -R6 ;  /* 0x000000ffff067224 */ /* 0x000fe200078e0a06 */
[C---:B------:R-:W-:Y:S01]  /*20b0*/  IADD3 R133, R199.reuse, 0x65, RZ ;  /* 0x00000065c7857810 */ /* 0x040fe20007ffe0ff */
[----:B------:R-:W-:Y:S01]  /*20c0*/  IMAD.MOV R10, RZ, RZ, -R10 ;  /* 0x000000ffff0a7224 */ /* 0x000fe200078e0a0a */
[----:B------:R-:W-:Y:S01]  /*20d0*/  IABS R131, R136 ;  /* 0x0000008800837213 */ /* 0x000fe20000000000 */
[----:B------:R-:W-:Y:S01]  /*20e0*/  IMAD.MOV R8, RZ, RZ, -R8 ;  /* 0x000000ffff087224 */ /* 0x000fe200078e0a08 */
[----:B------:R-:W-:Y:S01]  /*20f0*/  STL [R1+0x890], R165 ;  /* 0x000890a501007387 */ /* 0x000fe20000100800 */
[C---:B------:R-:W-:Y:S01]  /*2100*/  IMAD R18, R0.reuse, R6, R11 ;  /* 0x0000000600127224 */ /* 0x040fe200078e020b */
[----:B------:R-:W-:Y:S01]  /*2110*/  IADD3 R154, R199, 0x55, RZ ;  /* 0x00000055c79a7810 */ /* 0x000fe20007ffe0ff */
[C---:B------:R-:W-:Y:S01]  /*2120*/  IMAD R6, R0.reuse, R10, R19 ;  /* 0x0000000a00067224 */ /* 0x040fe200078e0213 */
[----:B------:R-:W-:Y:S01]  /*2130*/  IABS R19, R181 ;  /* 0x000000b500137213 */ /* 0x000fe20000000000 */
        /* <DEDUP_REMOVED lines=10> */
[C---:B------:R-:W-:Y:S02]  /*21e0*/  IADD3 R130, R199.reuse, 0x67, RZ ;  /* 0x00000067c7827810 */ /* 0x040fe40007ffe0ff */
[----:B------:R-:W-:Y:S01]  /*21f0*/  IMAD.MOV R10, RZ, RZ, -R10 ;  /* 0x000000ffff0a7224 */ /* 0x000fe200078e0a0a */
[----:B------:R-:W-:Y:S01]  /*2200*/  STL [R1+0x880], R160 ;  /* 0x000880a001007387 */ /* 0x000fe20000100800 */
[----:B------:R-:W-:Y:S01]  /*2210*/  IMAD.MOV R7, RZ, RZ, -R7 ;  /* 0x000000ffff077224 */ /* 0x000fe200078e0a07 */
[----:B------:R-:W-:Y:S01]  /*2220*/  IABS R75, R161 ;  /* 0x000000a1004b7213 */ /* 0x000fe20000000000 */
[----:B------:R-:W-:Y:S01]  /*2230*/  IMAD R10, R0, R10, R19 ;  /* 0x0000000a000a7224 */ /* 0x000fe200078e0213 */
        /* <DEDUP_REMOVED lines=11> */
[----:B------:R-:W-:Y:S01]  /*22f0*/  IMAD.HI.U32 R13, R4, R27, RZ ;  /* 0x0000001b040d7227 */ /* 0x000fe200078e00ff */
[----:B------:R-:W-:-:S02]  /*2300*/  IADD3 R132, R199, 0x66, RZ ;  /* 0x00000066c7847810 */ /* 0x000fc40007ffe0ff */
[----:B------:R-:W-:Y:S01]  /*2310*/  STL [R1+0x86c], R153 ;  /* 0x00086c9901007387 */ /* 0x000fe20000100800 */
[----:B------:R-:W-:Y:S01]  /*2320*/  IMAD.IADD R97, R12, 0x1, R97 ;  /* 0x000000010c617824 */ /* 0x000fe200078e0261 */
[C---:B------:R-:W-:Y:S01]  /*2330*/  IADD3 R129, R199.reuse, 0x68, RZ ;  /* 0x00000068c7817810 */ /* 0x040fe20007ffe0ff */
[----:B------:R-:W-:Y:S01]  /*2340*/  IMAD.MOV R19, RZ, RZ, -R19 ;  /* 0x000000ffff137224 */ /* 0x000fe200078e0a13 */
[----:B------:R-:W-:Y:S01]  /*2350*/  STL [R1+0x868], R152 ;  /* 0x0008689801007387 */ /* 0x000fe20000100800 */
[----:B------:R-:W-:Y:S01]  /*2360*/  IMAD R12, R0, R8, R15 ;  /* 0x00000008000c7224 */ /* 0x000fe200078e020f */
[----:B------:R-:W-:Y:S01]  /*2370*/  IABS R15, R184 ;  /* 0x000000b8000f7213 */ /* 0x000fe20000000000 */
[----:B------:R-:W-:Y:S01]  /*2380*/  IMAD.HI.U32 R9, R4, R49, RZ ;  /* 0x0000003104097227 */ /* 0x000fe200078e00ff */
[----:B------:R-:W-:Y:S01]  /*2390*/  STL [R1+0x864], R150 ;  /* 0x0008649601007387 */ /* 0x000fe20000100800 */
[----:B------:R-:W-:Y:S02]  /*23a0*/  IABS R143, R132 ;  /* 0x00000084008f7213 */ /* 0x000fe40000000000 */
[----:B------:R-:W-:Y:S01]  /*23b0*/  IMAD.MOV R11, RZ, RZ, -R11 ;  /* 0x000000ffff0b7224 */ /* 0x000fe200078e0a0b */
        /* <DEDUP_REMOVED lines=8> */
[----:B------:R-:W-:Y:S01]  /*2440*/  IMAD.MOV R9, RZ, RZ, -R9 ;  /* 0x000000ffff097224 */ /* 0x000fe200078e0a09 */
[----:B------:R-:W-:Y:S01]  /*2450*/  IABS R95, R154 ;  /* 0x0000009a005f7213 */ /* 0x000fe20000000000 */
[C---:B------:R-:W-:Y:S01]  /*2460*/  IMAD R11, R0.reuse, R11, R23 ;  /* 0x0000000b000b7224 */ /* 0x040fe200078e0217 */
[----:B------:R-:W-:Y:S01]  /*2470*/  STL [R1+0x854], R145 ;  /* 0x0008549101007387 */ /* 0x000fe20000100800 */
        /* <DEDUP_REMOVED lines=8> */
[----:B------:R-:W-:Y:S01]  /*2500*/  IMAD.MOV R39, RZ, RZ, -R39 ;  /* 0x000000ffff277224 */ /* 0x000fe200078e0a27 */
[----:B------:R-:W-:Y:S01]  /*2510*/  STL [R1+0x848], R141 ;  /* 0x0008488d01007387 */ /* 0x000fe20000100800 */
[----:B------:R-:W-:Y:S01]  /*2520*/  IMAD R49, R0, R9, R49 ;  /* 0x0000000900317224 */ /* 0x000fe200078e0231 */
[C---:B------:R-:W-:Y:S01]  /*2530*/  IADD3 R124, R199.reuse, 0x6c, RZ ;  /* 0x0000006cc77c7810 */ /* 0x040fe20007ffe0ff */
[C---:B------:R-:W-:Y:S01]  /*2540*/  IMAD.HI.U32 R9, R4.reuse, R17, RZ ;  /* 0x0000001104097227 */ /* 0x040fe200078e00ff */
[----:B------:R-:W-:Y:S01]  /*2550*/  STL [R1+0x844], R140 ;  /* 0x0008448c01007387 */ /* 0x000fe20000100800 */
[----:B------:R-:W-:Y:S02]  /*2560*/  IABS R163, R125 ;  /* 0x0000007d00a37213 */ /* 0x000fe40000000000 */
[----:B------:R-:W-:Y:S01]  /*2570*/  IMAD.MOV R7, RZ, RZ, -R7 ;  /* 0x000000ffff077224 */ /* 0x000fe200078e0a07 */
[----:B------:R-:W-:Y:S01]  /*2580*/  STL [R1+0x840], R138 ;  /* 0x0008408a01007387 */ /* 0x000fe20000100800 */
[----:B------:R-:W-:Y:S01]  /*2590*/  IMAD.MOV R23, RZ, RZ, -R23 ;  /* 0x000000ffff177224 */ /* 0x000fe200078e0a17 */
[----:B------:R-:W-:Y:S01]  /*25a0*/  IABS R167, R124 ;  /* 0x0000007c00a77213 */ /* 0x000fe20000000000 */
[----:B------:R-:W-:Y:S01]  /*25b0*/  IMAD.HI.U32 R14, R4, R27, RZ ;  /* 0x0000001b040e7227 */ /* 0x000fe200078e00ff */
[----:B------:R-:W-:Y:S01]  /*25c0*/  STL [R1+0x83c], R137 ;  /* 0x00083c8901007387 */ /* 0x000fe20000100800 */
[----:B------:R-:W-:-:S02]  /*25d0*/  IADD3 R122, R199, 0x6d, RZ ;  /* 0x0000006dc77a7810 */ /* 0x000fc40007ffe0ff */
[----:B------:R-:W-:Y:S01]  /*25e0*/  IMAD R39, R0, R39, R59 ;  /* 0x0000002700277224 */ /* 0x000fe200078e023b */
[----:B------:R-:W-:Y:S01]  /*25f0*/  STL [R1+0x838], R136 ;  /* 0x0008388801007387 */ /* 0x000fe20000100800 */
[----:B------:R-:W-:Y:S01]  /*2600*/  IMAD.HI.U32 R59, R4, R79, RZ ;  /* 0x0000004f043b7227 */ /* 0x000fe200078e00ff */
[C---:B------:R-:W-:Y:S02]  /*2610*/  IADD3 R126, R199.reuse, 0x6a, RZ ;  /* 0x0000006ac77e7810 */ /* 0x040fe40007ffe0ff */
[----:B------:R-:W-:Y:S01]  /*2620*/  STL [R1+0x834], R134 ;  /* 0x0008348601007387 */ /* 0x000fe20000100800 */
[----:B------:R-:W-:Y:S01]  /*2630*/  IMAD.MOV R9, RZ, RZ, -R9 ;  /* 0x000000ffff097224 */ /* 0x000fe200078e0a09 */
[----:B------:R-:W-:Y:S01]  /*2640*/  IABS R105, R148 ;  /* 0x0000009400697213 */ /* 0x000fe20000000000 */
[C---:B------:R-:W-:Y:S01]  /*2650*/  IMAD R7, R0.reuse, R7, R15 ;  /* 0x0000000700077224 */ /* 0x040fe200078e020f */
[----:B------:R-:W-:Y:S01]  /*2660*/  STL [R1+0x830], R133 ;  /* 0x0008308501007387 */ /* 0x000fe20000100800 */
[----:B------:R-:W-:Y:S01]  /*2670*/  IMAD R23, R0, R23, R43 ;  /* 0x0000001700177224 */ /* 0x000fe200078e022b */
[----:B------:R-:W-:Y:S01]  /*2680*/  IABS R171, R122 ;  /* 0x0000007a00ab7213 */ /* 0x000fe20000000000 */
[----:B------:R-:W-:Y:S01]  /*2690*/  IMAD.HI.U32 R15, R4, R31, RZ ;  /* 0x0000001f040f7227 */ /* 0x000fe200078e00ff */
[----:B------:R-:W-:Y:S01]  /*26a0*/  STL [R1+0x82c], R132 ;  /* 0x00082c8401007387 */ /* 0x000fe20000100800 */
[----:B------:R-:W-:-:S02]  /*26b0*/  IADD3 R121, R199, 0x6e, RZ ;  /* 0x0000006ec7797810 */ /* 0x000fc40007ffe0ff */
[----:B------:R-:W-:Y:S01]  /*26c0*/  IMAD.MOV R14, RZ, RZ, -R14 ;  /* 0x000000ffff0e7224 */ /* 0x000fe200078e0a0e */
[----:B------:R-:W-:Y:S01]  /*26d0*/  STL [R1+0x828], R130 ;  /* 0x0008288201007387 */ /* 0x000fe20000100800 */
[----:B------:R-:W-:Y:S01]  /*26e0*/  IMAD.HI.U32 R43, R4, R63, RZ ;  /* 0x0000003f042b7227 */ /* 0x000fe200078e00ff */
[C---:B------:R-:W-:Y:S02]  /*26f0*/  IADD3 R116, R199.reuse, 0x72, RZ ;  /* 0x00000072c7747810 */ /* 0x040fe40007ffe0ff */
[----:B------:R-:W-:Y:S01]  /*2700*/  STL [R1+0x824], R129 ;  /* 0x0008248101007387 */ /* 0x000fe20000100800 */
[----:B------:R-:W-:Y:S01]  /*2710*/  IMAD.MOV R59, RZ, RZ, -R59 ;  /* 0x000000ffff3b7224 */ /* 0x000fe200078e0a3b */
[C---:B------:R-:W-:Y:S01]  /*2720*/  IADD3 R120, R199.reuse, 0x6f, RZ ;  /* 0x0000006fc7787810 */ /* 0x040fe20007ffe0ff */
[----:B------:R-:W-:Y:S01]  /*2730*/  IMAD R32, R0, R9, R17 ;  /* 0x0000000900207224 */ /* 0x000fe200078e0211 */
[----:B------:R-:W-:Y:S01]  /*2740*/  IABS R17, R186 ;  /* 0x000000ba00117213 */ /* 0x000fe20000000000 */
[----:B------:R-:W-:Y:S01]  /*2750*/  IMAD.HI.U32 R9, R4, R21, RZ ;  /* 0x0000001504097227 */ /* 0x000fe200078e00ff */
[----:B------:R-:W-:Y:S01]  /*2760*/  STL [R1+0x814], R128 ;  /* 0x0008148001007387 */ /* 0x000fe20000100800 */
[----:B------:R-:W-:-:S02]  /*2770*/  IADD3 R118, R199, 0x70, RZ ;  /* 0x00000070c7767810 */ /* 0x000fc40007ffe0ff */
[----:B------:R-:W-:Y:S01]  /*2780*/  IMAD.MOV R15, RZ, RZ, -R15 ;  /* 0x000000ffff0f7224 */ /* 0x000fe200078e0a0f */
[----:B------:R-:W-:Y:S01]  /*2790*/  STL [R1+0x810], R126 ;  /* 0x0008107e01007387 */ /* 0x000fe20000100800 */
[----:B------:R-:W-:Y:S01]  /*27a0*/  IMAD R14, R0, R14, R27 ;  /* 0x0000000e000e7224 */ /* 0x000fe200078e021b */
[C---:B------:R-:W-:Y:S01]  /*27b0*/  IADD3 R117, R199.reuse, 0x71, RZ ;  /* 0x00000071c7757810 */ /* 0x040fe20007ffe0ff */
[----:B------:R-:W-:Y:S01]  /*27c0*/  IMAD.MOV R43, RZ, RZ, -R43 ;  /* 0x000000ffff2b7224 */ /* 0x000fe200078e0a2b */
[----:B------:R-:W-:Y:S01]  /*27d0*/  STL [R1+0x80c], R125 ;  /* 0x00080c7d01007387 */ /* 0x000fe20000100800 */
[----:B------:R-:W-:Y:S01]  /*27e0*/  IMAD.HI.U32 R27, R4, R47, RZ ;  /* 0x0000002f041b7227 */ /* 0x000fe200078e00ff */
[----:B------:R-:W-:Y:S02]  /*27f0*/  IABS R191, R116 ;  /* 0x0000007400bf7213 */ /* 0x000fe40000000000 */
[----:B------:R-:W-:Y:S01]  /*2800*/  STL [R1+0x808], R124 ;  /* 0x0008087c01007387 */ /* 0x000fe20000100800 */
[----:B------:R-:W-:Y:S01]  /*2810*/  IMAD R59, R0, R59, R79 ;  /* 0x0000003b003b7224 */ /* 0x000fe200078e024f */
[C---:B------:R-:W-:Y:S01]  /*2820*/  IADD3 R114, R199.reuse, 0x73, RZ ;  /* 0x00000073c7727810 */ /* 0x040fe20007ffe0ff */
[----:B------:R-:W-:Y:S01]  /*2830*/  IMAD.HI.U32 R79, R4, R99, RZ ;  /* 0x00000063044f7227 */ /* 0x000fe200078e00ff */
[----:B------:R-:W-:Y:S01]  /*2840*/  STL [R1+0x804], R122 ;  /* 0x0008047a01007387 */ /* 0x000fe20000100800 */
[----:B------:R-:W-:-:S02]  /*2850*/  IADD3 R113, R199, 0x74, RZ ;  /* 0x00000074c7717810 */ /* 0x000fc40007ffe0ff */
[----:B------:R-:W-:Y:S01]  /*2860*/  IMAD.MOV R9, RZ, RZ, -R9 ;  /* 0x000000ffff097224 */ /* 0x000fe200078e0a09 */
[----:B------:R-:W-:Y:S01]  /*2870*/  STL [R1+0x800], R121 ;  /* 0x0008007901007387 */ /* 0x000fe20000100800 */
[C---:B------:R-:W-:Y:S01]  /*2880*/  IMAD R15, R0.reuse, R15, R31 ;  /* 0x0000000f000f7224 */ /* 0x040fe200078e021f */
[----:B------:R-:W-:Y:S01]  /*2890*/  IADD3 R112, R199, 0x75, RZ ;  /* 0x00000075c7707810 */ /* 0x000fe20007ffe0ff */
        /* <DEDUP_REMOVED lines=18> */
[----:B------:R-:W-:Y:S01]  /*29c0*/  IABS R195, R114 ;  /* 0x0000007200c37213 */ /* 0x000fe20000000000 */
[----:B------:R-:W-:-:S02]  /*29d0*/  IMAD R27, R0, R27, R47 ;  /* 0x0000001b001b7224 */ /* 0x000fc400078e022f */
[----:B------:R-:W-:Y:S02]  /*29e0*/  IMAD.MOV R63, RZ, RZ, -R63 ;  /* 0x000000ffff3f7224 */ /* 0x000fe400078e0a3f */
[----:B------:R-:W-:-:S04]  /*29f0*/  IMAD.HI.U32 R98, R4, R107, RZ ;  /* 0x0000006b04627227 */ /* 0x000fc800078e00ff */
[----:B------:R-:W-:-:S04]  /*2a00*/  IMAD.HI.U32 R47, R4, R67, RZ ;  /* 0x00000043042f7227 */ /* 0x000fc800078e00ff */
[----:B------:R-:W-:Y:S02]  /*2a10*/  IMAD R79, R0, R79, R99 ;  /* 0x0000004f004f7224 */ /* 0x000fe400078e0263 */
[----:B------:R-:W-:-:S04]  /*2a20*/  IMAD.HI.U32 R99, R4, R109, RZ ;  /* 0x0000006d04637227 */ /* 0x000fc800078e00ff */
[----:B------:R-:W-:Y:S02]  /*2a30*/  IMAD.MOV R9, RZ, RZ, -R9 ;  /* 0x000000ffff097224 */ /* 0x000fe400078e0a09 */
[C---:B------:R-:W-:Y:S02]  /*2a40*/  IMAD R31, R0.reuse, R31, R51 ;  /* 0x0000001f001f7224 */ /* 0x040fe400078e0233 */
[----:B------:R-:W-:Y:S02]  /*2a50*/  IMAD R63, R0, R63, R83 ;  /* 0x0000003f003f7224 */ /* 0x000fe400078e0253 */
[----:B------:R-:W-:Y:S02]  /*2a60*/  IMAD.MOV R98, RZ, RZ, -R98 ;  /* 0x000000ffff627224 */ /* 0x000fe400078e0a62 */
[----:B------:R-:W-:-:S04]  /*2a70*/  IMAD.HI.U32 R51, R4, R71, RZ ;  /* 0x0000004704337227 */ /* 0x000fc800078e00ff */
[----:B------:R-:W-:Y:S02]  /*2a80*/  IMAD.MOV R47, RZ, RZ, -R47 ;  /* 0x000000ffff2f7224 */ /* 0x000fe400078e0a2f */
[----:B------:R-:W-:-:S04]  /*2a90*/  IMAD.HI.U32 R83, R4, R101, RZ ;  /* 0x0000006504537227 */ /* 0x000fc800078e00ff */
[----:B------:R-:W-:Y:S02]  /*2aa0*/  IMAD.MOV R100, RZ, RZ, -R99 ;  /* 0x000000ffff647224 */ /* 0x000fe400078e0a63 */
[C---:B------:R-:W-:Y:S01]  /*2ab0*/  IMAD R8, R0.reuse, R9, R17 ;  /* 0x0000000900087224 */ /* 0x040fe200078e0211 */
[----:B------:R-:W-:Y:S01]  /*2ac0*/  IABS R17, R182 ;  /* 0x000000b600117213 */ /* 0x000fe20000000000 */
[C---:B------:R-:W-:Y:S01]  /*2ad0*/  IMAD R99, R0.reuse, R98, R107 ;  /* 0x0000006200637224 */ /* 0x040fe200078e026b */
[----:B------:R-:W-:Y:S01]  /*2ae0*/  IABS R107, R144 ;  /* 0x00000090006b7213 */ /* 0x000fe20000000000 */
[----:B------:R-:W-:Y:S02]  /*2af0*/  IMAD.MOV R51, RZ, RZ, -R51 ;  /* 0x000000ffff337224 */ /* 0x000fe400078e0a33 */
[----:B------:R-:W-:Y:S02]  /*2b00*/  IMAD R47, R0, R47, R67 ;  /* 0x0000002f002f7224 */ /* 0x000fe400078e0243 */
[----:B------:R-:W-:-:S02]  /*2b10*/  IMAD.MOV R83, RZ, RZ, -R83 ;  /* 0x000000ffff537224 */ /* 0x000fc400078e0a53 */
[----:B------:R-:W-:-:S04]  /*2b20*/  IMAD.HI.U32 R67, R4, R87, RZ ;  /* 0x0000005704437227 */ /* 0x000fc800078e00ff */
[C---:B------:R-:W-:Y:S02]  /*2b30*/  IMAD R51, R0.reuse, R51, R71 ;  /* 0x0000003300337224 */ /* 0x040fe400078e0247 */
[----:B------:R-:W-:Y:S01]  /*2b40*/  IMAD R83, R0, R83, R101 ;  /* 0x0000005300537224 */ /* 0x000fe200078e0265 */
[----:B------:R-:W-:Y:S01]  /*2b50*/  IABS R101, R150 ;  /* 0x0000009600657213 */ /* 0x000fe20000000000 */
[----:B------:R-:W-:-:S04]  /*2b60*/  IMAD.HI.U32 R9, R4, R17, RZ ;  /* 0x0000001104097227 */ /* 0x000fc800078e00ff */
[----:B------:R-:W-:-:S04]  /*2b70*/  IMAD.HI.U32 R71, R4, R91, RZ ;  /* 0x0000005b04477227 */ /* 0x000fc800078e00ff */
[----:B------:R-:W-:Y:S02]  /*2b80*/  IMAD.MOV R67, RZ, RZ, -R67 ;  /* 0x000000ffff437224 */ /* 0x000fe400078e0a43 */
[----:B------:R-:W-:-:S04]  /*2b90*/  IMAD.HI.U32 R98, R4, R107, RZ ;  /* 0x0000006b04627227 */ /* 0x000fc800078e00ff */
[----:B------:R-:W-:Y:S02]  /*2ba0*/  IMAD.MOV R9, RZ, RZ, -R9 ;  /* 0x000000ffff097224 */ /* 0x000fe400078e0a09 */
[----:B------:R-:W-:Y:S02]  /*2bb0*/  IMAD.MOV R71, RZ, RZ, -R71 ;  /* 0x000000ffff477224 */ /* 0x000fe400078e0a47 */
[----:B------:R-:W-:Y:S02]  /*2bc0*/  IMAD R67, R0, R67, R87 ;  /* 0x0000004300437224 */ /* 0x000fe400078e0257 */
[----:B------:R-:W-:Y:S02]  /*2bd0*/  IMAD.MOV R104, RZ, RZ, -R98 ;  /* 0x000000ffff687224 */ /* 0x000fe400078e0a62 */
[----:B------:R-:W-:-:S04]  /*2be0*/  IMAD.HI.U32 R87, R4, R101, RZ ;  /* 0x0000006504577227 */ /* 0x000fc800078e00ff */
[----:B------:R-:W-:-:S04]  /*2bf0*/  IMAD.HI.U32 R98, R4, R115, RZ ;  /* 0x0000007304627227 */ /* 0x000fc800078e00ff */
[C---:B------:R-:W-:Y:S02]  /*2c00*/  IMAD R9, R0.reuse, R9, R17 ;  /* 0x0000000900097224 */ /* 0x040fe400078e0211 */
[----:B------:R-:W-:Y:S02]  /*2c10*/  IMAD R71, R0, R71, R91 ;  /* 0x0000004700477224 */ /* 0x000fe400078e025b */
[----:B------:R-:W-:-:S04]  /*2c20*/  IMAD.HI.U32 R17, R4, R35, RZ ;  /* 0x0000002304117227 */ /* 0x000fc800078e00ff */
[----:B------:R-:W-:-:S04]  /*2c30*/  IMAD.HI.U32 R91, R4, R103, RZ ;  /* 0x00000067045b7227 */ /* 0x000fc800078e00ff */
[----:B------:R-:W-:Y:S02]  /*2c40*/  IMAD.MOV R87, RZ, RZ, -R87 ;  /* 0x000000ffff577224 */ /* 0x000fe400078e0a57 */
[----:B------:R-:W-:-:S04]  /*2c50*/  IMAD.HI.U32 R102, R4, R123, RZ ;  /* 0x0000007b04667227 */ /* 0x000fc800078e00ff */
[----:B------:R-:W-:Y:S02]  /*2c60*/  IMAD.MOV R98, RZ, RZ, -R98 ;  /* 0x000000ffff627224 */ /* 0x000fe400078e0a62 */
[----:B------:R-:W-:Y:S02]  /*2c70*/  IMAD.MOV R17, RZ, RZ, -R17 ;  /* 0x000000ffff117224 */ /* 0x000fe400078e0a11 */
[----:B------:R-:W-:Y:S02]  /*2c80*/  IMAD.MOV R91, RZ, RZ, -R91 ;  /* 0x000000ffff5b7224 */ /* 0x000fe400078e0a5b */
[C---:B------:R-:W-:Y:S02]  /*2c90*/  IMAD R87, R0.reuse, R87, R101 ;  /* 0x0000005700577224 */ /* 0x040fe400078e0265 */
[----:B------:R-:W-:Y:S02]  /*2ca0*/  IMAD.MOV R102, RZ, RZ, -R102 ;  /* 0x000000ffff667224 */ /* 0x000fe400078e0a66 */
[----:B------:R-:W-:-:S02]  /*2cb0*/  IMAD R115, R0, R98, R115 ;  /* 0x0000006200737224 */ /* 0x000fc400078e0273 */
[----:B------:R-:W-:-:S04]  /*2cc0*/  IMAD.HI.U32 R101, R4, R119, RZ ;  /* 0x0000007704657227 */ /* 0x000fc800078e00ff */
[----:B------:R-:W-:-:S04]  /*2cd0*/  IMAD.HI.U32 R98, R4, R127, RZ ;  /* 0x0000007f04627227 */ /* 0x000fc800078e00ff */
[C---:B------:R-:W-:Y:S02]  /*2ce0*/  IMAD R17, R0.reuse, R17, R35 ;  /* 0x0000001100117224 */ /* 0x040fe400078e0223 */
[C---:B------:R-:W-:Y:S02]  /*2cf0*/  IMAD R91, R0.reuse, R91, R103 ;  /* 0x0000005b005b7224 */ /* 0x040fe400078e0267 */
[----:B------:R-:W-:Y:S02]  /*2d00*/  IMAD R123, R0, R102, R123 ;  /* 0x00000066007b7224 */ /* 0x000fe400078e027b */
[----:B------:R-:W-:-:S04]  /*2d10*/  IMAD.HI.U32 R35, R4, R55, RZ ;  /* 0x0000003704237227 */ /* 0x000fc800078e00ff */
[----:B------:R-:W-:Y:S02]  /*2d20*/  IMAD R103, R0, R100, R109 ;  /* 0x0000006400677224 */ /* 0x000fe400078e026d */
[----:B------:R-:W-:Y:S02]  /*2d30*/  IMAD.MOV R101, RZ, RZ, -R101 ;  /* 0x000000ffff657224 */ /* 0x000fe400078e0a65 */
[----:B------:R-:W-:Y:S02]  /*2d40*/  IMAD.MOV R102, RZ, RZ, -R98 ;  /* 0x000000ffff667224 */ /* 0x000fe400078e0a62 */
[----:B------:R-:W-:-:S04]  /*2d50*/  IMAD.HI.U32 R100, R4, R111, RZ ;  /* 0x0000006f04647227 */ /* 0x000fc800078e00ff */
[----:B------:R-:W-:-:S04]  /*2d60*/  IMAD.HI.U32 R98, R4, R131, RZ ;  /* 0x0000008304627227 */ /* 0x000fc800078e00ff */
[----:B------:R-:W-:Y:S02]  /*2d70*/  IMAD.MOV R35, RZ, RZ, -R35 ;  /* 0x000000ffff237224 */ /* 0x000fe400078e0a23 */
[----:B------:R-:W-:Y:S02]  /*2d80*/  IMAD R119, R0, R101, R119 ;  /* 0x0000006500777224 */ /* 0x000fe400078e0277 */
[----:B------:R-:W-:Y:S02]  /*2d90*/  IMAD.MOV R100, RZ, RZ, -R100 ;  /* 0x000000ffff647224 */ /* 0x000fe400078e0a64 */
[----:B------:R-:W-:-:S04]  /*2da0*/  IMAD.HI.U32 R101, R4, R139, RZ ;  /* 0x0000008b04657227 */ /* 0x000fc800078e00ff */
[----:B------:R-:W-:Y:S02]  /*2db0*/  IMAD.MOV R98, RZ, RZ, -R98 ;  /* 0x000000ffff627224 */ /* 0x000fe400078e0a62 */
[----:B------:R-:W-:Y:S02]  /*2dc0*/  IMAD R35, R0, R35, R55 ;  /* 0x0000002300237224 */ /* 0x000fe400078e0237 */
[----:B------:R-:W-:-:S04]  /*2dd0*/  IMAD.HI.U32 R55, R4, R75, RZ ;  /* 0x0000004b04377227 */ /* 0x000fc800078e00ff */
[C---:B------:R-:W-:Y:S02]  /*2de0*/  IMAD R111, R0.reuse, R100, R111 ;  /* 0x00000064006f7224 */ /* 0x040fe400078e026f */
[----:B------:R-:W-:Y:S02]  /*2df0*/  IMAD.MOV R101, RZ, RZ, -R101 ;  /* 0x000000ffff657224 */ /* 0x000fe400078e0a65 */
[----:B------:R-:W-:Y:S02]  /*2e00*/  IMAD R131, R0, R98, R131 ;  /* 0x0000006200837224 */ /* 0x000fe400078e0283 */
[----:B------:R-:W-:-:S04]  /*2e10*/  IMAD.HI.U32 R100, R4, R135, RZ ;  /* 0x0000008704647227 */ /* 0x000fc800078e00ff */
[----:B------:R-:W-:-:S04]  /*2e20*/  IMAD.HI.U32 R98, R4, R147, RZ ;  /* 0x0000009304627227 */ /* 0x000fc800078e00ff */
[----:B------:R-:W-:Y:S02]  /*2e30*/  IMAD.MOV R55, RZ, RZ, -R55 ;  /* 0x000000ffff377224 */ /* 0x000fe400078e0a37 */
[C---:B------:R-:W-:Y:S02]  /*2e40*/  IMAD R139, R0.reuse, R101, R139 ;  /* 0x00000065008b7224 */ /* 0x040fe400078e028b */
[----:B------:R-:W-:Y:S02]  /*2e50*/  IMAD R127, R0, R102, R127 ;  /* 0x00000066007f7224 */ /* 0x000fe400078e027f */
[----:B------:R-:W-:Y:S02]  /*2e60*/  IMAD.MOV R100, RZ, RZ, -R100 ;  /* 0x000000ffff647224 */ /* 0x000fe400078e0a64 */
[----:B------:R-:W-:Y:S02]  /*2e70*/  IMAD.MOV R101, RZ, RZ, -R98 ;  /* 0x000000ffff657224 */ /* 0x000fe400078e0a62 */
[----:B------:R-:W-:-:S04]  /*2e80*/  IMAD.HI.U32 R102, R4, R143, RZ ;  /* 0x0000008f04667227 */ /* 0x000fc800078e00ff */
[----:B------:R-:W-:-:S04]  /*2e90*/  IMAD.HI.U32 R98, R4, R151, RZ ;  /* 0x0000009704627227 */ /* 0x000fc800078e00ff */
[----:B------:R-:W-:Y:S02]  /*2ea0*/  IMAD R55, R0, R55, R75 ;  /* 0x0000003700377224 */ /* 0x000fe400078e024b */
[----:B------:R-:W-:-:S04]  /*2eb0*/  IMAD.HI.U32 R75, R4, R95, RZ ;  /* 0x0000005f044b7227 */ /* 0x000fc800078e00ff */
[----:B------:R-:W-:Y:S02]  /*2ec0*/  IMAD R135, R0, R100, R135 ;  /* 0x0000006400877224 */ /* 0x000fe400078e0287 */
[----:B------:R-:W-:Y:S02]  /*2ed0*/  IMAD.MOV R102, RZ, RZ, -R102 ;  /* 0x000000ffff667224 */ /* 0x000fe400078e0a66 */
[----:B------:R-:W-:-:S04]  /*2ee0*/  IMAD.HI.U32 R100, R4, R155, RZ ;  /* 0x0000009b04647227 */ /* 0x000fc800078e00ff */
[----:B------:R-:W-:Y:S02]  /*2ef0*/  IMAD.MOV R98, RZ, RZ, -R98 ;  /* 0x000000ffff627224 */ /* 0x000fe400078e0a62 */
[----:B------:R-:W-:Y:S02]  /*2f00*/  IMAD.MOV R75, RZ, RZ, -R75 ;  /* 0x000000ffff4b7224 */ /* 0x000fe400078e0a4b */
[C---:B------:R-:W-:Y:S02]  /*2f10*/  IMAD R143, R0.reuse, R102, R143 ;  /* 0x00000066008f7224 */ /* 0x040fe400078e028f */
[----:B------:R-:W-:Y:S02]  /*2f20*/  IMAD.MOV R100, RZ, RZ, -R100 ;  /* 0x000000ffff647224 */ /* 0x000fe400078e0a64 */
[----:B------:R-:W-:Y:S02]  /*2f30*/  IMAD R151, R0, R98, R151 ;  /* 0x0000006200977224 */ /* 0x000fe400078e0297 */
[----:B------:R-:W-:-:S04]  /*2f40*/  IMAD.HI.U32 R102, R4, R163, RZ ;  /* 0x000000a304667227 */ /* 0x000fc800078e00ff */
[----:B------:R-:W-:-:S04]  /*2f50*/  IMAD.HI.U32 R98, R4, R167, RZ ;  /* 0x000000a704627227 */ /* 0x000fc800078e00ff */
[----:B------:R-:W-:Y:S02]  /*2f60*/  IMAD R75, R0, R75, R95 ;  /* 0x0000004b004b7224 */ /* 0x000fe400078e025f */
[----:B------:R-:W-:-:S04]  /*2f70*/  IMAD.HI.U32 R95, R4, R105, RZ ;  /* 0x00000069045f7227 */ /* 0x000fc800078e00ff */
[----:B------:R-:W-:Y:S02]  /*2f80*/  IMAD R155, R0, R100, R155 ;  /* 0x00000064009b7224 */ /* 0x000fe400078e029b */
[----:B------:R-:W-:Y:S02]  /*2f90*/  IMAD.MOV R102, RZ, RZ, -R102 ;  /* 0x000000ffff667224 */ /* 0x000fe400078e0a66 */
[----:B------:R-:W-:Y:S02]  /*2fa0*/  IMAD.MOV R100, RZ, RZ, -R98 ;  /* 0x000000ffff647224 */ /* 0x000fe400078e0a62 */
[----:B------:R-:W-:-:S04]  /*2fb0*/  IMAD.HI.U32 R98, R4, R171, RZ ;  /* 0x000000ab04627227 */ /* 0x000fc800078e00ff */
[----:B------:R-:W-:Y:S02]  /*2fc0*/  IMAD.MOV R95, RZ, RZ, -R95 ;  /* 0x000000ffff5f7224 */ /* 0x000fe400078e0a5f */
[C---:B------:R-:W-:Y:S02]  /*2fd0*/  IMAD R107, R0.reuse, R104, R107 ;  /* 0x00000068006b7224 */ /* 0x040fe400078e026b */
[----:B------:R-:W-:Y:S02]  /*2fe0*/  IMAD R163, R0, R102, R163 ;  /* 0x0000006600a37224 */ /* 0x000fe400078e02a3 */
[----:B------:R-:W-:Y:S02]  /*2ff0*/  IMAD.MOV R102, RZ, RZ, -R98 ;  /* 0x000000ffff667224 */ /* 0x000fe400078e0a62 */
[----:B------:R-:W-:Y:S02]  /*3000*/  IMAD R104, R97, 0x80, R106 ;  /* 0x0000008061687824 */ /* 0x000fe400078e026a */
[----:B------:R-:W-:-:S04]  /*3010*/  IMAD.HI.U32 R97, R4, R191, RZ ;  /* 0x000000bf04617227 */ /* 0x000fc800078e00ff */
[C---:B------:R-:W-:Y:S02]  /*3020*/  IMAD R95, R0.reuse, R95, R105 ;  /* 0x0000005f005f7224 */ /* 0x040fe400078e0269 */
[----:B------:R-:W2:Y:S01]  /*3030*/  LDL R105, [R1+0x818] ;  /* 0x0008180001697983 */ /* 0x000ea20000100800 */
[C---:B------:R-:W-:Y:S02]  /*3040*/  IMAD R171, R0.reuse, R102, R171 ;  /* 0x0000006600ab7224 */ /* 0x040fe400078e02ab */
[----:B------:R-:W-:Y:S01]  /*3050*/  IMAD.MOV R102, RZ, RZ, -R97 ;  /* 0x000000ffff667224 */ /* 0x000fe200078e0a61 */
[----:B------:R-:W-:Y:S01]  /*3060*/  STL [R1+0x7e8], R113 ;  /* 0x0007e87101007387 */ /* 0x000fe20000100800 */
[C---:B------:R-:W-:Y:S02]  /*3070*/  IMAD R147, R0.reuse, R101, R147 ;  /* 0x0000006500937224 */ /* 0x040fe400078e0293 */
[----:B------:R-:W-:Y:S01]  /*3080*/  IMAD R191, R0, R102, R191 ;  /* 0x0000006600bf7224 */ /* 0x000fe200078e02bf */
[----:B------:R-:W-:Y:S01]  /*3090*/  STL [R1+0x7b8], R104 ;  /* 0x0007b86801007387 */ /* 0x000fe20000100800 */
[----:B------:R-:W-:-:S03]  /*30a0*/  IMAD.HI.U32 R101, R4, R159, RZ ;  /* 0x0000009f04657227 */ /* 0x000fc600078e00ff */
[----:B------:R-:W-:Y:S01]  /*30b0*/  STL [R1+0x7e4], R112 ;  /* 0x0007e47001007387 */ /* 0x000fe20000100800 */
[----:B------:R-:W-:-:S03]  /*30c0*/  IMAD.HI.U32 R98, R4, R183, RZ ;  /* 0x000000b704627227 */ /* 0x000fc600078e00ff */
[----:B------:R-:W3:Y:S01]  /*30d0*/  LDL R102, [R1+0x81c] ;  /* 0x00081c0001667983 */ /* 0x000ee20000100800 */
[----:B------:R-:W-:Y:S02]  /*30e0*/  IMAD.MOV R101, RZ, RZ, -R101 ;  /* 0x000000ffff657224 */ /* 0x000fe400078e0a65 */
[----:B------:R-:W-:Y:S02]  /*30f0*/  IMAD R167, R0, R100, R167 ;  /* 0x0000006400a77224 */ /* 0x000fe400078e02a7 */
[----:B------:R-:W-:-:S04]  /*3100*/  IMAD.HI.U32 R100, R4, R175, RZ ;  /* 0x000000af04647227 */ /* 0x000fc800078e00ff */
[----:B------:R-:W-:Y:S02]  /*3110*/  IMAD.MOV R98, RZ, RZ, -R98 ;  /* 0x000000ffff627224 */ /* 0x000fe400078e0a62 */
[----:B------:R-:W-:Y:S02]  /*3120*/  IMAD R159, R0, R101, R159 ;  /* 0x00000065009f7224 */ /* 0x000fe400078e029f */
[----:B------:R-:W-:-:S04]  /*3130*/  IMAD.HI.U32 R101, R4, R179, RZ ;  /* 0x000000b304657227 */ /* 0x000fc800078e00ff */
[----:B------:R-:W-:Y:S02]  /*3140*/  IMAD.MOV R100, RZ, RZ, -R100 ;  /* 0x000000ffff647224 */ /* 0x000fe400078e0a64 */
[----:B------:R-:W-:Y:S02]  /*3150*/  IMAD R183, R0, R98, R183 ;  /* 0x0000006200b77224 */ /* 0x000fe400078e02b7 */
[----:B------:R-:W-:Y:S01]  /*3160*/  IMAD.HI.U32 R98, R4, R187, RZ ;  /* 0x000000bb04627227 */ /* 0x000fe200078e00ff */
[----:B------:R-:W-:-:S03]  /*3170*/  ISETP.GT.U32.AND P1, PT, R0, R30, PT ;  /* 0x0000001e0000720c */ /* 0x000fc60003f24070 */
[----:B------:R-:W-:Y:S02]  /*3180*/  IMAD.MOV R101, RZ, RZ, -R101 ;  /* 0x000000ffff657224 */ /* 0x000fe400078e0a65 */
[C---:B------:R-:W-:Y:S01]  /*3190*/  IMAD R175, R0.reuse, R100, R175 ;  /* 0x0000006400af7224 */ /* 0x040fe200078e02af */
[----:B------:R-:W-:Y:S01]  /*31a0*/  IABS R100, R104 ;  /* 0x0000006800647213 */ /* 0x000fe20000000000 */
[----:B------:R-:W-:Y:S01]  /*31b0*/  IMAD.MOV R98, RZ, RZ, -R98 ;  /* 0x000000ffff627224 */ /* 0x000fe200078e0a62 */
[----:B------:R-:W-:Y:S01]  /*31c0*/  IABS R201, R113 ;  /* 0x0000007100c97213 */ /* 0x000fe20000000000 */
[C---:B------:R-:W-:Y:S01]  /*31d0*/  IMAD R179, R0.reuse, R101, R179 ;  /* 0x0000006500b37224 */ /* 0x040fe200078e02b3 */
[----:B------:R-:W-:Y:S01]  /*31e0*/  IADD3 R110, R199, 0x76, RZ ;  /* 0x00000076c76e7810 */ /* 0x000fe20007ffe0ff */
[----:B------:R-:W-:Y:S02]  /*31f0*/  IMAD R187, R0, R98, R187 ;  /* 0x0000006200bb7224 */ /* 0x000fe400078e02bb */
[----:B------:R-:W-:-:S04]  /*3200*/  IMAD.HI.U32 R101, R4, R195, RZ ;  /* 0x000000c304657227 */ /* 0x000fc800078e00ff */
[----:B------:R-:W-:Y:S01]  /*3210*/  IMAD.MOV.U32 R98, RZ, RZ, R100 ;  /* 0x000000ffff627224 */ /* 0x000fe200078e0064 */
[----:B------:R-:W-:Y:S01]  /*3220*/  IABS R209, R110 ;  /* 0x0000006e00d17213 */ /* 0x000fe20000000000 */
[----:B------:R-:W-:Y:S01]  /*3230*/  IMAD.HI.U32 R97, R4, R201, RZ ;  /* 0x000000c904617227 */ /* 0x000fe200078e00ff */
[----:B------:R-:W-:-:S03]  /*3240*/  ISETP.GT.U32.AND P3, PT, R0, R29, PT ;  /* 0x0000001d0000720c */ /* 0x000fc60003f64070 */
[----:B------:R-:W-:Y:S02]  /*3250*/  IMAD.MOV R101, RZ, RZ, -R101 ;  /* 0x000000ffff657224 */ /* 0x000fe400078e0a65 */
[----:B------:R-:W-:Y:S01]  /*3260*/  IMAD.HI.U32 R100, R3, R98, RZ ;  /* 0x0000006203647227 */ /* 0x000fe200078e00ff */
[----:B------:R-:W-:-:S03]  /*3270*/  ISETP.GT.U32.AND P4, PT, R0, R2, PT ;  /* 0x000000020000720c */ /* 0x000fc60003f84070 */
[----:B------:R-:W-:Y:S02]  /*3280*/  IMAD.MOV R3, RZ, RZ, -R97 ;  /* 0x000000ffff037224 */ /* 0x000fe400078e0a61 */
[----:B------:R-:W-:Y:S02]  /*3290*/  IMAD.MOV R97, RZ, RZ, -R100 ;  /* 0x000000ffff617224 */ /* 0x000fe400078e0a64 */
[----:B------:R-:W-:Y:S02]  /*32a0*/  IMAD R195, R0, R101, R195 ;  /* 0x0000006500c37224 */ /* 0x000fe400078e02c3 */
[----:B------:R-:W4:Y:S01]  /*32b0*/  LDL R101, [R1+0x820] ;  /* 0x0008200001657983 */ /* 0x000f220000100800 */
[----:B------:R-:W-:Y:S01]  /*32c0*/  IMAD.HI.U32 R100, R4, R209, RZ ;  /* 0x000000d104647227 */ /* 0x000fe200078e00ff */
[----:B------:R-:W-:-:S03]  /*32d0*/  IADD3 R109, R199, 0x77, RZ ;  /* 0x00000077c76d7810 */ /* 0x000fc60007ffe0ff */
[----:B------:R-:W-:Y:S01]  /*32e0*/  @!P1 IMAD.IADD R30, R30, 0x1, -R0 ;  /* 0x000000011e1e9824 */ /* 0x000fe200078e0a00 */
[----:B------:R-:W-:Y:S01]  /*32f0*/  IADD3 R108, R199, 0x78, RZ ;  /* 0x00000078c76c7810 */ /* 0x000fe20007ffe0ff */
[----:B------:R-:W-:Y:S01]  /*3300*/  IMAD.MOV R100, RZ, RZ, -R100 ;  /* 0x000000ffff647224 */ /* 0x000fe200078e0a64 */
[----:B------:R-:W-:Y:S02]  /*3310*/  STL [R1+0x7e0], R110 ;  /* 0x0007e06e01007387 */ /* 0x000fe40000100800 */
[C---:B------:R-:W-:Y:S01]  /*3320*/  ISETP.GT.U32.AND P1, PT, R0.reuse, R30, PT ;  /* 0x0000001e0000720c */ /* 0x040fe20003f24070 */
[----:B------:R-:W-:Y:S01]  /*3330*/  @!P3 IMAD.IADD R29, R29, 0x1, -R0 ;  /* 0x000000011d1db824 */ /* 0x000fe200078e0a00 */
[----:B------:R-:W-:Y:S01]  /*3340*/  STL [R1+0x7dc], R109 ;  /* 0x0007dc6d01007387 */ /* 0x000fe20000100800 */
[----:B------:R-:W-:-:S03]  /*3350*/  IMAD R209, R0, R100, R209 ;  /* 0x0000006400d17224 */ /* 0x000fc600078e02d1 */
[----:B------:R-:W-:Y:S01]  /*3360*/  STL [R1+0x7d8], R108 ;  /* 0x0007d86c01007387 */ /* 0x000fe20000100800 */
[----:B------:R-:W-:-:S03]  /*3370*/  @!P4 IMAD.IADD R2, R2, 0x1, -R0 ;  /* 0x000000010202c824 */ /* 0x000fc600078e0a00 */
[----:B------:R-:W4:Y:S01]  /*3380*/  LDL R100, [R1+0x7bc] ;  /* 0x0007bc0001647983 */ /* 0x000f220000100800 */
[----:B------:R-:W-:Y:S02]  /*3390*/  ISETP.GT.U32.AND P4, PT, R0, R29, PT ;  /* 0x0000001d0000720c */ /* 0x000fe40003f84070 */
[----:B------:R-:W-:Y:S01]  /*33a0*/  @!P1 IMAD.IADD R30, R30, 0x1, -R0 ;  /* 0x000000011e1e9824 */ /* 0x000fe200078e0a00 */
[----:B------:R-:W-:Y:S02]  /*33b0*/  ISETP.GT.U32.AND P1, PT, R0, R44, PT ;  /* 0x0000002c0000720c */ /* 0x000fe40003f24070 */
[----:B------:R-:W-:-:S08]  /*33c0*/  IADD3 R106, R199, 0x79, RZ ;  /* 0x00000079c76a7810 */ /* 0x000fd00007ffe0ff */
[--C-:B------:R-:W-:Y:S01]  /*33d0*/  @!P4 IMAD.IADD R29, R29, 0x1, -R0.reuse ;  /* 0x000000011d1dc824 */ /* 0x100fe200078e0a00 */
[----:B------:R-:W-:Y:S01]  /*33e0*/  ISETP.GT.U32.AND P4, PT, R0, R41, PT ;  /* 0x000000290000720c */ /* 0x000fe20003f84070 */
[----:B------:R-:W-:Y:S01]  /*33f0*/  STL [R1+0x7d4], R106 ;  /* 0x0007d46a01007387 */ /* 0x000fe20000100800 */
[----:B------:R-:W-:-:S11]  /*3400*/  @!P1 IMAD.IADD R44, R44, 0x1, -R0 ;  /* 0x000000012c2c9824 */ /* 0x000fd600078e0a00 */
[----:B------:R-:W-:Y:S01]  /*3410*/  @!P4 IMAD.IADD R41, R41, 0x1, -R0 ;  /* 0x000000012929c824 */ /* 0x000fe200078e0a00 */
[----:B--2---:R-:W-:Y:S02]  /*3420*/  ISETP.GE.AND P1, PT, R105, RZ, PT ;  /* 0x000000ff6900720c */ /* 0x004fe40003f26270 */
[----:B------:R-:W2:Y:S01]  /*3430*/  LDL R105, [R1+0x8e8] ;  /* 0x0008e80001697983 */ /* 0x000ea20000100800 */
[----:B---3--:R-:W-:-:S03]  /*3440*/  ISETP.GE.AND P4, PT, R102, RZ, PT ;  /* 0x000000ff6600720c */ /* 0x008fc60003f86270 */
[----:B------:R-:W3:Y:S01]  /*3450*/  LDL R102, [R1+0x8ec] ;  /* 0x0008ec0001667983 */ /* 0x000ee20000100800 */
[----:B------:R-:W-:Y:S02]  /*3460*/  IMAD R201, R0, R3, R201 ;  /* 0x0000000300c97224 */ /* 0x000fe400078e02c9 */
[----:B------:R-:W-:-:S05]  /*3470*/  IMAD R3, R5, R97, R98 ;  /* 0x0000006105037224 */ /* 0x000fca00078e0262 */
[----:B------:R-:W-:Y:S02]  /*3480*/  ISETP.GT.U32.AND P0, PT, R5, R3, PT ;  /* 0x000000030500720c */ /* 0x000fe40003f04070 */
[----:B------:R-:W-:-:S11]  /*3490*/  ISETP.GT.U32.AND P2, PT, R0, R26, PT ;  /* 0x0000001a0000720c */ /* 0x000fd60003f44070 */
[----:B------:R-:W-:-:S05]  /*34a0*/  @!P0 IMAD.IADD R3, R3, 0x1, -R5 ;  /* 0x0000000103038824 */ /* 0x000fca00078e0a05 */
[----:B------:R-:W-:Y:S01]  /*34b0*/  ISETP.GT.U32.AND P0, PT, R5, R3, PT ;  /* 0x000000030500720c */ /* 0x000fe20003f04070 */
[----:B------:R-:W-:-:S05]  /*34c0*/  @!P2 IMAD.IADD R26, R26, 0x1, -R0 ;  /* 0x000000011a1aa824 */ /* 0x000fca00078e0a00 */
[----:B------:R-:W-:-:S07]  /*34d0*/  ISETP.GT.U32.AND P3, PT, R0, R26, PT ;  /* 0x0000001a0000720c */ /* 0x000fce0003f64070 */
[----:B------:R-:W-:Y:S01]  /*34e0*/  @!P0 IMAD.IADD R3, R3, 0x1, -R5 ;  /* 0x0000000103038824 */ /* 0x000fe200078e0a05 */
[C---:B------:R-:W-:Y:S02]  /*34f0*/  ISETP.GT.U32.AND P0, PT, R0.reuse, R33, PT ;  /* 0x000000210000720c */ /* 0x040fe40003f04070 */
[C---:B------:R-:W-:Y:S02]  /*3500*/  ISETP.GT.U32.AND P2, PT, R0.reuse, R2, PT ;  /* 0x000000020000720c */ /* 0x040fe40003f44070 */
[----:B------:R-:W-:Y:S01]  /*3510*/  ISETP.GT.U32.AND P6, PT, R0, R36, PT ;  /* 0x000000240000720c */ /* 0x000fe20003fc4070 */
[----:B------:R-:W-:Y:S01]  /*3520*/  @!P3 IMAD.IADD R26, R26, 0x1, -R0 ;  /* 0x000000011a1ab824 */ /* 0x000fe200078e0a00 */
[----:B------:R-:W-:-:S07]  /*3530*/  ISETP.GT.U32.AND P3, PT, R0, R40, PT ;  /* 0x000000280000720c */ /* 0x000fce0003f64070 */
[--C-:B------:R-:W-:Y:S01]  /*3540*/  @!P0 IMAD.IADD R33, R33, 0x1, -R0.reuse ;  /* 0x0000000121218824 */ /* 0x100fe200078e0a00 */
[----:B------:R-:W-:Y:S01]  /*3550*/  ISETP.GT.U32.AND P0, PT, R0, R46, PT ;  /* 0x0000002e0000720c */ /* 0x000fe20003f04070 */
[--C-:B------:R-:W-:Y:S01]  /*3560*/  @!P2 IMAD.IADD R2, R2, 0x1, -R0.reuse ;  /* 0x000000010202a824 */ /* 0x100fe200078e0a00 */
[----:B------:R-:W-:Y:S01]  /*3570*/  ISETP.GT.U32.AND P2, PT, R0, R37, PT ;  /* 0x000000250000720c */ /* 0x000fe20003f44070 */
[--C-:B------:R-:W-:Y:S01]  /*3580*/  @!P6 IMAD.IADD R36, R36, 0x1, -R0.reuse ;  /* 0x000000012424e824 */ /* 0x100fe200078e0a00 */
[----:B------:R-:W-:Y:S01]  /*3590*/  ISETP.GE.AND P5, PT, R199, RZ, PT ;  /* 0x000000ffc700720c */ /* 0x000fe20003fa6270 */
[----:B------:R-:W-:Y:S01]  /*35a0*/  @!P3 IMAD.IADD R40, R40, 0x1, -R0 ;  /* 0x000000012828b824 */ /* 0x000fe200078e0a00 */
[----:B----4-:R-:W-:Y:S02]  /*35b0*/  ISETP.GE.AND P3, PT, R101, RZ, PT ;  /* 0x000000ff6500720c */ /* 0x010fe40003f66270 */
[----:B------:R-:W-:-:S05]  /*35c0*/  ISETP.GT.U32.AND P6, PT, R0, R33, PT ;  /* 0x000000210000720c */ /* 0x000fca0003fc4070 */
[--C-:B------:R-:W-:Y:S01]  /*35d0*/  @!P0 IMAD.IADD R46, R46, 0x1, -R0.reuse ;  /* 0x000000012e2e8824 */ /* 0x100fe200078e0a00 */
[----:B------:R-:W-:Y:S01]  /*35e0*/  ISETP.GT.U32.AND P0, PT, R0, R36, PT ;  /* 0x000000240000720c */ /* 0x000fe20003f04070 */
[----:B------:R-:W-:Y:S02]  /*35f0*/  @!P2 IMAD.IADD R37, R37, 0x1, -R0 ;  /* 0x000000012525a824 */ /* 0x000fe400078e0a00 */
[----:B------:R-:W-:Y:S01]  /*3600*/  @!P5 IMAD.MOV R26, RZ, RZ, -R26 ;  /* 0x000000ffff1ad224 */ /* 0x000fe200078e0a1a */
[----:B------:R-:W-:Y:S01]  /*3610*/  ISETP.GE.AND P2, PT, R100, RZ, PT ;  /* 0x000000ff6400720c */ /* 0x000fe20003f46270 */
[----:B------:R-:W-:Y:S01]  /*3620*/  @!P3 IMAD.MOV R29, RZ, RZ, -R29 ;  /* 0x000000ffff1db224 */ /* 0x000fe200078e0a1d */
[C---:B------:R-:W-:Y:S01]  /*3630*/  ISETP.GT.U32.AND P5, PT, R0.reuse, R37, PT ;  /* 0x000000250000720c */ /* 0x040fe20003fa4070 */
[----:B------:R-:W-:Y:S01]  /*3640*/  @!P4 IMAD.MOV R30, RZ, RZ, -R30 ;  /* 0x000000ffff1ec224 */ /* 0x000fe200078e0a1e */
[C---:B------:R-:W-:Y:S01]  /*3650*/  ISETP.GT.U32.AND P3, PT, R0.reuse, R41, PT ;  /* 0x000000290000720c */ /* 0x040fe20003f64070 */
[----:B------:R-:W-:Y:S01]  /*3660*/  @!P6 IMAD.IADD R33, R33, 0x1, -R0 ;  /* 0x000000012121e824 */ /* 0x000fe200078e0a00 */
[----:B------:R-:W-:-:S03]  /*3670*/  ISETP.GT.U32.AND P4, PT, R0, R44, PT ;  /* 0x0000002c0000720c */ /* 0x000fc60003f84070 */
[----:B------:R-:W-:Y:S01]  /*3680*/  @!P0 IMAD.IADD R36, R36, 0x1, -R0 ;  /* 0x0000000124248824 */ /* 0x000fe200078e0a00 */
[C---:B------:R-:W-:Y:S01]  /*3690*/  ISETP.GT.U32.AND P0, PT, R0.reuse, R50, PT ;  /* 0x000000320000720c */ /* 0x040fe20003f04070 */
[----:B------:R-:W-:Y:S01]  /*36a0*/  @!P1 IMAD.MOV R33, RZ, RZ, -R33 ;  /* 0x000000ffff219224 */ /* 0x000fe200078e0a21 */
[C---:B------:R-:W-:Y:S01]  /*36b0*/  ISETP.GT.U32.AND P1, PT, R0.reuse, R48, PT ;  /* 0x000000300000720c */ /* 0x040fe20003f24070 */
[----:B------:R-:W-:Y:S01]  /*36c0*/  @!P2 IMAD.MOV R2, RZ, RZ, -R2 ;  /* 0x000000ffff02a224 */ /* 0x000fe200078e0a02 */
[C---:B------:R-:W-:Y:S01]  /*36d0*/  ISETP.GT.U32.AND P2, PT, R0.reuse, R40, PT ;  /* 0x000000280000720c */ /* 0x040fe20003f44070 */
[--C-:B------:R-:W-:Y:S01]  /*36e0*/  @!P5 IMAD.IADD R37, R37, 0x1, -R0.reuse ;  /* 0x000000012525d824 */ /* 0x100fe200078e0a00 */
[C---:B------:R-:W-:Y:S01]  /*36f0*/  ISETP.GT.U32.AND P6, PT, R0.reuse, R46, PT ;  /* 0x0000002e0000720c */ /* 0x040fe20003fc4070 */
[--C-:B------:R-:W-:Y:S01]  /*3700*/  @!P3 IMAD.IADD R41, R41, 0x1, -R0.reuse ;  /* 0x000000012929b824 */ /* 0x100fe200078e0a00 */
[----:B------:R-:W-:Y:S01]  /*3710*/  ISETP.GT.U32.AND P5, PT, R0, R52, PT ;  /* 0x000000340000720c */ /* 0x000fe20003fa4070 */
[----:B------:R-:W-:Y:S01]  /*3720*/  @!P4 IMAD.IADD R44, R44, 0x1, -R0 ;  /* 0x000000012c2cc824 */ /* 0x000fe200078e0a00 */
[----:B------:R-:W-:-:S02]  /*3730*/  ISETP.GT.U32.AND P3, PT, R0, R57, PT ;  /* 0x000000390000720c */ /* 0x000fc40003f64070 */
[----:B------:R-:W-:Y:S01]  /*3740*/  ISETP.GT.U32.AND P4, PT, R0, R58, PT ;  /* 0x0000003a0000720c */ /* 0x000fe20003f84070 */
[--C-:B------:R-:W-:Y:S01]  /*3750*/  @!P0 IMAD.IADD R50, R50, 0x1, -R0.reuse ;  /* 0x0000000132328824 */ /* 0x100fe200078e0a00 */
[----:B------:R-:W-:Y:S01]  /*3760*/  ISETP.GE.AND P0, PT, R252, RZ, PT ;  /* 0x000000fffc00720c */ /* 0x000fe20003f06270 */
[--C-:B------:R-:W-:Y:S02]  /*3770*/  @!P1 IMAD.IADD R48, R48, 0x1, -R0.reuse ;  /* 0x0000000130309824 */ /* 0x100fe400078e0a00 */
[--C-:B------:R-:W-:Y:S01]  /*3780*/  @!P2 IMAD.IADD R40, R40, 0x1, -R0.reuse ;  /* 0x000000012828a824 */ /* 0x100fe200078e0a00 */
[----:B------:R-:W-:Y:S01]  /*3790*/  ISETP.GT.U32.AND P2, PT, R0, R54, PT ;  /* 0x000000360000720c */ /* 0x000fe20003f44070 */
[--C-:B------:R-:W-:Y:S02]  /*37a0*/  @!P6 IMAD.IADD R46, R46, 0x1, -R0.reuse ;  /* 0x000000012e2ee824 */ /* 0x100fe400078e0a00 */
[--C-:B------:R-:W-:Y:S02]  /*37b0*/  @!P5 IMAD.IADD R52, R52, 0x1, -R0.reuse ;  /* 0x000000013434d824 */ /* 0x100fe400078e0a00 */
[--C-:B------:R-:W-:Y:S01]  /*37c0*/  @!P3 IMAD.IADD R57, R57, 0x1, -R0.reuse ;  /* 0x000000013939b824 */ /* 0x100fe200078e0a00 */
[----:B------:R-:W-:Y:S01]  /*37d0*/  ISETP.GE.AND P3, PT, R248, RZ, PT ;  /* 0x000000fff800720c */ /* 0x000fe20003f66270 */
[----:B------:R-:W-:Y:S01]  /*37e0*/  @!P4 IMAD.IADD R58, R58, 0x1, -R0 ;  /* 0x000000013a3ac824 */ /* 0x000fe200078e0a00 */
[C---:B------:R-:W-:Y:S01]  /*37f0*/  ISETP.GT.U32.AND P4, PT, R0.reuse, R48, PT ;  /* 0x000000300000720c */ /* 0x040fe20003f84070 */
[----:B------:R-:W-:Y:S01]  /*3800*/  @!P0 IMAD.MOV R40, RZ, RZ, -R40 ;  /* 0x000000ffff288224 */ /* 0x000fe200078e0a28 */
[----:B------:R-:W-:-:S03]  /*3810*/  ISETP.GT.U32.AND P0, PT, R0, R52, PT ;  /* 0x000000340000720c */ /* 0x000fc60003f04070 */
[----:B------:R-:W-:Y:S01]  /*3820*/  @!P2 IMAD.IADD R54, R54, 0x1, -R0 ;  /* 0x000000013636a824 */ /* 0x000fe200078e0a00 */
[----:B------:R-:W-:-:S05]  /*3830*/  ISETP.GE.AND P2, PT, R249, RZ, PT ;  /* 0x000000fff900720c */ /* 0x000fca0003f46270 */
[----:B------:R-:W-:Y:S01]  /*3840*/  @!P3 IMAD.MOV R46, RZ, RZ, -R46 ;  /* 0x000000ffff2eb224 */ /* 0x000fe200078e0a2e */
[----:B------:R-:W-:Y:S01]  /*3850*/  ISETP.GT.U32.AND P3, PT, R0, R61, PT ;  /* 0x0000003d0000720c */ /* 0x000fe20003f64070 */
[--C-:B------:R-:W-:Y:S01]  /*3860*/  @!P4 IMAD.IADD R48, R48, 0x1, -R0.reuse ;  /* 0x000000013030c824 */ /* 0x100fe200078e0a00 */
[----:B------:R-:W-:Y:S01]  /*3870*/  ISETP.GT.U32.AND P4, PT, R0, R62, PT ;  /* 0x0000003e0000720c */ /* 0x000fe20003f84070 */
[----:B------:R-:W-:Y:S01]  /*3880*/  @!P0 IMAD.IADD R52, R52, 0x1, -R0 ;  /* 0x0000000134348824 */ /* 0x000fe200078e0a00 */
[C---:B------:R-:W-:Y:S02]  /*3890*/  ISETP.GT.U32.AND P0, PT, R0.reuse, R68, PT ;  /* 0x000000440000720c */ /* 0x040fe40003f04070 */
[----:B------:R-:W-:Y:S01]  /*38a0*/  ISETP.GE.AND P5, PT, R251, RZ, PT ;  /* 0x000000fffb00720c */ /* 0x000fe20003fa6270 */
[----:B------:R-:W-:Y:S01]  /*38b0*/  @!P2 IMAD.MOV R44, RZ, RZ, -R44 ;  /* 0x000000ffff2ca224 */ /* 0x000fe200078e0a2c */
[----:B------:R-:W-:-:S05]  /*38c0*/  ISETP.GT.U32.AND P2, PT, R0, R57, PT ;  /* 0x000000390000720c */ /* 0x000fca0003f44070 */
[--C-:B------:R-:W-:Y:S01]  /*38d0*/  @!P3 IMAD.IADD R61, R61, 0x1, -R0.reuse ;  /* 0x000000013d3db824 */ /* 0x100fe200078e0a00 */
[----:B------:R-:W-:Y:S01]  /*38e0*/  ISETP.GE.AND P3, PT, R246, RZ, PT ;  /* 0x000000fff600720c */ /* 0x000fe20003f66270 */
[--C-:B------:R-:W-:Y:S01]  /*38f0*/  @!P4 IMAD.IADD R62, R62, 0x1, -R0.reuse ;  /* 0x000000013e3ec824 */ /* 0x100fe200078e0a00 */
[----:B------:R-:W-:Y:S01]  /*3900*/  ISETP.GE.AND P4, PT, R245, RZ, PT ;  /* 0x000000fff500720c */ /* 0x000fe20003f86270 */
[--C-:B------:R-:W-:Y:S01]  /*3910*/  @!P0 IMAD.IADD R68, R68, 0x1, -R0.reuse ;  /* 0x0000000144448824 */ /* 0x100fe200078e0a00 */
[----:B------:R-:W-:Y:S01]  /*3920*/  ISETP.GE.AND P0, PT, R243, RZ, PT ;  /* 0x000000fff300720c */ /* 0x000fe20003f06270 */
[----:B------:R-:W-:Y:S01]  /*3930*/  @!P5 IMAD.MOV R41, RZ, RZ, -R41 ;  /* 0x000000ffff29d224 */ /* 0x000fe200078e0a29 */
[C---:B------:R-:W-:Y:S01]  /*3940*/  ISETP.GT.U32.AND P5, PT, R0.reuse, R58, PT ;  /* 0x0000003a0000720c */ /* 0x040fe20003fa4070 */
[----:B------:R-:W-:Y:S01]  /*3950*/  @!P2 IMAD.IADD R57, R57, 0x1, -R0 ;  /* 0x000000013939a824 */ /* 0x000fe200078e0a00 */
[----:B------:R-:W-:-:S07]  /*3960*/  ISETP.GT.U32.AND P2, PT, R0, R72, PT ;  /* 0x000000480000720c */ /* 0x000fce0003f44070 */
[----:B------:R-:W-:Y:S02]  /*3970*/  @!P4 IMAD.MOV R52, RZ, RZ, -R52 ;  /* 0x000000ffff34c224 */ /* 0x000fe400078e0a34 */
[----:B------:R-:W-:Y:S02]  /*3980*/  @!P0 IMAD.MOV R57, RZ, RZ, -R57 ;  /* 0x000000ffff398224 */ /* 0x000fe400078e0a39 */
[--C-:B------:R-:W-:Y:S01]  /*3990*/  @!P5 IMAD.IADD R58, R58, 0x1, -R0.reuse ;  /* 0x000000013a3ad824 */ /* 0x100fe200078e0a00 */
[----:B------:R-:W-:Y:S01]  /*39a0*/  ISETP.GE.AND P5, PT, R247, RZ, PT ;  /* 0x000000fff700720c */ /* 0x000fe20003fa6270 */
[----:B------:R-:W-:Y:S01]  /*39b0*/  @!P2 IMAD.IADD R72, R72, 0x1, -R0 ;  /* 0x000000014848a824 */ /* 0x000fe200078e0a00 */
[----:B------:R-:W-:-:S11]  /*39c0*/  ISETP.GT.U32.AND P2, PT, R0, R61, PT ;  /* 0x0000003d0000720c */ /* 0x000fd60003f44070 */
[----:B------:R-:W-:Y:S01]  /*39d0*/  @!P5 IMAD.MOV R48, RZ, RZ, -R48 ;  /* 0x000000ffff30d224 */ /* 0x000fe200078e0a30 */
[----:B------:R-:W-:Y:S01]  /*39e0*/  ISETP.GT.U32.AND P5, PT, R0, R72, PT ;  /* 0x000000480000720c */ /* 0x000fe20003fa4070 */
[----:B------:R-:W-:Y:S01]  /*39f0*/  @!P2 IMAD.IADD R61, R61, 0x1, -R0 ;  /* 0x000000013d3da824 */ /* 0x000fe200078e0a00 */
[----:B------:R-:W-:-:S11]  /*3a00*/  ISETP.GE.AND P2, PT, R225, RZ, PT ;  /* 0x000000ffe100720c */ /* 0x000fd60003f46270 */
[----:B------:R-:W-:Y:S01]  /*3a10*/  @!P5 IMAD.IADD R72, R72, 0x1, -R0 ;  /* 0x000000014848d824 */ /* 0x000fe200078e0a00 */
[----:B------:R-:W-:Y:S01]  /*3a20*/  ISETP.GE.AND P5, PT, R241, RZ, PT ;  /* 0x000000fff100720c */ /* 0x000fe20003fa6270 */
[----:B------:R-:W-:Y:S01]  /*3a30*/  @!P2 IMAD.MOV R61, RZ, RZ, -R61 ;  /* 0x000000ffff3da224 */ /* 0x000fe200078e0a3d */
[----:B--2---:R-:W-:Y:S02]  /*3a40*/  ISETP.GE.AND P1, PT, R105, RZ, PT ;  /* 0x000000ff6900720c */ /* 0x004fe40003f26270 */
[----:B---3--:R-:W-:-:S11]  /*3a50*/  ISETP.GE.AND P6, PT, R102, RZ, PT ;  /* 0x000000ff6600720c */ /* 0x008fd60003fc6270 */
[----:B------:R-:W-:Y:S01]  /*3a60*/  @!P1 IMAD.MOV R37, RZ, RZ, -R37 ;  /* 0x000000ffff259224 */ /* 0x000fe200078e0a25 */
[C---:B------:R-:W-:Y:S01]  /*3a70*/  ISETP.GT.U32.AND P1, PT, R0.reuse, R50, PT ;  /* 0x000000320000720c */ /* 0x040fe20003f24070 */
[----:B------:R-:W-:Y:S01]  /*3a80*/  @!P6 IMAD.MOV R36, RZ, RZ, -R36 ;  /* 0x000000ffff24e224 */ /* 0x000fe200078e0a24 */
[----:B------:R-:W-:-:S11]  /*3a90*/  ISETP.GT.U32.AND P6, PT, R0, R54, PT ;  /* 0x000000360000720c */ /* 0x000fd60003fc4070 */
[--C-:B------:R-:W-:Y:S01]  /*3aa0*/  @!P1 IMAD.IADD R50, R50, 0x1, -R0.reuse ;  /* 0x0000000132329824 */ /* 0x100fe200078e0a00 */
[----:B------:R-:W-:Y:S01]  /*3ab0*/  ISETP.GT.U32.AND P1, PT, R0, R65, PT ;  /* 0x000000410000720c */ /* 0x000fe20003f24070 */
[----:B------:R-:W-:Y:S01]  /*3ac0*/  @!P6 IMAD.IADD R54, R54, 0x1, -R0 ;  /* 0x000000013636e824 */ /* 0x000fe200078e0a00 */
[----:B------:R-:W-:-:S11]  /*3ad0*/  ISETP.GT.U32.AND P6, PT, R0, R69, PT ;  /* 0x000000450000720c */ /* 0x000fd60003fc4070 */
[----:B------:R-:W-:Y:S01]  /*3ae0*/  @!P1 IMAD.IADD R65, R65, 0x1, -R0 ;  /* 0x0000000141419824 */ /* 0x000fe200078e0a00 */
[----:B------:R-:W-:Y:S01]  /*3af0*/  ISETP.GE.AND P1, PT, R244, RZ, PT ;  /* 0x000000fff400720c */ /* 0x000fe20003f26270 */
[----:B------:R-:W-:Y:S01]  /*3b00*/  @!P3 IMAD.MOV R50, RZ, RZ, -R50 ;  /* 0x000000ffff32b224 */ /* 0x000fe200078e0a32 */
[C---:B------:R-:W-:Y:S02]  /*3b10*/  ISETP.GT.U32.AND P3, PT, R0.reuse, R62, PT ;  /* 0x0000003e0000720c */ /* 0x040fe40003f64070 */
[----:B------:R-:W-:Y:S01]  /*3b20*/  ISETP.GT.U32.AND P4, PT, R0, R65, PT ;  /* 0x000000410000720c */ /* 0x000fe20003f84070 */
[----:B------:R-:W-:Y:S01]  /*3b30*/  @!P6 IMAD.IADD R69, R69, 0x1, -R0 ;  /* 0x000000014545e824 */ /* 0x000fe200078e0a00 */
[----:B------:R-:W-:-:S07]  /*3b40*/  ISETP.GE.AND P6, PT, R242, RZ, PT ;  /* 0x000000fff200720c */ /* 0x000fce0003fc6270 */
[----:B------:R-:W-:Y:S01]  /*3b50*/  @!P1 IMAD.MOV R54, RZ, RZ, -R54 ;  /* 0x000000ffff369224 */ /* 0x000fe200078e0a36 */
[C---:B------:R-:W-:Y:S02]  /*3b60*/  ISETP.GT.U32.AND P1, PT, R0.reuse, R68, PT ;  /* 0x000000440000720c */ /* 0x040fe40003f24070 */
[----:B------:R-:W-:Y:S01]  /*3b70*/  ISETP.GT.U32.AND P0, PT, R0, R69, PT ;  /* 0x000000450000720c */ /* 0x000fe20003f04070 */
[--C-:B------:R-:W-:Y:S01]  /*3b80*/  @!P3 IMAD.IADD R62, R62, 0x1, -R0.reuse ;  /* 0x000000013e3eb824 */ /* 0x100fe200078e0a00 */
[C---:B------:R-:W-:Y:S01]  /*3b90*/  ISETP.GT.U32.AND P3, PT, R0.reuse, R76, PT ;  /* 0x0000004c0000720c */ /* 0x040fe20003f64070 */
[----:B------:R-:W-:Y:S01]  /*3ba0*/  @!P4 IMAD.IADD R65, R65, 0x1, -R0 ;  /* 0x000000014141c824 */ /* 0x000fe200078e0a00 */
[C---:B------:R-:W-:Y:S01]  /*3bb0*/  ISETP.GT.U32.AND P4, PT, R0.reuse, R78, PT ;  /* 0x0000004e0000720c */ /* 0x040fe20003f84070 */
[----:B------:R-:W-:Y:S01]  /*3bc0*/  @!P6 IMAD.MOV R58, RZ, RZ, -R58 ;  /* 0x000000ffff3ae224 */ /* 0x000fe200078e0a3a */
[----:B------:R-:W-:-:S05]  /*3bd0*/  ISETP.GT.U32.AND P6, PT, R0, R74, PT ;  /* 0x0000004a0000720c */ /* 0x000fca0003fc4070 */
[--C-:B------:R-:W-:Y:S02]  /*3be0*/  @!P1 IMAD.IADD R68, R68, 0x1, -R0.reuse ;  /* 0x0000000144449824 */ /* 0x100fe400078e0a00 */
[--C-:B------:R-:W-:Y:S01]  /*3bf0*/  @!P0 IMAD.IADD R69, R69, 0x1, -R0.reuse ;  /* 0x0000000145458824 */ /* 0x100fe200078e0a00 */
[C---:B------:R-:W-:Y:S02]  /*3c00*/  ISETP.GT.U32.AND P0, PT, R0.reuse, R82, PT ;  /* 0x000000520000720c */ /* 0x040fe40003f04070 */
[----:B------:R-:W-:Y:S01]  /*3c10*/  ISETP.GT.U32.AND P1, PT, R0, R80, PT ;  /* 0x000000500000720c */ /* 0x000fe20003f24070 */
[--C-:B------:R-:W-:Y:S01]  /*3c20*/  @!P3 IMAD.IADD R76, R76, 0x1, -R0.reuse ;  /* 0x000000014c4cb824 */ /* 0x100fe200078e0a00 */
[----:B------:R-:W-:Y:S01]  /*3c30*/  ISETP.GE.AND P3, PT, R240, RZ, PT ;  /* 0x000000fff000720c */ /* 0x000fe20003f66270 */
[--C-:B------:R-:W-:Y:S01]  /*3c40*/  @!P4 IMAD.IADD R78, R78, 0x1, -R0.reuse ;  /* 0x000000014e4ec824 */ /* 0x100fe200078e0a00 */
[----:B------:R-:W-:Y:S01]  /*3c50*/  ISETP.GE.AND P4, PT, R239, RZ, PT ;  /* 0x000000ffef00720c */ /* 0x000fe20003f86270 */
[----:B------:R-:W-:Y:S01]  /*3c60*/  @!P6 IMAD.IADD R74, R74, 0x1, -R0 ;  /* 0x000000014a4ae824 */ /* 0x000fe200078e0a00 */
[----:B------:R-:W-:-:S05]  /*3c70*/  ISETP.GT.U32.AND P6, PT, R0, R85, PT ;  /* 0x000000550000720c */ /* 0x000fca0003fc4070 */
[--C-:B------:R-:W-:Y:S01]  /*3c80*/  @!P0 IMAD.IADD R82, R82, 0x1, -R0.reuse ;  /* 0x0000000152528824 */ /* 0x100fe200078e0a00 */
[----:B------:R-:W-:Y:S01]  /*3c90*/  ISETP.GE.AND P0, PT, R237, RZ, PT ;  /* 0x000000ffed00720c */ /* 0x000fe20003f06270 */
[----:B------:R-:W-:Y:S01]  /*3ca0*/  @!P1 IMAD.IADD R80, R80, 0x1, -R0 ;  /* 0x0000000150509824 */ /* 0x000fe200078e0a00 */
[----:B------:R-:W-:Y:S02]  /*3cb0*/  ISETP.GE.AND P1, PT, R238, RZ, PT ;  /* 0x000000ffee00720c */ /* 0x000fe40003f26270 */
[C---:B------:R-:W-:Y:S01]  /*3cc0*/  ISETP.GT.U32.AND P2, PT, R0.reuse, R74, PT ;  /* 0x0000004a0000720c */ /* 0x040fe20003f44070 */
[----:B------:R-:W-:Y:S01]  /*3cd0*/  @!P3 IMAD.MOV R65, RZ, RZ, -R65 ;  /* 0x000000ffff41b224 */ /* 0x000fe200078e0a41 */
[C---:B------:R-:W-:Y:S01]  /*3ce0*/  ISETP.GT.U32.AND P3, PT, R0.reuse, R78, PT ;  /* 0x0000004e0000720c */ /* 0x040fe20003f64070 */
[----:B------:R-:W-:Y:S01]  /*3cf0*/  @!P4 IMAD.MOV R68, RZ, RZ, -R68 ;  /* 0x000000ffff44c224 */ /* 0x000fe200078e0a44 */
[----:B------:R-:W-:Y:S01]  /*3d00*/  ISETP.GT.U32.AND P4, PT, R0, R80, PT ;  /* 0x000000500000720c */ /* 0x000fe20003f84070 */
[----:B------:R-:W-:-:S02]  /*3d10*/  @!P6 IMAD.IADD R85, R85, 0x1, -R0 ;  /* 0x000000015555e824 */ /* 0x000fc400078e0a00 */
[----:B------:R-:W-:Y:S02]  /*3d20*/  @!P5 IMAD.MOV R62, RZ, RZ, -R62 ;  /* 0x000000ffff3ed224 */ /* 0x000fe400078e0a3e */
[----:B------:R-:W-:Y:S01]  /*3d30*/  @!P0 IMAD.MOV R72, RZ, RZ, -R72 ;  /* 0x000000ffff488224 */ /* 0x000fe200078e0a48 */
[C---:B------:R-:W-:Y:S01]  /*3d40*/  ISETP.GT.U32.AND P0, PT, R0.reuse, R86, PT ;  /* 0x000000560000720c */ /* 0x040fe20003f04070 */
[----:B------:R-:W-:Y:S01]  /*3d50*/  @!P1 IMAD.MOV R69, RZ, RZ, -R69 ;  /* 0x000000ffff459224 */ /* 0x000fe200078e0a45 */
[C---:B------:R-:W-:Y:S02]  /*3d60*/  ISETP.GT.U32.AND P5, PT, R0.reuse, R76, PT ;  /* 0x0000004c0000720c */ /* 0x040fe40003fa4070 */
[----:B------:R-:W-:Y:S01]  /*3d70*/  ISETP.GT.U32.AND P1, PT, R0, R82, PT ;  /* 0x000000520000720c */ /* 0x000fe20003f24070 */
[--C-:B------:R-:W-:Y:S01]  /*3d80*/  @!P2 IMAD.IADD R74, R74, 0x1, -R0.reuse ;  /* 0x000000014a4aa824 */ /* 0x100fe200078e0a00 */
[C---:B------:R-:W-:Y:S02]  /*3d90*/  ISETP.GT.U32.AND P6, PT, R0.reuse, R85, PT ;  /* 0x000000550000720c */ /* 0x040fe40003fc4070 */
[----:B------:R-:W-:Y:S01]  /*3da0*/  ISETP.GT.U32.AND P2, PT, R0, R89, PT ;  /* 0x000000590000720c */ /* 0x000fe20003f44070 */
[--C-:B------:R-:W-:Y:S01]  /*3db0*/  @!P3 IMAD.IADD R78, R78, 0x1, -R0.reuse ;  /* 0x000000014e4eb824 */ /* 0x100fe200078e0a00 */
[----:B------:R-:W-:Y:S01]  /*3dc0*/  ISETP.GT.U32.AND P3, PT, R0, R93, PT ;  /* 0x0000005d0000720c */ /* 0x000fe20003f64070 */
[--C-:B------:R-:W-:Y:S01]  /*3dd0*/  @!P4 IMAD.IADD R80, R80, 0x1, -R0.reuse ;  /* 0x000000015050c824 */ /* 0x100fe200078e0a00 */
[----:B------:R-:W-:Y:S01]  /*3de0*/  ISETP.GT.U32.AND P4, PT, R0, R96, PT ;  /* 0x000000600000720c */ /* 0x000fe20003f84070 */
[--C-:B------:R-:W-:Y:S01]  /*3df0*/  @!P0 IMAD.IADD R86, R86, 0x1, -R0.reuse ;  /* 0x0000000156568824 */ /* 0x100fe200078e0a00 */
[----:B------:R-:W-:Y:S01]  /*3e00*/  ISETP.GE.AND P0, PT, R235, RZ, PT ;  /* 0x000000ffeb00720c */ /* 0x000fe20003f06270 */
[--C-:B------:R-:W-:Y:S01]  /*3e10*/  @!P5 IMAD.IADD R76, R76, 0x1, -R0.reuse ;  /* 0x000000014c4cd824 */ /* 0x100fe200078e0a00 */
[----:B------:R-:W-:Y:S01]  /*3e20*/  ISETP.GT.U32.AND P5, PT, R0, R90, PT ;  /* 0x0000005a0000720c */ /* 0x000fe20003fa4070 */
[--C-:B------:R-:W-:Y:S01]  /*3e30*/  @!P1 IMAD.IADD R82, R82, 0x1, -R0.reuse ;  /* 0x0000000152529824 */ /* 0x100fe200078e0a00 */
[----:B------:R-:W-:Y:S01]  /*3e40*/  ISETP.GT.U32.AND P1, PT, R0, R94, PT ;  /* 0x0000005e0000720c */ /* 0x000fe20003f24070 */
[--C-:B------:R-:W-:Y:S01]  /*3e50*/  @!P6 IMAD.IADD R85, R85, 0x1, -R0.reuse ;  /* 0x000000015555e824 */ /* 0x100fe200078e0a00 */
[----:B------:R-:W-:Y:S01]  /*3e60*/  ISETP.GE.AND P6, PT, R236, RZ, PT ;  /* 0x000000ffec00720c */ /* 0x000fe20003fc6270 */
[--C-:B------:R-:W-:Y:S01]  /*3e70*/  @!P2 IMAD.IADD R89, R89, 0x1, -R0.reuse ;  /* 0x000000015959a824 */ /* 0x100fe200078e0a00 */
[----:B------:R-:W-:Y:S01]  /*3e80*/  ISETP.GE.AND P2, PT, R234, RZ, PT ;  /* 0x000000ffea00720c */ /* 0x000fe20003f46270 */
[--C-:B------:R-:W-:Y:S01]  /*3e90*/  @!P3 IMAD.IADD R93, R93, 0x1, -R0.reuse ;  /* 0x000000015d5db824 */ /* 0x100fe200078e0a00 */
[----:B------:R-:W-:Y:S01]  /*3ea0*/  ISETP.GE.AND P3, PT, R232, RZ, PT ;  /* 0x000000ffe800720c */ /* 0x000fe20003f66270 */
[----:B------:R-:W-:Y:S01]  /*3eb0*/  @!P4 IMAD.IADD R96, R96, 0x1, -R0 ;  /* 0x000000016060c824 */ /* 0x000fe200078e0a00 */
[----:B------:R-:W-:Y:S01]  /*3ec0*/  ISETP.GE.AND P4, PT, R231, RZ, PT ;  /* 0x000000ffe700720c */ /* 0x000fe20003f86270 */
[----:B------:R-:W-:Y:S01]  /*3ed0*/  @!P0 IMAD.MOV R76, RZ, RZ, -R76 ;  /* 0x000000ffff4c8224 */ /* 0x000fe200078e0a4c */
[----:B------:R-:W-:Y:S01]  /*3ee0*/  ISETP.GT.U32.AND P0, PT, R0, R89, PT ;  /* 0x000000590000720c */ /* 0x000fe20003f04070 */
[----:B------:R-:W-:-:S02]  /*3ef0*/  @!P5 IMAD.IADD R90, R90, 0x1, -R0 ;  /* 0x000000015a5ad824 */ /* 0x000fc400078e0a00 */
[----:B------:R-:W-:Y:S01]  /*3f00*/  @!P1 IMAD.IADD R94, R94, 0x1, -R0 ;  /* 0x000000015e5e9824 */ /* 0x000fe200078e0a00 */
[C---:B------:R-:W-:Y:S01]  /*3f10*/  ISETP.GT.U32.AND P1, PT, R0.reuse, R86, PT ;  /* 0x000000560000720c */ /* 0x040fe20003f24070 */
[----:B------:R-:W-:Y:S01]  /*3f20*/  @!P6 IMAD.MOV R74, RZ, RZ, -R74 ;  /* 0x000000ffff4ae224 */ /* 0x000fe200078e0a4a */
[----:B------:R-:W-:Y:S01]  /*3f30*/  ISETP.GE.AND P5, PT, R233, RZ, PT ;  /* 0x000000ffe900720c */ /* 0x000fe20003fa6270 */
[----:B------:R-:W-:Y:S01]  /*3f40*/  @!P2 IMAD.MOV R78, RZ, RZ, -R78 ;  /* 0x000000ffff4ea224 */ /* 0x000fe200078e0a4e */
[C---:B------:R-:W-:Y:S02]  /*3f50*/  ISETP.GT.U32.AND P2, PT, R0.reuse, R90, PT ;  /* 0x0000005a0000720c */ /* 0x040fe40003f44070 */
[C---:B------:R-:W-:Y:S01]  /*3f60*/  ISETP.GT.U32.AND P6, PT, R0.reuse, R93, PT ;  /* 0x0000005d0000720c */ /* 0x040fe20003fc4070 */
[----:B------:R-:W-:Y:S01]  /*3f70*/  @!P3 IMAD.MOV R82, RZ, RZ, -R82 ;  /* 0x000000ffff52b224 */ /* 0x000fe200078e0a52 */
[C---:B------:R-:W-:Y:S01]  /*3f80*/  ISETP.GT.U32.AND P3, PT, R0.reuse, R96, PT ;  /* 0x000000600000720c */ /* 0x040fe20003f64070 */
[----:B------:R-:W-:Y:S01]  /*3f90*/  @!P4 IMAD.MOV R85, RZ, RZ, -R85 ;  /* 0x000000ffff55c224 */ /* 0x000fe200078e0a55 */
[C---:B------:R-:W-:Y:S01]  /*3fa0*/  ISETP.GT.U32.AND P4, PT, R0.reuse, R92, PT ;  /* 0x0000005c0000720c */ /* 0x040fe20003f84070 */
[--C-:B------:R-:W-:Y:S01]  /*3fb0*/  @!P0 IMAD.IADD R89, R89, 0x1, -R0.reuse ;  /* 0x0000000159598824 */ /* 0x100fe200078e0a00 */
[----:B------:R-:W-:Y:S01]  /*3fc0*/  ISETP.GT.U32.AND P0, PT, R0, R84, PT ;  /* 0x000000540000720c */ /* 0x000fe20003f04070 */
[----:B------:R-:W-:Y:S01]  /*3fd0*/  @!P1 IMAD.IADD R86, R86, 0x1, -R0 ;  /* 0x0000000156569824 */ /* 0x000fe200078e0a00 */
[C---:B------:R-:W-:Y:S01]  /*3fe0*/  ISETP.GT.U32.AND P1, PT, R0.reuse, R88, PT ;  /* 0x000000580000720c */ /* 0x040fe20003f24070 */
[----:B------:R-:W-:Y:S01]  /*3ff0*/  @!P5 IMAD.MOV R80, RZ, RZ, -R80 ;  /* 0x000000ffff50d224 */ /* 0x000fe200078e0a50 */
[----:B------:R-:W-:Y:S01]  /*4000*/  ISETP.GT.U32.AND P5, PT, R0, R94, PT ;  /* 0x0000005e0000720c */ /* 0x000fe20003fa4070 */
[--C-:B------:R-:W-:Y:S01]  /*4010*/  @!P2 IMAD.IADD R90, R90, 0x1, -R0.reuse ;  /* 0x000000015a5aa824 */ /* 0x100fe200078e0a00 */
[C---:B------:R-:W-:Y:S01]  /*4020*/  ISETP.GT.U32.AND P2, PT, R0.reuse, R81, PT ;  /* 0x000000510000720c */ /* 0x040fe20003f44070 */
        /* <DEDUP_REMOVED lines=16> */
[----:B------:R-:W-:Y:S01]  /*4130*/  @!P3 IMAD.IADD R73, R73, 0x1, -R0 ;  /* 0x000000014949b824 */ /* 0x000fe200078e0a00 */
[C---:B------:R-:W-:Y:S01]  /*4140*/  ISETP.GT.U32.AND P3, PT, R0.reuse, R92, PT ;  /* 0x0000005c0000720c */ /* 0x040fe20003f64070 */
[----:B------:R-:W-:Y:S01]  /*4150*/  @!P4 IMAD.MOV R89, RZ, RZ, -R89 ;  /* 0x000000ffff59c224 */ /* 0x000fe200078e0a59 */
        /* <DEDUP_REMOVED lines=10> */
[----:B------:R-:W-:Y:S01]  /*4200*/  ISETP.GT.U32.AND P6, PT, R0, R70, PT ;  /* 0x000000460000720c */ /* 0x000fe20003fc4070 */
[--C-:B------:R-:W-:Y:S01]  /*4210*/  @!P3 IMAD.IADD R92, R92, 0x1, -R0.reuse ;  /* 0x000000015c5cb824 */ /* 0x100fe200078e0a00 */
[----:B------:R-:W-:Y:S01]  /*4220*/  ISETP.GE.AND P3, PT, R223, RZ, PT ;  /* 0x000000ffdf00720c */ /* 0x000fe20003f66270 */
        /* <DEDUP_REMOVED lines=10> */
[----:B------:R-:W-:-:S02]  /*42d0*/  @!P6 IMAD.IADD R70, R70, 0x1, -R0 ;  /* 0x000000014646e824 */ /* 0x000fc400078e0a00 */
[----:B------:R-:W-:Y:S02]  /*42e0*/  @!P3 IMAD.MOV R92, RZ, RZ, -R92 ;  /* 0x000000ffff5cb224 */ /* 0x000fe400078e0a5c */
[--C-:B------:R-:W-:Y:S01]  /*42f0*/  @!P4 IMAD.IADD R66, R66, 0x1, -R0.reuse ;  /* 0x000000014242c824 */ /* 0x100fe200078e0a00 */
[----:B------:R-:W-:Y:S02]  /*4300*/  ISETP.GE.AND P4, PT, R220, RZ, PT ;  /* 0x000000ffdc00720c */ /* 0x000fe40003f86270 */
[----:B------:R-:W-:Y:S01]  /*4310*/  ISETP.GT.U32.AND P3, PT, R0, R70, PT ;  /* 0x000000460000720c */ /* 0x000fe20003f64070 */
[--C-:B------:R-:W-:Y:S01]  /*4320*/  @!P0 IMAD.IADD R60, R60, 0x1, -R0.reuse ;  /* 0x000000013c3c8824 */ /* 0x100fe200078e0a00 */
[----:B------:R-:W-:Y:S01]  /*4330*/  ISETP.GE.AND P0, PT, R218, RZ, PT ;  /* 0x000000ffda00720c */ /* 0x000fe20003f06270 */
[--C-:B------:R-:W-:Y:S01]  /*4340*/  @!P1 IMAD.IADD R64, R64, 0x1, -R0.reuse ;  /* 0x0000000140409824 */ /* 0x100fe200078e0a00 */
[----:B------:R-:W-:Y:S02]  /*4350*/  ISETP.GT.U32.AND P6, PT, R0, R53, PT ;  /* 0x000000350000720c */ /* 0x000fe40003fc4070 */
[----:B------:R-:W-:Y:S01]  /*4360*/  ISETP.GE.AND P1, PT, R219, RZ, PT ;  /* 0x000000ffdb00720c */ /* 0x000fe20003f26270 */
[----:B------:R-:W-:Y:S01]  /*4370*/  @!P2 IMAD.IADD R56, R56, 0x1, -R0 ;  /* 0x000000013838a824 */ /* 0x000fe200078e0a00 */
[----:B------:R-:W-:Y:S01]  /*4380*/  ISETP.GE.AND P2, PT, R216, RZ, PT ;  /* 0x000000ffd800720c */ /* 0x000fe20003f46270 */
[----:B------:R-:W-:Y:S01]  /*4390*/  @!P5 IMAD.MOV R88, RZ, RZ, -R88 ;  /* 0x000000ffff58d224 */ /* 0x000fe200078e0a58 */
[C---:B------:R-:W-:Y:S01]  /*43a0*/  ISETP.GT.U32.AND P5, PT, R0.reuse, R66, PT ;  /* 0x000000420000720c */ /* 0x040fe20003fa4070 */
[----:B------:R-:W-:Y:S01]  /*43b0*/  @!P4 IMAD.MOV R84, RZ, RZ, -R84 ;  /* 0x000000ffff54c224 */ /* 0x000fe200078e0a54 */
[----:B------:R-:W-:Y:S01]  /*43c0*/  ISETP.GT.U32.AND P4, PT, R0, R64, PT ;  /* 0x000000400000720c */ /* 0x000fe20003f84070 */
[--C-:B------:R-:W-:Y:S01]  /*43d0*/  @!P3 IMAD.IADD R70, R70, 0x1, -R0.reuse ;  /* 0x000000014646b824 */ /* 0x100fe200078e0a00 */
[C---:B------:R-:W-:Y:S01]  /*43e0*/  ISETP.GT.U32.AND P3, PT, R0.reuse, R45, PT ;  /* 0x0000002d0000720c */ /* 0x040fe20003f64070 */
[----:B------:R-:W-:Y:S01]  /*43f0*/  @!P0 IMAD.MOV R77, RZ, RZ, -R77 ;  /* 0x000000ffff4d8224 */ /* 0x000fe200078e0a4d */
[----:B------:R-:W-:Y:S01]  /*4400*/  ISETP.GT.U32.AND P0, PT, R0, R56, PT ;  /* 0x000000380000720c */ /* 0x000fe20003f04070 */
[----:B------:R-:W-:-:S02]  /*4410*/  @!P6 IMAD.IADD R53, R53, 0x1, -R0 ;  /* 0x000000013535e824 */ /* 0x000fc400078e0a00 */
[----:B------:R-:W-:Y:S01]  /*4420*/  @!P1 IMAD.MOV R81, RZ, RZ, -R81 ;  /* 0x000000ffff519224 */ /* 0x000fe200078e0a51 */
[C---:B------:R-:W-:Y:S01]  /*4430*/  ISETP.GT.U32.AND P1, PT, R0.reuse, R60, PT ;  /* 0x0000003c0000720c */ /* 0x040fe20003f24070 */
[----:B------:R-:W-:Y:S01]  /*4440*/  @!P2 IMAD.MOV R73, RZ, RZ, -R73 ;  /* 0x000000ffff49a224 */ /* 0x000fe200078e0a49 */
[----:B------:R-:W-:Y:S01]  /*4450*/  ISETP.GT.U32.AND P6, PT, R0, R53, PT ;  /* 0x000000350000720c */ /* 0x000fe20003fc4070 */
[--C-:B------:R-:W-:Y:S01]  /*4460*/  @!P5 IMAD.IADD R66, R66, 0x1, -R0.reuse ;  /* 0x000000014242d824 */ /* 0x100fe200078e0a00 */
[C---:B------:R-:W-:Y:S02]  /*4470*/  ISETP.GT.U32.AND P2, PT, R0.reuse, R49, PT ;  /* 0x000000310000720c */ /* 0x040fe40003f44070 */
        /* <DEDUP_REMOVED lines=13> */
[----:B------:R-:W-:-:S02]  /*4550*/  @!P5 IMAD.IADD R42, R42, 0x1, -R0 ;  /* 0x000000012a2ad824 */ /* 0x000fc400078e0a00 */
[----:B------:R-:W-:Y:S01]  /*4560*/  @!P4 IMAD.IADD R38, R38, 0x1, -R0 ;  /* 0x000000012626c824 */ /* 0x000fe200078e0a00 */
[----:B------:R-:W-:Y:S01]  /*4570*/  ISETP.GE.AND P4, PT, R210, RZ, PT ;  /* 0x000000ffd200720c */ /* 0x000fe20003f86270 */
[----:B------:R-:W-:Y:S01]  /*4580*/  @!P3 IMAD.MOV R64, RZ, RZ, -R64 ;  /* 0x000000ffff40b224 */ /* 0x000fe200078e0a40 */
[----:B------:R-:W-:Y:S01]  /*4590*/  ISETP.GT.U32.AND P3, PT, R0, R42, PT ;  /* 0x0000002a0000720c */ /* 0x000fe20003f64070 */
[--C-:B------:R-:W-:Y:S01]  /*45a0*/  @!P0 IMAD.IADD R32, R32, 0x1, -R0.reuse ;  /* 0x0000000120208824 */ /* 0x100fe200078e0a00 */
[----:B------:R-:W-:Y:S01]  /*45b0*/  ISETP.GT.U32.AND P0, PT, R0, R49, PT ;  /* 0x000000310000720c */ /* 0x000fe20003f04070 */
[----:B------:R-:W-:Y:S01]  /*45c0*/  @!P1 IMAD.IADD R34, R34, 0x1, -R0 ;  /* 0x0000000122229824 */ /* 0x000fe200078e0a00 */
[----:B------:R-:W-:Y:S01]  /*45d0*/  ISETP.GE.AND P1, PT, R208, RZ, PT ;  /* 0x000000ffd000720c */ /* 0x000fe20003f26270 */
[----:B------:R-:W-:Y:S01]  /*45e0*/  @!P6 IMAD.MOV R70, RZ, RZ, -R70 ;  /* 0x000000ffff46e224 */ /* 0x000fe200078e0a46 */
[----:B------:R-:W-:Y:S01]  /*45f0*/  ISETP.GE.AND P5, PT, R211, RZ, PT ;  /* 0x000000ffd300720c */ /* 0x000fe20003fa6270 */
[----:B------:R-:W-:Y:S01]  /*4600*/  @!P2 IMAD.MOV R66, RZ, RZ, -R66 ;  /* 0x000000ffff42a224 */ /* 0x000fe200078e0a42 */
[----:B------:R-:W-:-:S02]  /*4610*/  ISETP.GT.U32.AND P2, PT, R0, R45, PT ;  /* 0x0000002d0000720c */ /* 0x000fc40003f44070 */
[C---:B------:R-:W-:Y:S01]  /*4620*/  ISETP.GT.U32.AND P6, PT, R0.reuse, R38, PT ;  /* 0x000000260000720c */ /* 0x040fe20003fc4070 */
[----:B------:R-:W-:Y:S01]  /*4630*/  @!P4 IMAD.MOV R56, RZ, RZ, -R56 ;  /* 0x000000ffff38c224 */ /* 0x000fe200078e0a38 */
[----:B------:R-:W-:Y:S01]  /*4640*/  ISETP.GT.U32.AND P4, PT, R0, R34, PT ;  /* 0x000000220000720c */ /* 0x000fe20003f84070 */
[--C-:B------:R-:W-:Y:S01]  /*4650*/  @!P3 IMAD.IADD R42, R42, 0x1, -R0.reuse ;  /* 0x000000012a2ab824 */ /* 0x100fe200078e0a00 */
[C---:B------:R-:W-:Y:S01]  /*4660*/  ISETP.GT.U32.AND P3, PT, R0.reuse, R22, PT ;  /* 0x000000160000720c */ /* 0x040fe20003f64070 */
[----:B------:R-:W-:Y:S01]  /*4670*/  @!P0 IMAD.IADD R49, R49, 0x1, -R0 ;  /* 0x0000000131318824 */ /* 0x000fe200078e0a00 */
[C---:B------:R-:W-:Y:S01]  /*4680*/  ISETP.GT.U32.AND P0, PT, R0.reuse, R25, PT ;  /* 0x000000190000720c */ /* 0x040fe20003f04070 */
[----:B------:R-:W-:Y:S01]  /*4690*/  @!P1 IMAD.MOV R53, RZ, RZ, -R53 ;  /* 0x000000ffff359224 */ /* 0x000fe200078e0a35 */
[C---:B------:R-:W-:Y:S01]  /*46a0*/  ISETP.GT.U32.AND P1, PT, R0.reuse, R28, PT ;  /* 0x0000001c0000720c */ /* 0x040fe20003f24070 */
[----:B------:R-:W-:Y:S01]  /*46b0*/  @!P5 IMAD.MOV R60, RZ, RZ, -R60 ;  /* 0x000000ffff3cd224 */ /* 0x000fe200078e0a3c */
[C---:B------:R-:W-:Y:S01]  /*46c0*/  ISETP.GT.U32.AND P5, PT, R0.reuse, R32, PT ;  /* 0x000000200000720c */ /* 0x040fe20003fa4070 */
[--C-:B------:R-:W-:Y:S01]  /*46d0*/  @!P2 IMAD.IADD R45, R45, 0x1, -R0.reuse ;  /* 0x000000012d2da824 */ /* 0x100fe200078e0a00 */
        /* <DEDUP_REMOVED lines=34> */
[----:B------:R-:W-:Y:S01]  /*4900*/  ISETP.GT.U32.AND P3, PT, R0, R6, PT ;  /* 0x000000060000720c */ /* 0x000fe20003f64070 */
[--C-:B------:R-:W-:Y:S01]  /*4910*/  @!P0 IMAD.IADD R24, R24, 0x1, -R0.reuse ;  /* 0x0000000118188824 */ /* 0x100fe200078e0a00 */
[C---:B------:R-:W-:Y:S01]  /*4920*/  ISETP.GT.U32.AND P0, PT, R0.reuse, R12, PT ;  /* 0x0000000c0000720c */ /* 0x040fe20003f04070 */
        /* <DEDUP_REMOVED lines=22> */
[----:B------:R-:W-:Y:S01]  /*4a90*/  @!P4 IMAD.IADD R18, R18, 0x1, -R0 ;  /* 0x000000011212c824 */ /* 0x000fe200078e0a00 */
        /* <DEDUP_REMOVED lines=12> */
[----:B------:R-:W-:Y:S01]  /*4b60*/  ISETP.GE.AND P3, PT, R189, RZ, PT ;  /* 0x000000ffbd00720c */ /* 0x000fe20003f66270 */
[--C-:B------:R-:W-:Y:S01]  /*4b70*/  @!P4 IMAD.IADD R10, R10, 0x1, -R0.reuse ;  /* 0x000000010a0ac824 */ /* 0x100fe200078e0a00 */
[----:B------:R-:W-:Y:S01]  /*4b80*/  ISETP.GE.AND P4, PT, R188, RZ, PT ;  /* 0x000000ffbc00720c */ /* 0x000fe20003f86270 */
        /* <DEDUP_REMOVED lines=8> */
[----:B------:R-:W-:-:S02]  /*4c10*/  @!P5 IMAD.IADD R11, R11, 0x1, -R0 ;  /* 0x000000010b0bd824 */ /* 0x000fc400078e0a00 */
[----:B------:R-:W-:Y:S01]  /*4c20*/  @!P3 IMAD.MOV R16, RZ, RZ, -R16 ;  /* 0x000000ffff10b224 */ /* 0x000fe200078e0a10 */
[C---:B------:R-:W-:Y:S01]  /*4c30*/  ISETP.GT.U32.AND P3, PT, R0.reuse, R10, PT ;  /* 0x0000000a0000720c */ /* 0x040fe20003f64070 */
[----:B------:R-:W-:Y:S01]  /*4c40*/  @!P4 IMAD.MOV R12, RZ, RZ, -R12 ;  /* 0x000000ffff0cc224 */ /* 0x000fe200078e0a0c */
[----:B------:R-:W-:Y:S01]  /*4c50*/  ISETP.GT.U32.AND P4, PT, R0, R11, PT ;  /* 0x0000000b0000720c */ /* 0x000fe20003f84070 */
[--C-:B------:R-:W-:Y:S01]  /*4c60*/  @!P0 IMAD.IADD R14, R14, 0x1, -R0.reuse ;  /* 0x000000010e0e8824 */ /* 0x100fe200078e0a00 */
[----:B------:R-:W-:Y:S01]  /*4c70*/  ISETP.GE.AND P0, PT, R184, RZ, PT ;  /* 0x000000ffb800720c */ /* 0x000fe20003f06270 */
[--C-:B------:R-:W-:Y:S01]  /*4c80*/  @!P1 IMAD.IADD R13, R13, 0x1, -R0.reuse ;  /* 0x000000010d0d9824 */ /* 0x100fe200078e0a00 */
[----:B------:R-:W-:Y:S01]  /*4c90*/  ISETP.GE.AND P1, PT, R185, RZ, PT ;  /* 0x000000ffb900720c */ /* 0x000fe20003f26270 */
[----:B------:R-:W-:Y:S01]  /*4ca0*/  @!P2 IMAD.IADD R15, R15, 0x1, -R0 ;  /* 0x000000010f0fa824 */ /* 0x000fe200078e0a00 */
[C---:B------:R-:W-:Y:S01]  /*4cb0*/  ISETP.GT.U32.AND P2, PT, R0.reuse, R9, PT ;  /* 0x000000090000720c */ /* 0x040fe20003f44070 */
[----:B------:R-:W-:Y:S01]  /*4cc0*/  @!P6 IMAD.MOV R18, RZ, RZ, -R18 ;  /* 0x000000ffff12e224 */ /* 0x000fe200078e0a12 */
[----:B------:R-:W-:-:S03]  /*4cd0*/  ISETP.GT.U32.AND P6, PT, R0, R13, PT ;  /* 0x0000000d0000720c */ /* 0x000fc60003fc4070 */
[--C-:B------:R-:W-:Y:S01]  /*4ce0*/  @!P3 IMAD.IADD R10, R10, 0x1, -R0.reuse ;  /* 0x000000010a0ab824 */ /* 0x100fe200078e0a00 */
[C---:B------:R-:W-:Y:S01]  /*4cf0*/  ISETP.GT.U32.AND P3, PT, R0.reuse, R23, PT ;  /* 0x000000170000720c */ /* 0x040fe20003f64070 */
[----:B------:R-:W-:Y:S01]  /*4d00*/  @!P4 IMAD.IADD R11, R11, 0x1, -R0 ;  /* 0x000000010b0bc824 */ /* 0x000fe200078e0a00 */
[C---:B------:R-:W-:Y:S01]  /*4d10*/  ISETP.GT.U32.AND P4, PT, R0.reuse, R27, PT ;  /* 0x0000001b0000720c */ /* 0x040fe20003f84070 */
[----:B------:R-:W-:Y:S01]  /*4d20*/  @!P0 IMAD.MOV R7, RZ, RZ, -R7 ;  /* 0x000000ffff078224 */ /* 0x000fe200078e0a07 */
[----:B------:R-:W-:Y:S02]  /*4d30*/  ISETP.GT.U32.AND P0, PT, R0, R17, PT ;  /* 0x000000110000720c */ /* 0x000fe40003f04070 */
[----:B------:R-:W-:Y:S01]  /*4d40*/  ISETP.GE.AND P5, PT, R186, RZ, PT ;  /* 0x000000ffba00720c */ /* 0x000fe20003fa6270 */
[----:B------:R-:W-:Y:S01]  /*4d50*/  @!P1 IMAD.MOV R6, RZ, RZ, -R6 ;  /* 0x000000ffff069224 */ /* 0x000fe200078e0a06 */
[C---:B------:R-:W-:Y:S01]  /*4d60*/  ISETP.GT.U32.AND P1, PT, R0.reuse, R14, PT ;  /* 0x0000000e0000720c */ /* 0x040fe20003f24070 */
[--C-:B------:R-:W-:Y:S01]  /*4d70*/  @!P2 IMAD.IADD R9, R9, 0x1, -R0.reuse ;  /* 0x000000010909a824 */ /* 0x100fe200078e0a00 */
[C---:B------:R-:W-:Y:S01]  /*4d80*/  ISETP.GT.U32.AND P2, PT, R0.reuse, R19, PT ;  /* 0x000000130000720c */ /* 0x040fe20003f44070 */
[--C-:B------:R-:W-:Y:S01]  /*4d90*/  @!P6 IMAD.IADD R13, R13, 0x1, -R0.reuse ;  /* 0x000000010d0de824 */ /* 0x100fe200078e0a00 */
[----:B------:R-:W-:Y:S01]  /*4da0*/  ISETP.GT.U32.AND P6, PT, R0, R31, PT ;  /* 0x0000001f0000720c */ /* 0x000fe20003fc4070 */
        /* <DEDUP_REMOVED lines=16> */
[C---:B------:R-:W-:Y:S01]  /*4eb0*/  ISETP.GT.U32.AND P4, PT, R0.reuse, R31, PT ;  /* 0x0000001f0000720c */ /* 0x040fe20003f84070 */
[----:B------:R-:W-:Y:S01]  /*4ec0*/  @!P0 IMAD.MOV R10, RZ, RZ, -R10 ;  /* 0x000000ffff0a8224 */ /* 0x000fe200078e0a0a */
[----:B------:R-:W-:Y:S01]  /*4ed0*/  ISETP.GT.U32.AND P0, PT, R0, R19, PT ;  /* 0x000000130000720c */ /* 0x000fe20003f04070 */
[--C-:B------:R-:W-:Y:S01]  /*4ee0*/  @!P5 IMAD.IADD R15, R15, 0x1, -R0.reuse ;  /* 0x000000010f0fd824 */ /* 0x100fe200078e0a00 */
[----:B------:R-:W-:Y:S02]  /*4ef0*/  ISETP.GE.AND P5, PT, R182, RZ, PT ;  /* 0x000000ffb600720c */ /* 0x000fe40003fa6270 */
[----:B------:R-:W-:Y:S01]  /*4f00*/  ISETP.GE.AND P6, PT, R176, RZ, PT ;  /* 0x000000ffb000720c */ /* 0x000fe20003fc6270 */
[--C-:B------:R-:W-:Y:S01]  /*4f10*/  @!P1 IMAD.IADD R35, R35, 0x1, -R0.reuse ;  /* 0x0000000123239824 */ /* 0x100fe200078e0a00 */
[C---:B------:R-:W-:Y:S01]  /*4f20*/  ISETP.GT.U32.AND P1, PT, R0.reuse, R17, PT ;  /* 0x000000110000720c */ /* 0x040fe20003f24070 */
[----:B------:R-:W-:Y:S01]  /*4f30*/  @!P2 IMAD.MOV R11, RZ, RZ, -R11 ;  /* 0x000000ffff0ba224 */ /* 0x000fe200078e0a0b */
[C---:B------:R-:W-:Y:S01]  /*4f40*/  ISETP.GT.U32.AND P2, PT, R0.reuse, R23, PT ;  /* 0x000000170000720c */ /* 0x040fe20003f44070 */
[--C-:B------:R-:W-:Y:S01]  /*4f50*/  @!P3 IMAD.IADD R27, R27, 0x1, -R0.reuse ;  /* 0x000000011b1bb824 */ /* 0x100fe200078e0a00 */
[C---:B------:R-:W-:Y:S01]  /*4f60*/  ISETP.GT.U32.AND P3, PT, R0.reuse, R51, PT ;  /* 0x000000330000720c */ /* 0x040fe20003f64070 */
[--C-:B------:R-:W-:Y:S01]  /*4f70*/  @!P4 IMAD.IADD R31, R31, 0x1, -R0.reuse ;  /* 0x000000011f1fc824 */ /* 0x100fe200078e0a00 */
[C---:B------:R-:W-:Y:S01]  /*4f80*/  ISETP.GT.U32.AND P4, PT, R0.reuse, R55, PT ;  /* 0x000000370000720c */ /* 0x040fe20003f84070 */
[--C-:B------:R-:W-:Y:S01]  /*4f90*/  @!P0 IMAD.IADD R19, R19, 0x1, -R0.reuse ;  /* 0x0000000113138824 */ /* 0x100fe200078e0a00 */
        /* <DEDUP_REMOVED lines=18> */
[----:B------:R-:W-:Y:S01]  /*50c0*/  ISETP.GT.U32.AND P6, PT, R0, R59, PT ;  /* 0x0000003b0000720c */ /* 0x000fe20003fc4070 */
[----:B------:R-:W-:-:S02]  /*50d0*/  @!P1 IMAD.MOV R17, RZ, RZ, -R17 ;  /* 0x000000ffff119224 */ /* 0x000fc400078e0a11 */
[--C-:B------:R-:W-:Y:S01]  /*50e0*/  @!P2 IMAD.IADD R47, R47, 0x1, -R0.reuse ;  /* 0x000000012f2fa824 */ /* 0x100fe200078e0a00 */
[----:B------:R-:W-:Y:S02]  /*50f0*/  ISETP.GE.AND P2, PT, R170, RZ, PT ;  /* 0x000000ffaa00720c */ /* 0x000fe40003f46270 */
        /* <DEDUP_REMOVED lines=9> */
[----:B------:R-:W-:-:S02]  /*5190*/  @!P6 IMAD.IADD R59, R59, 0x1, -R0 ;  /* 0x000000013b3be824 */ /* 0x000fc400078e0a00 */
[----:B------:R-:W-:Y:S01]  /*51a0*/  @!P2 IMAD.MOV R27, RZ, RZ, -R27 ;  /* 0x000000ffff1ba224 */ /* 0x000fe200078e0a1b */
[C---:B------:R-:W-:Y:S01]  /*51b0*/  ISETP.GT.U32.AND P2, PT, R0.reuse, R51, PT ;  /* 0x000000330000720c */ /* 0x040fe20003f44070 */
[--C-:B------:R-:W-:Y:S01]  /*51c0*/  @!P1 IMAD.IADD R39, R39, 0x1, -R0.reuse ;  /* 0x0000000127279824 */ /* 0x100fe200078e0a00 */
[C---:B------:R-:W-:Y:S01]  /*51d0*/  ISETP.GT.U32.AND P1, PT, R0.reuse, R67, PT ;  /* 0x000000430000720c */ /* 0x040fe20003f24070 */
[--C-:B------:R-:W-:Y:S01]  /*51e0*/  @!P3 IMAD.IADD R55, R55, 0x1, -R0.reuse ;  /* 0x000000013737b824 */ /* 0x100fe200078e0a00 */
[C---:B------:R-:W-:Y:S01]  /*51f0*/  ISETP.GT.U32.AND P6, PT, R0.reuse, R59, PT ;  /* 0x0000003b0000720c */ /* 0x040fe20003fc4070 */
[--C-:B------:R-:W-:Y:S01]  /*5200*/  @!P4 IMAD.IADD R63, R63, 0x1, -R0.reuse ;  /* 0x000000013f3fc824 */ /* 0x100fe200078e0a00 */
[C---:B------:R-:W-:Y:S02]  /*5210*/  ISETP.GT.U32.AND P3, PT, R0.reuse, R83, PT ;  /* 0x000000530000720c */ /* 0x040fe40003f64070 */
[----:B------:R-:W-:Y:S01]  /*5220*/  ISETP.GE.AND P4, PT, R165, RZ, PT ;  /* 0x000000ffa500720c */ /* 0x000fe20003f86270 */
[--C-:B------:R-:W-:Y:S01]  /*5230*/  @!P0 IMAD.IADD R47, R47, 0x1, -R0.reuse ;  /* 0x000000012f2f8824 */ /* 0x100fe200078e0a00 */
        /* <DEDUP_REMOVED lines=9> */
[--C-:B------:R-:W-:Y:S01]  /*52d0*/  @!P3 IMAD.IADD R83, R83, 0x1, -R0.reuse ;  /* 0x000000015353b824 */ /* 0x100fe200078e0a00 */
[C---:B------:R-:W-:Y:S01]  /*52e0*/  ISETP.GT.U32.AND P3, PT, R0.reuse, R63, PT ;  /* 0x0000003f0000720c */ /* 0x040fe20003f64070 */
[----:B------:R-:W-:Y:S01]  /*52f0*/  @!P4 IMAD.MOV R43, RZ, RZ, -R43 ;  /* 0x000000ffff2bc224 */ /* 0x000fe200078e0a2b */
[----:B------:R-:W-:Y:S01]  /*5300*/  ISETP.GT.U32.AND P4, PT, R0, R67, PT ;  /* 0x000000430000720c */ /* 0x000fe20003f84070 */
        /* <DEDUP_REMOVED lines=8> */
[----:B------:R-:W-:Y:S01]  /*5390*/  @!P6 IMAD.MOV R39, RZ, RZ, -R39 ;  /* 0x000000ffff27e224 */ /* 0x000fe200078e0a27 */
        /* <DEDUP_REMOVED lines=54> */
[----:B------:R-:W-:Y:S01]  /*5700*/  ISETP.GE.AND P1, PT, R149, RZ, PT ;  /* 0x000000ff9500720c */ /* 0x000fe20003f26270 */
[----:B------:R-:W-:-:S02]  /*5710*/  @!P6 IMAD.IADD R111, R111, 0x1, -R0 ;  /* 0x000000016f6fe824 */ /* 0x000fc400078e0a00 */
[--C-:B------:R-:W-:Y:S01]  /*5720*/  @!P3 IMAD.IADD R119, R119, 0x1, -R0.reuse ;  /* 0x000000017777b824 */ /* 0x100fe200078e0a00 */
[----:B------:R-:W-:Y:S01]  /*5730*/  ISETP.GE.AND P3, PT, R146, RZ, PT ;  /* 0x000000ff9200720c */ /* 0x000fe20003f66270 */
[--C-:B------:R-:W-:Y:S01]  /*5740*/  @!P4 IMAD.IADD R123, R123, 0x1, -R0.reuse ;  /* 0x000000017b7bc824 */ /* 0x100fe200078e0a00 */
[----:B------:R-:W-:Y:S01]  /*5750*/  ISETP.GE.AND P4, PT, R145, RZ, PT ;  /* 0x000000ff9100720c */ /* 0x000fe20003f86270 */
[----:B------:R-:W-:Y:S01]  /*5760*/  @!P0 IMAD.MOV R87, RZ, RZ, -R87 ;  /* 0x000000ffff578224 */ /* 0x000fe200078e0a57 */
[----:B------:R-:W-:Y:S01]  /*5770*/  ISETP.GT.U32.AND P0, PT, R0, R111, PT ;  /* 0x0000006f0000720c */ /* 0x000fe20003f04070 */
[--C-:B------:R-:W-:Y:S01]  /*5780*/  @!P5 IMAD.IADD R127, R127, 0x1, -R0.reuse ;  /* 0x000000017f7fd824 */ /* 0x100fe200078e0a00 */
[----:B------:R-:W-:Y:S01]  /*5790*/  ISETP.GE.AND P5, PT, R144, RZ, PT ;  /* 0x000000ff9000720c */ /* 0x000fe20003fa6270 */
[----:B------:R-:W-:Y:S01]  /*57a0*/  @!P2 IMAD.IADD R115, R115, 0x1, -R0 ;  /* 0x000000017373a824 */ /* 0x000fe200078e0a00 */
[----:B------:R-:W-:Y:S01]  /*57b0*/  ISETP.GE.AND P2, PT, R148, RZ, PT ;  /* 0x000000ff9400720c */ /* 0x000fe20003f46270 */
[----:B------:R-:W-:-:S03]  /*57c0*/  @!P1 IMAD.MOV R91, RZ, RZ, -R91 ;  /* 0x000000ffff5b9224 */ /* 0x000fc600078e0a5b */
[C---:B------:R-:W-:Y:S01]  /*57d0*/  ISETP.GT.U32.AND P1, PT, R0.reuse, R115, PT ;  /* 0x000000730000720c */ /* 0x040fe20003f24070 */
[----:B------:R-:W-:Y:S01]  /*57e0*/  @!P3 IMAD.MOV R99, RZ, RZ, -R99 ;  /* 0x000000ffff63b224 */ /* 0x000fe200078e0a63 */
[C---:B------:R-:W-:Y:S01]  /*57f0*/  ISETP.GT.U32.AND P3, PT, R0.reuse, R123, PT ;  /* 0x0000007b0000720c */ /* 0x040fe20003f64070 */
[----:B------:R-:W-:Y:S01]  /*5800*/  @!P4 IMAD.MOV R103, RZ, RZ, -R103 ;  /* 0x000000ffff67c224 */ /* 0x000fe200078e0a67 */
[C---:B------:R-:W-:Y:S01]  /*5810*/  ISETP.GT.U32.AND P4, PT, R0.reuse, R127, PT ;  /* 0x0000007f0000720c */ /* 0x040fe20003f84070 */
[--C-:B------:R-:W-:Y:S01]  /*5820*/  @!P0 IMAD.IADD R111, R111, 0x1, -R0.reuse ;  /* 0x000000016f6f8824 */ /* 0x100fe200078e0a00 */
[C---:B------:R-:W-:Y:S02]  /*5830*/  ISETP.GT.U32.AND P0, PT, R0.reuse, R139, PT ;  /* 0x0000008b0000720c */ /* 0x040fe40003f04070 */
        /* <DEDUP_REMOVED lines=15> */
[C---:B------:R-:W-:Y:S01]  /*5930*/  ISETP.GT.U32.AND P2, PT, R0.reuse, R147, PT ;  /* 0x000000930000720c */ /* 0x040fe20003f44070 */
[--C-:B------:R-:W-:Y:S01]  /*5940*/  @!P5 IMAD.IADD R135, R135, 0x1, -R0.reuse ;  /* 0x000000018787d824 */ /* 0x100fe200078e0a00 */
[----:B------:R-:W-:Y:S02]  /*5950*/  ISETP.GT.U32.AND P6, PT, R0, R131, PT ;  /* 0x000000830000720c */ /* 0x000fe40003fc4070 */
[----:B------:R-:W-:Y:S01]  /*5960*/  ISETP.GE.AND P5, PT, R141, RZ, PT ;  /* 0x000000ff8d00720c */ /* 0x000fe20003fa6270 */
        /* <DEDUP_REMOVED lines=8> */
[----:B------:R-:W-:-:S02]  /*59f0*/  @!P2 IMAD.IADD R147, R147, 0x1, -R0 ;  /* 0x000000019393a824 */ /* 0x000fc400078e0a00 */
[--C-:B------:R-:W-:Y:S01]  /*5a00*/  @!P6 IMAD.IADD R131, R131, 0x1, -R0.reuse ;  /* 0x000000018383e824 */ /* 0x100fe200078e0a00 */
[----:B------:R-:W-:Y:S01]  /*5a10*/  ISETP.GE.AND P6, PT, R142, RZ, PT ;  /* 0x000000ff8e00720c */ /* 0x000fe20003fc6270 */
[----:B------:R-:W-:Y:S01]  /*5a20*/  @!P5 IMAD.MOV R115, RZ, RZ, -R115 ;  /* 0x000000ffff73d224 */ /* 0x000fe200078e0a73 */
[C---:B------:R-:W-:Y:S01]  /*5a30*/  ISETP.GT.U32.AND P5, PT, R0.reuse, R139, PT ;  /* 0x0000008b0000720c */ /* 0x040fe20003fa4070 */
[----:B------:R-:W-:Y:S01]  /*5a40*/  @!P1 IMAD.MOV R123, RZ, RZ, -R123 ;  /* 0x000000ffff7b9224 */ /* 0x000fe200078e0a7b */
[----:B------:R-:W-:Y:S01]  /*5a50*/  ISETP.GE.AND P2, PT, R137, RZ, PT ;  /* 0x000000ff8900720c */ /* 0x000fe20003f46270 */
[----:B------:R-:W-:Y:S01]  /*5a60*/  @!P3 IMAD.MOV R131, RZ, RZ, -R131 ;  /* 0x000000ffff83b224 */ /* 0x000fe200078e0a83 */
[C---:B------:R-:W-:Y:S01]  /*5a70*/  ISETP.GT.U32.AND P1, PT, R0.reuse, R147, PT ;  /* 0x000000930000720c */ /* 0x040fe20003f24070 */
[--C-:B------:R-:W-:Y:S01]  /*5a80*/  @!P4 IMAD.IADD R135, R135, 0x1, -R0.reuse ;  /* 0x000000018787c824 */ /* 0x100fe200078e0a00 */
[C---:B------:R-:W-:Y:S02]  /*5a90*/  ISETP.GT.U32.AND P3, PT, R0.reuse, R159, PT ;  /* 0x0000009f0000720c */ /* 0x040fe40003f64070 */
[C---:B------:R-:W-:Y:S01]  /*5aa0*/  ISETP.GT.U32.AND P4, PT, R0.reuse, R163, PT ;  /* 0x000000a30000720c */ /* 0x040fe20003f84070 */
[--C-:B------:R-:W-:Y:S01]  /*5ab0*/  @!P0 IMAD.IADD R143, R143, 0x1, -R0.reuse ;  /* 0x000000018f8f8824 */ /* 0x100fe200078e0a00 */
[C---:B------:R-:W-:Y:S01]  /*5ac0*/  ISETP.GT.U32.AND P0, PT, R0.reuse, R171, PT ;  /* 0x000000ab0000720c */ /* 0x040fe20003f04070 */
[----:B------:R-:W-:Y:S01]  /*5ad0*/  @!P6 IMAD.MOV R111, RZ, RZ, -R111 ;  /* 0x000000ffff6fe224 */ /* 0x000fe200078e0a6f */
[C---:B------:R-:W-:Y:S01]  /*5ae0*/  ISETP.GT.U32.AND P6, PT, R0.reuse, R155, PT ;  /* 0x0000009b0000720c */ /* 0x040fe20003fc4070 */
[--C-:B------:R-:W-:Y:S01]  /*5af0*/  @!P5 IMAD.IADD R139, R139, 0x1, -R0.reuse ;  /* 0x000000018b8bd824 */ /* 0x100fe200078e0a00 */
[C---:B------:R-:W-:Y:S01]  /*5b00*/  ISETP.GT.U32.AND P5, PT, R0.reuse, R167, PT ;  /* 0x000000a70000720c */ /* 0x040fe20003fa4070 */
[----:B------:R-:W-:Y:S01]  /*5b10*/  @!P2 IMAD.MOV R127, RZ, RZ, -R127 ;  /* 0x000000ffff7fa224 */ /* 0x000fe200078e0a7f */
        /* <DEDUP_REMOVED lines=12> */
[----:B------:R-:W-:Y:S01]  /*5be0*/  IABS R205, R112 ;  /* 0x0000007000cd7213 */ /* 0x000fe20000000000 */
[----:B------:R-:W-:-:S02]  /*5bf0*/  @!P2 IMAD.IADD R151, R151, 0x1, -R0 ;  /* 0x000000019797a824 */ /* 0x000fc400078e0a00 */
[----:B------:R-:W-:Y:S01]  /*5c00*/  @!P1 IMAD.IADD R175, R175, 0x1, -R0 ;  /* 0x00000001afaf9824 */ /* 0x000fe200078e0a00 */
[----:B------:R-:W-:Y:S01]  /*5c10*/  ISETP.GE.AND P1, PT, R128, RZ, PT ;  /* 0x000000ff8000720c */ /* 0x000fe20003f26270 */
[----:B------:R-:W-:Y:S01]  /*5c20*/  @!P3 IMAD.MOV R139, RZ, RZ, -R139 ;  /* 0x000000ffff8bb224 */ /* 0x000fe200078e0a8b */
[C---:B------:R-:W-:Y:S01]  /*5c30*/  ISETP.GT.U32.AND P3, PT, R0.reuse, R163, PT ;  /* 0x000000a30000720c */ /* 0x040fe20003f64070 */
[----:B------:R-:W-:Y:S01]  /*5c40*/  @!P4 IMAD.MOV R143, RZ, RZ, -R143 ;  /* 0x000000ffff8fc224 */ /* 0x000fe200078e0a8f */
[C---:B------:R-:W-:Y:S01]  /*5c50*/  ISETP.GT.U32.AND P4, PT, R0.reuse, R167, PT ;  /* 0x000000a70000720c */ /* 0x040fe20003f84070 */
[----:B------:R-:W-:Y:S01]  /*5c60*/  @!P0 IMAD.MOV R151, RZ, RZ, -R151 ;  /* 0x000000ffff978224 */ /* 0x000fe200078e0a97 */
[----:B------:R-:W-:Y:S01]  /*5c70*/  ISETP.GT.U32.AND P2, PT, R0, R179, PT ;  /* 0x000000b30000720c */ /* 0x000fe20003f44070 */
[----:B------:R-:W-:Y:S01]  /*5c80*/  IMAD.HI.U32 R97, R4, R205, RZ ;  /* 0x000000cd04617227 */ /* 0x000fe200078e00ff */
[----:B------:R-:W-:-:S03]  /*5c90*/  ISETP.GT.U32.AND P0, PT, R0, R175, PT ;  /* 0x000000af0000720c */ /* 0x000fc60003f04070 */
[----:B------:R-:W-:Y:S02]  /*5ca0*/  IMAD.MOV R97, RZ, RZ, -R97 ;  /* 0x000000ffff617224 */ /* 0x000fe400078e0a61 */
[----:B------:R-:W-:Y:S01]  /*5cb0*/  @!P6 IMAD.MOV R135, RZ, RZ, -R135 ;  /* 0x000000ffff87e224 */ /* 0x000fe200078e0a87 */
[C---:B------:R-:W-:Y:S01]  /*5cc0*/  ISETP.GT.U32.AND P6, PT, R0.reuse, R171, PT ;  /* 0x000000ab0000720c */ /* 0x040fe20003fc4070 */
[----:B------:R-:W-:Y:S01]  /*5cd0*/  IMAD R205, R0, R97, R205 ;  /* 0x0000006100cd7224 */ /* 0x000fe200078e02cd */
[----:B------:R-:W-:Y:S01]  /*5ce0*/  ISETP.GE.AND P5, PT, R130, RZ, PT ;  /* 0x000000ff8200720c */ /* 0x000fe20003fa6270 */
        /* <DEDUP_REMOVED lines=13> */
[----:B------:R-:W-:Y:S01]  /*5dc0*/  IABS R213, R109 ;  /* 0x0000006d00d57213 */ /* 0x000fe20000000000 */
[--C-:B------:R-:W-:Y:S01]  /*5dd0*/  @!P1 IMAD.IADD R183, R183, 0x1, -R0.reuse ;  /* 0x00000001b7b79824 */ /* 0x100fe200078e0a00 */
[----:B------:R-:W-:Y:S01]  /*5de0*/  ISETP.GT.U32.AND P5, PT, R0, R179, PT ;  /* 0x000000b30000720c */ /* 0x000fe20003fa4070 */
[--C-:B------:R-:W-:Y:S01]  /*5df0*/  @!P3 IMAD.IADD R191, R191, 0x1, -R0.reuse ;  /* 0x00000001bfbfb824 */ /* 0x100fe200078e0a00 */
[----:B------:R-:W-:Y:S01]  /*5e00*/  ISETP.GE.AND P3, PT, R122, RZ, PT ;  /* 0x000000ff7a00720c */ /* 0x000fe20003f66270 */
[----:B------:R-:W-:Y:S01]  /*5e10*/  @!P4 IMAD.IADD R195, R195, 0x1, -R0 ;  /* 0x00000001c3c3c824 */ /* 0x000fe200078e0a00 */
[----:B------:R-:W-:-:S02]  /*5e20*/  ISETP.GE.AND P4, PT, R121, RZ, PT ;  /* 0x000000ff7900720c */ /* 0x000fc40003f86270 */
[----:B------:R-:W-:Y:S01]  /*5e30*/  IABS R221, R106 ;  /* 0x0000006a00dd7213 */ /* 0x000fe20000000000 */
[--C-:B------:R-:W-:Y:S01]  /*5e40*/  @!P2 IMAD.IADD R159, R159, 0x1, -R0.reuse ;  /* 0x000000019f9fa824 */ /* 0x100fe200078e0a00 */
[C---:B------:R-:W-:Y:S01]  /*5e50*/  ISETP.GT.U32.AND P2, PT, R0.reuse, R187, PT ;  /* 0x000000bb0000720c */ /* 0x040fe20003f44070 */
[----:B------:R-:W-:Y:S01]  /*5e60*/  @!P0 IMAD.IADD R205, R205, 0x1, -R0 ;  /* 0x00000001cdcd8824 */ /* 0x000fe200078e0a00 */
[----:B------:R-:W-:Y:S01]  /*5e70*/  ISETP.GT.U32.AND P0, PT, R0, R183, PT ;  /* 0x000000b70000720c */ /* 0x000fe20003f04070 */
[----:B------:R-:W-:Y:S01]  /*5e80*/  IMAD.HI.U32 R97, R4, R213, RZ ;  /* 0x000000d504617227 */ /* 0x000fe200078e00ff */
[----:B------:R-:W-:-:S03]  /*5e90*/  IADD3 R105, R199, 0x7a, RZ ;  /* 0x0000007ac7697810 */ /* 0x000fc60007ffe0ff */
[----:B------:R-:W-:Y:S01]  /*5ea0*/  IMAD.HI.U32 R5, R4, R221, RZ ;  /* 0x000000dd04057227 */ /* 0x000fe200078e00ff */
[----:B-1----:R-:W-:Y:S02]  /*5eb0*/  IABS R225, R105 ;  /* 0x0000006900e17213 */ /* 0x002fe40000000000 */
[----:B------:R-:W-:Y:S01]  /*5ec0*/  ISETP.GE.AND P1, PT, R125, RZ, PT ;  /* 0x000000ff7d00720c */ /* 0x000fe20003f26270 */
[----:B------:R-:W-:Y:S02]  /*5ed0*/  IMAD.MOV R97, RZ, RZ, -R97 ;  /* 0x000000ffff617224 */ /* 0x000fe400078e0a61 */
[----:B------:R-:W-:Y:S02]  /*5ee0*/  @!P6 IMAD.IADD R201, R201, 0x1, -R0 ;  /* 0x00000001c9c9e824 */ /* 0x000fe400078e0a00 */
[----:B------:R-:W-:Y:S02]  /*5ef0*/  IMAD.MOV R5, RZ, RZ, -R5 ;  /* 0x000000ffff057224 */ /* 0x000fe400078e0a05 */
[----:B------:R-:W-:-:S02]  /*5f00*/  IMAD R213, R0, R97, R213 ;  /* 0x0000006100d57224 */ /* 0x000fc400078e02d5 */
[----:B------:R-:W-:Y:S01]  /*5f10*/  @!P5 IMAD.IADD R179, R179, 0x1, -R0 ;  /* 0x00000001b3b3d824 */ /* 0x000fe200078e0a00 */
[----:B------:R-:W-:Y:S01]  /*5f20*/  ISETP.GE.AND P5, PT, R126, RZ, PT ;  /* 0x000000ff7e00720c */ /* 0x000fe20003fa6270 */
[----:B------:R-:W-:Y:S01]  /*5f30*/  @!P3 IMAD.MOV R171, RZ, RZ, -R171 ;  /* 0x000000ffffabb224 */ /* 0x000fe200078e0aab */
[C---:B------:R-:W-:Y:S01]  /*5f40*/  ISETP.GT.U32.AND P3, PT, R0.reuse, R195, PT ;  /* 0x000000c30000720c */ /* 0x040fe20003f64070 */
[----:B------:R-:W-:Y:S01]  /*5f50*/  @!P4 IMAD.MOV R175, RZ, RZ, -R175 ;  /* 0x000000ffffafc224 */ /* 0x000fe200078e0aaf */
[C---:B------:R-:W-:Y:S01]  /*5f60*/  ISETP.GT.U32.AND P4, PT, R0.reuse, R201, PT ;  /* 0x000000c90000720c */ /* 0x040fe20003f84070 */
[----:B------:R-:W-:Y:S01]  /*5f70*/  IMAD R221, R0, R5, R221 ;  /* 0x0000000500dd7224 */ /* 0x000fe200078e02dd */
[----:B------:R-:W-:Y:S01]  /*5f80*/  IADD3 R102, R199, 0x7b, RZ ;  /* 0x0000007bc7667810 */ /* 0x000fe20007ffe0ff */
[----:B------:R-:W-:Y:S01]  /*5f90*/  IMAD.HI.U32 R5, R4, R225, RZ ;  /* 0x000000e104057227 */ /* 0x000fe200078e00ff */
[----:B------:R-:W-:-:S03]  /*5fa0*/  IABS R217, R108 ;  /* 0x0000006c00d97213 */ /* 0x000fc60000000000 */
[--C-:B------:R-:W-:Y:S01]  /*5fb0*/  @!P2 IMAD.IADD R187, R187, 0x1, -R0.reuse ;  /* 0x00000001bbbba824 */ /* 0x100fe200078e0a00 */
[----:B------:R-:W-:Y:S01]  /*5fc0*/  ISETP.GE.AND P2, PT, R124, RZ, PT ;  /* 0x000000ff7c00720c */ /* 0x000fe20003f46270 */
[----:B------:R-:W-:Y:S01]  /*5fd0*/  @!P0 IMAD.IADD R183, R183, 0x1, -R0 ;  /* 0x00000001b7b78824 */ /* 0x000fe200078e0a00 */
[C---:B------:R-:W-:Y:S01]  /*5fe0*/  ISETP.GT.U32.AND P0, PT, R0.reuse, R213, PT ;  /* 0x000000d50000720c */ /* 0x040fe20003f04070 */
[----:B------:R-:W-:Y:S01]  /*5ff0*/  IMAD.MOV R5, RZ, RZ, -R5 ;  /* 0x000000ffff057224 */ /* 0x000fe200078e0a05 */
[----:B------:R-:W-:Y:S01]  /*6000*/  IABS R245, R102 ;  /* 0x0000006600f57213 */ /* 0x000fe20000000000 */
[----:B------:R-:W-:Y:S01]  /*6010*/  @!P1 IMAD.MOV R163, RZ, RZ, -R163 ;  /* 0x000000ffffa39224 */ /* 0x000fe200078e0aa3 */
[----:B------:R-:W-:Y:S01]  /*6020*/  IADD3 R101, R199, 0x7c, RZ ;  /* 0x0000007cc7657810 */ /* 0x000fe20007ffe0ff */
[C---:B------:R-:W-:Y:S01]  /*6030*/  IMAD R225, R0.reuse, R5, R225 ;  /* 0x0000000500e17224 */ /* 0x040fe200078e02e1 */
[----:B------:R-:W-:Y:S01]  /*6040*/  ISETP.GT.U32.AND P1, PT, R0, R187, PT ;  /* 0x000000bb0000720c */ /* 0x000fe20003f24070 */
[----:B------:R-:W-:Y:S01]  /*6050*/  IMAD.HI.U32 R5, R4, R245, RZ ;  /* 0x000000f504057227 */ /* 0x000fe200078e00ff */
[----:B------:R-:W-:-:S03]  /*6060*/  IABS R247, R101 ;  /* 0x0000006500f77213 */ /* 0x000fc60000000000 */
[----:B------:R-:W-:-:S04]  /*6070*/  IMAD.HI.U32 R98, R4, R217, RZ ;  /* 0x000000d904627227 */ /* 0x000fc800078e00ff */
[----:B------:R-:W-:Y:S01]  /*6080*/  @!P5 IMAD.MOV R159, RZ, RZ, -R159 ;  /* 0x000000ffff9fd224 */ /* 0x000fe200078e0a9f */
[C---:B------:R-:W-:Y:S01]  /*6090*/  ISETP.GT.U32.AND P5, PT, R0.reuse, R205, PT ;  /* 0x000000cd0000720c */ /* 0x040fe20003fa4070 */
[--C-:B------:R-:W-:Y:S01]  /*60a0*/  @!P3 IMAD.IADD R195, R195, 0x1, -R0.reuse ;  /* 0x00000001c3c3b824 */ /* 0x100fe200078e0a00 */
[----:B------:R-:W-:Y:S01]  /*60b0*/  ISETP.GT.U32.AND P3, PT, R0, R225, PT ;  /* 0x000000e10000720c */ /* 0x000fe20003f64070 */
[----:B------:R-:W-:Y:S01]  /*60c0*/  @!P4 IMAD.IADD R201, R201, 0x1, -R0 ;  /* 0x00000001c9c9c824 */ /* 0x000fe200078e0a00 */
[----:B------:R-:W-:Y:S01]  /*60d0*/  ISETP.GE.AND P4, PT, R118, RZ, PT ;  /* 0x000000ff7600720c */ /* 0x000fe20003f86270 */
[----:B------:R-:W-:Y:S02]  /*60e0*/  IMAD.MOV R5, RZ, RZ, -R5 ;  /* 0x000000ffff057224 */ /* 0x000fe400078e0a05 */
[----:B------:R-:W-:Y:S01]  /*60f0*/  IMAD.MOV R98, RZ, RZ, -R98 ;  /* 0x000000ffff627224 */ /* 0x000fe200078e0a62 */
[----:B------:R-:W-:Y:S01]  /*6100*/  ISETP.GE.AND P6, PT, R120, RZ, PT ;  /* 0x000000ff7800720c */ /* 0x000fe20003fc6270 */
[----:B------:R-:W-:Y:S01]  /*6110*/  @!P2 IMAD.MOV R167, RZ, RZ, -R167 ;  /* 0x000000ffffa7a224 */ /* 0x000fe200078e0aa7 */
[----:B------:R-:W-:Y:S01]  /*6120*/  ISETP.GT.U32.AND P2, PT, R0, R191, PT ;  /* 0x000000bf0000720c */ /* 0x000fe20003f44070 */
[----:B------:R-:W-:Y:S01]  /*6130*/  @!P0 IMAD.IADD R213, R213, 0x1, -R0 ;  /* 0x00000001d5d58824 */ /* 0x000fe200078e0a00 */
[----:B------:R-:W-:Y:S01]  /*6140*/  ISETP.GE.AND P0, PT, R114, RZ, PT ;  /* 0x000000ff7200720c */ /* 0x000fe20003f06270 */
[C---:B------:R-:W-:Y:S01]  /*6150*/  IMAD R245, R0.reuse, R5, R245 ;  /* 0x0000000500f57224 */ /* 0x040fe200078e02f5 */
[C---:B------:R-:W-:Y:S01]  /*6160*/  IADD3 R100, R199.reuse, 0x7d, RZ ;  /* 0x0000007dc7647810 */ /* 0x040fe20007ffe0ff */
[----:B------:R-:W-:Y:S01]  /*6170*/  IMAD R217, R0, R98, R217 ;  /* 0x0000006200d97224 */ /* 0x000fe200078e02d9 */
[----:B------:R-:W-:Y:S01]  /*6180*/  IADD3 R98, R199, 0x7e, RZ ;  /* 0x0000007ec7627810 */ /* 0x000fe20007ffe0ff */
[----:B------:R-:W-:Y:S01]  /*6190*/  IMAD.HI.U32 R5, R4, R247, RZ ;  /* 0x000000f704057227 */ /* 0x000fe200078e00ff */
[----:B------:R-:W-:-:S02]  /*61a0*/  IABS R249, R100 ;  /* 0x0000006400f97213 */ /* 0x000fc40000000000 */
[----:B------:R-:W-:Y:S01]  /*61b0*/  IABS R251, R98 ;  /* 0x0000006200fb7213 */ /* 0x000fe20000000000 */
[----:B------:R-:W-:Y:S02]  /*61c0*/  IMAD.MOV R5, RZ, RZ, -R5 ;  /* 0x000000ffff057224 */ /* 0x000fe400078e0a05 */
[--C-:B------:R-:W-:Y:S01]  /*61d0*/  @!P1 IMAD.IADD R187, R187, 0x1, -R0.reuse ;  /* 0x00000001bbbb9824 */ /* 0x100fe200078e0a00 */
[C---:B------:R-:W-:Y:S01]  /*61e0*/  ISETP.GT.U32.AND P1, PT, R0.reuse, R217, PT ;  /* 0x000000d90000720c */ /* 0x040fe20003f24070 */
[C---:B------:R-:W-:Y:S02]  /*61f0*/  IMAD R247, R0.reuse, R5, R247 ;  /* 0x0000000500f77224 */ /* 0x040fe400078e02f7 */
[--C-:B------:R-:W-:Y:S01]  /*6200*/  @!P5 IMAD.IADD R205, R205, 0x1, -R0.reuse ;  /* 0x00000001cdcdd824 */ /* 0x100fe200078e0a00 */
[----:B------:R-:W-:Y:S01]  /*6210*/  ISETP.GE.AND P5, PT, R117, RZ, PT ;  /* 0x000000ff7500720c */ /* 0x000fe20003fa6270 */
[----:B------:R-:W-:Y:S02]  /*6220*/  @!P3 IMAD.IADD R225, R225, 0x1, -R0 ;  /* 0x00000001e1e1b824 */ /* 0x000fe400078e0a00 */
[----:B------:R-:W-:Y:S01]  /*6230*/  @!P4 IMAD.MOV R183, RZ, RZ, -R183 ;  /* 0x000000ffffb7c224 */ /* 0x000fe200078e0ab7 */
[----:B------:R-:W-:Y:S01]  /*6240*/  ISETP.GT.U32.AND P4, PT, R0, R213, PT ;  /* 0x000000d50000720c */ /* 0x000fe20003f84070 */
[----:B------:R-:W-:-:S04]  /*6250*/  IMAD.HI.U32 R5, R4, R249, RZ ;  /* 0x000000f904057227 */ /* 0x000fc800078e00ff */
[----:B------:R-:W-:-:S04]  /*6260*/  IMAD.HI.U32 R4, R4, R251, RZ ;  /* 0x000000fb04047227 */ /* 0x000fc800078e00ff */
[----:B------:R-:W-:Y:S01]  /*6270*/  @!P6 IMAD.MOV R179, RZ, RZ, -R179 ;  /* 0x000000ffffb3e224 */ /* 0x000fe200078e0ab3 */
[C---:B------:R-:W-:Y:S01]  /*6280*/  ISETP.GT.U32.AND P6, PT, R0.reuse, R209, PT ;  /* 0x000000d10000720c */ /* 0x040fe20003fc4070 */
[----:B------:R-:W-:Y:S01]  /*6290*/  @!P2 IMAD.IADD R191, R191, 0x1, -R0 ;  /* 0x00000001bfbfa824 */ /* 0x000fe200078e0a00 */
[C---:B------:R-:W-:Y:S01]  /*62a0*/  ISETP.GT.U32.AND P2, PT, R0.reuse, R221, PT ;  /* 0x000000dd0000720c */ /* 0x040fe20003f44070 */
[----:B------:R-:W-:Y:S01]  /*62b0*/  @!P0 IMAD.MOV R195, RZ, RZ, -R195 ;  /* 0x000000ffffc38224 */ /* 0x000fe200078e0ac3 */
[C---:B------:R-:W-:Y:S01]  /*62c0*/  ISETP.GT.U32.AND P0, PT, R0.reuse, R225, PT ;  /* 0x000000e10000720c */ /* 0x040fe20003f04070 */
[----:B------:R-:W-:Y:S02]  /*62d0*/  IMAD.MOV R4, RZ, RZ, -R4 ;  /* 0x000000ffff047224 */ /* 0x000fe400078e0a04 */
[----:B------:R-:W-:Y:S02]  /*62e0*/  @!P1 IMAD.IADD R217, R217, 0x1, -R0 ;  /* 0x00000001d9d99824 */ /* 0x000fe400078e0a00 */
[----:B------:R-:W-:-:S02]  /*62f0*/  IMAD R251, R0, R4, R251 ;  /* 0x0000000400fb7224 */ /* 0x000fc400078e02fb */
        /* <DEDUP_REMOVED lines=9> */
[----:B------:R-:W-:Y:S02]  /*6390*/  ISETP.GE.AND P2, PT, R112, RZ, PT ;  /* 0x000000ff7000720c */ /* 0x000fe40003f46270 */
[----:B------:R-:W-:-:S02]  /*63a0*/  ISETP.GE.AND P0, PT, R108, RZ, PT ;  /* 0x000000ff6c00720c */ /* 0x000fc40003f06270 */
[C---:B------:R-:W-:Y:S01]  /*63b0*/  ISETP.GT.U32.AND P3, PT, R0.reuse, R209, PT ;  /* 0x000000d10000720c */ /* 0x040fe20003f64070 */
[--C-:B------:R-:W-:Y:S02]  /*63c0*/  @!P5 IMAD.IADD R217, R217, 0x1, -R0.reuse ;  /* 0x00000001d9d9d824 */ /* 0x100fe400078e0a00 */
[----:B------:R-:W-:Y:S02]  /*63d0*/  @!P4 IMAD.IADD R251, R251, 0x1, -R0 ;  /* 0x00000001fbfbc824 */ /* 0x000fe400078e0a00 */
        /* <DEDUP_REMOVED lines=8> */
[----:B------:R-:W-:Y:S01]  /*6460*/  IMAD.MOV R5, RZ, RZ, -R5 ;  /* 0x000000ffff057224 */ /* 0x000fe200078e0a05 */
[----:B------:R-:W-:-:S03]  /*6470*/  ISETP.GE.AND P5, PT, R110, RZ, PT ;  /* 0x000000ff6e00720c */ /* 0x000fc60003fa6270 */
[----:B------:R-:W-:Y:S02]  /*6480*/  IMAD R249, R0, R5, R249 ;  /* 0x0000000500f97224 */ /* 0x000fe400078e02f9 */
[----:B------:R-:W-:-:S03]  /*6490*/  @!P3 IMAD.IADD R209, R209, 0x1, -R0 ;  /* 0x00000001d1d1b824 */ /* 0x000fc600078e0a00 */
[----:B------:R-:W-:Y:S01]  /*64a0*/  ISETP.GT.U32.AND P3, PT, R0, R249, PT ;  /* 0x000000f90000720c */ /* 0x000fe20003f64070 */
[--C-:B------:R-:W-:Y:S01]  /*64b0*/  @!P6 IMAD.IADD R221, R221, 0x1, -R0.reuse ;  /* 0x00000001dddde824 */ /* 0x100fe200078e0a00 */
[----:B------:R-:W-:Y:S01]  /*64c0*/  ISETP.GE.AND P6, PT, R109, RZ, PT ;  /* 0x000000ff6d00720c */ /* 0x000fe20003fc6270 */
[--C-:B------:R-:W-:Y:S02]  /*64d0*/  @!P1 IMAD.IADD R245, R245, 0x1, -R0.reuse ;  /* 0x00000001f5f59824 */ /* 0x100fe400078e0a00 */
[--C-:B------:R-:W-:Y:S02]  /*64e0*/  @!P2 IMAD.IADD R247, R247, 0x1, -R0.reuse ;  /* 0x00000001f7f7a824 */ /* 0x100fe400078e0a00 */
[----:B------:R-:W-:Y:S01]  /*64f0*/  @!P0 IMAD.IADD R251, R251, 0x1, -R0 ;  /* 0x00000001fbfb8824 */ /* 0x000fe200078e0a00 */
[----:B------:R-:W-:Y:S01]  /*6500*/  ISETP.GE.AND P0, PT, R98, RZ, PT ;  /* 0x000000ff6200720c */ /* 0x000fe20003f06270 */
[----:B------:R-:W-:Y:S01]  /*6510*/  @!P5 IMAD.MOV R209, RZ, RZ, -R209 ;  /* 0x000000ffffd1d224 */ /* 0x000fe200078e0ad1 */
[----:B------:R-:W-:-:S02]  /*6520*/  ISETP.GT.U32.AND P4, PT, R0, R245, PT ;  /* 0x000000f50000720c */ /* 0x000fc40003f84070 */
[----:B------:R-:W-:Y:S01]  /*6530*/  ISETP.GT.U32.AND P5, PT, R0, R247, PT ;  /* 0x000000f70000720c */ /* 0x000fe20003fa4070 */
[----:B------:R-:W-:Y:S02]  /*6540*/  @!P3 IMAD.IADD R249, R249, 0x1, -R0 ;  /* 0x00000001f9f9b824 */ /* 0x000fe400078e0a00 */
[----:B------:R-:W-:-:S03]  /*6550*/  @!P6 IMAD.MOV R213, RZ, RZ, -R213 ;  /* 0x000000ffffd5e224 */ /* 0x000fc600078e0ad5 */
[----:B------:R-:W-:-:S03]  /*6560*/  ISETP.GT.U32.AND P6, PT, R0, R249, PT ;  /* 0x000000f90000720c */ /* 0x000fc60003fc4070 */
[----:B------:R-:W-:Y:S01]  /*6570*/  @!P0 IMAD.MOV R251, RZ, RZ, -R251 ;  /* 0x000000fffffb8224 */ /* 0x000fe200078e0afb */
[----:B------:R-:W-:Y:S01]  /*6580*/  ISETP.GE.AND P0, PT, R104, RZ, PT ;  /* 0x000000ff6800720c */ /* 0x000fe20003f06270 */
[--C-:B------:R-:W-:Y:S01]  /*6590*/  @!P4 IMAD.IADD R245, R245, 0x1, -R0.reuse ;  /* 0x00000001f5f5c824 */ /* 0x100fe200078e0a00 */
[----:B------:R-:W-:Y:S01]  /*65a0*/  ISETP.GE.AND P4, PT, R101, RZ, PT ;  /* 0x000000ff6500720c */ /* 0x000fe20003f86270 */
[--C-:B------:R-:W-:Y:S01]  /*65b0*/  @!P5 IMAD.IADD R247, R247, 0x1, -R0.reuse ;  /* 0x00000001f7f7d824 */ /* 0x100fe200078e0a00 */
[----:B------:R-:W-:Y:S02]  /*65c0*/  ISETP.GE.AND P1, PT, R106, RZ, PT ;  /* 0x000000ff6a00720c */ /* 0x000fe40003f26270 */
[----:B------:R-:W-:Y:S02]  /*65d0*/  ISETP.GE.AND P2, PT, R105, RZ, PT ;  /* 0x000000ff6900720c */ /* 0x000fe40003f46270 */
[----:B------:R-:W-:Y:S02]  /*65e0*/  ISETP.GE.AND P3, PT, R102, RZ, PT ;  /* 0x000000ff6600720c */ /* 0x000fe40003f66270 */
[----:B------:R-:W-:Y:S01]  /*65f0*/  ISETP.GE.AND P5, PT, R100, RZ, PT ;  /* 0x000000ff6400720c */ /* 0x000fe20003fa6270 */
[----:B------:R-:W-:Y:S01]  /*6600*/  IMAD.MOV.U32 R97, RZ, RZ, c[0x0][0x180] ;  /* 0x00006000ff617624 */ /* 0x000fe200078e00ff */
[----:B------:R-:W-:Y:S01]  /*6610*/  STL [R1+0x7d0], R105 ;  /* 0x0007d06901007387 */ /* 0x000fe20000100800 */
[----:B------:R-:W-:-:S02]  /*6620*/  @!P6 IMAD.IADD R249, R249, 0x1, -R0 ;  /* 0x00000001f9f9e824 */ /* 0x000fc400078e0a00 */
[----:B------:R-:W-:Y:S01]  /*6630*/  @!P0 IMAD.MOV R3, RZ, RZ, -R3 ;  /* 0x000000ffff038224 */ /* 0x000fe200078e0a03 */
[C---:B------:R-:W-:Y:S01]  /*6640*/  IADD3 R0, R97.reuse, -0x11, RZ ;  /* 0xffffffef61007810 */ /* 0x040fe20007ffe0ff */
[----:B------:R-:W-:Y:S01]  /*6650*/  STL [R1+0x7cc], R102 ;  /* 0x0007cc6601007387 */ /* 0x000fe20000100800 */
[----:B------:R-:W-:Y:S01]  /*6660*/  ISETP.NE.AND P0, PT, RZ, c[0x0][0x178], PT ;  /* 0x00005e00ff007a0c */ /* 0x000fe20003f05270 */
[----:B------:R-:W-:Y:S02]  /*6670*/  @!P4 IMAD.MOV R247, RZ, RZ, -R247 ;  /* 0x000000fffff7c224 */ /* 0x000fe400078e0af7 */
[----:B------:R-:W-:Y:S01]  /*6680*/  STL [R1+0x7c8], R101 ;  /* 0x0007c86501007387 */ /* 0x000fe20000100800 */
[----:B------:R-:W-:Y:S01]  /*6690*/  @!P1 IMAD.MOV R221, RZ, RZ, -R221 ;  /* 0x000000ffffdd9224 */ /* 0x000fe200078e0add */
[----:B------:R-:W-:Y:S01]  /*66a0*/  ISETP.GE.U32.AND P4, PT, R0, 0x7fffff70, PT ;  /* 0x7fffff700000780c */ /* 0x000fe20003f86070 */
[----:B------:R-:W-:Y:S01]  /*66b0*/  @!P2 IMAD.MOV R225, RZ, RZ, -R225 ;  /* 0x000000ffffe1a224 */ /* 0x000fe200078e0ae1 */
[----:B------:R-:W-:Y:S01]  /*66c0*/  STL [R1+0x7c4], R100 ;  /* 0x0007c46401007387 */ /* 0x000fe20000100800 */
[----:B------:R-:W-:Y:S01]  /*66d0*/  @!P3 IMAD.MOV R245, RZ, RZ, -R245 ;  /* 0x000000fffff5b224 */ /* 0x000fe200078e0af5 */
[----:B------:R-:W-:Y:S01]  /*66e0*/  IADD3 R4, R97, -0x5, RZ ;  /* 0xfffffffb61047810 */ /* 0x000fe20007ffe0ff */
[----:B------:R-:W-:Y:S01]  /*66f0*/  @!P5 IMAD.MOV R249, RZ, RZ, -R249 ;  /* 0x000000fffff9d224 */ /* 0x000fe200078e0af9 */
[----:B------:R1:W-:Y:S01]  /*6700*/  STL [R1+0xa40], R199 ;  /* 0x000a40c701007387 */ /* 0x0003e20000100800 */
[----:B------:R-:W-:-:S02]  /*6710*/  ISETP.NE.AND P5, PT, RZ, c[0x0][0x17c], PT ;  /* 0x00005f00ff007a0c */ /* 0x000fc40003fa5270 */
[----:B------:R-:W-:Y:S02]  /*6720*/  LOP3.LUT R0, RZ, c[0x0][0x17c], RZ, 0x33, !PT ;  /* 0x00005f00ff007a12 */ /* 0x000fe400078e33ff */
[----:B------:R-:W-:Y:S02]  /*6730*/  ISETP.GE.U32.AND P2, PT, R4, 0x7fffff7c, PT ;  /* 0x7fffff7c0400780c */ /* 0x000fe40003f46070 */
[----:B-1----:R-:W-:Y:S02]  /*6740*/  LOP3.LUT R199, R250, 0x7f, RZ, 0xc0, !PT ;  /* 0x0000007ffac77812 */ /* 0x002fe400078ec0ff */
[C---:B------:R-:W-:Y:S02]  /*6750*/  SEL R26, R0.reuse, R26, !P5 ;  /* 0x0000001a001a7207 */ /* 0x040fe40006800000 */
[C---:B------:R-:W-:Y:S02]  /*6760*/  SEL R2, R0.reuse, R2, !P5 ;  /* 0x0000000200027207 */ /* 0x040fe40006800000 */
[----:B------:R-:W-:-:S02]  /*6770*/  SEL R29, R0, R29, !P5 ;  /* 0x0000001d001d7207 */ /* 0x000fc40006800000 */
[C---:B------:R-:W-:Y:S02]  /*6780*/  SEL R30, R0.reuse, R30, !P5 ;  /* 0x0000001e001e7207 */ /* 0x040fe40006800000 */
[C---:B------:R-:W-:Y:S02]  /*6790*/  SEL R33, R0.reuse, R33, !P5 ;  /* 0x0000002100217207 */ /* 0x040fe40006800000 */
[C---:B------:R-:W-:Y:S02]  /*67a0*/  SEL R36, R0.reuse, R36, !P5 ;  /* 0x0000002400247207 */ /* 0x040fe40006800000 */
        /* <DEDUP_REMOVED lines=121> */
[----:B------:R-:W-:Y:S01]  /*6f40*/  SEL R251, R0, R251, !P5 ;  /* 0x000000fb00fb7207 */ /* 0x000fe20006800000 */
[----:B------:R-:W-:Y:S01]  /*6f50*/  IMAD R0, R199, c[0x0][0x18c], RZ ;  /* 0x00006300c7007a24 */ /* 0x000fe200078e02ff */
[----:B------:R-:W-:Y:S01]  /*6f60*/  IADD3 R4, R97, -0x9, RZ ;  /* 0xfffffff761047810 */ /* 0x000fe20007ffe0ff */
[----:B------:R-:W-:Y:S01]  /*6f70*/  IMAD R2, R2, c[0x0][0x190], RZ ;  /* 0x0000640002027a24 */ /* 0x000fe200078e02ff */
[----:B------:R-:W-:-:S02]  /*6f80*/  @!P0 LOP3.LUT R3, RZ, c[0x0][0x178], RZ, 0x33, !PT ;  /* 0x00005e00ff038a12 */ /* 0x000fc400078e33ff */
[----:B------:R-:W-:Y:S02]  /*6f90*/  ISETP.GE.U32.AND P6, PT, R4, 0x7fffff78, PT ;  /* 0x7fffff780400780c */ /* 0x000fe40003fc6070 */
[----:B------:R-:W-:Y:S02]  /*6fa0*/  IADD3 R4, R97, -0xd, RZ ;  /* 0xfffffff361047810 */ /* 0x000fe40007ffe0ff */
[----:B------:R-:W-:Y:S01]  /*6fb0*/  LEA R250, P0, R0, c[0x0][0x168], 0x2 ;  /* 0x00005a0000fa7a11 */ /* 0x000fe200078010ff */
[----:B------:R-:W-:Y:S01]  /*6fc0*/  IMAD R3, R3, c[0x0][0x184], RZ ;  /* 0x0000610003037a24 */ /* 0x000fe200078e02ff */
[----:B------:R-:W-:Y:S02]  /*6fd0*/  IADD3 R5, R97, -0x1, RZ ;  /* 0xffffffff61057810 */ /* 0x000fe40007ffe0ff */
[----:B------:R-:W-:Y:S02]  /*6fe0*/  ISETP.GE.U32.AND P3, PT, R4, 0x7fffff74, PT ;  /* 0x7fffff740400780c */ /* 0x000fe40003f66070 */
[----:B------:R-:W-:-:S02]  /*6ff0*/  LEA.HI.X.SX32 R0, R0, c[0x0][0x16c], 0x2, P0 ;  /* 0x00005b0000007a11 */ /* 0x000fc400000f16ff */
[C---:B------:R-:W-:Y:S01]  /*7000*/  LEA R4, P0, R2.reuse, R250, 0x2 ;  /* 0x000000fa02047211 */ /* 0x040fe200078010ff */
[----:B------:R-:W-:Y:S01]  /*7010*/  IMAD.MOV.U32 R198, RZ, RZ, c[0x0][0x188] ;  /* 0x00006200ffc67624 */ /* 0x000fe200078e00ff */
[----:B------:R-:W-:Y:S01]  /*7020*/  ISETP.GE.U32.AND P1, PT, R5, 0x7fffff80, PT ;  /* 0x7fffff800500780c */ /* 0x000fe20003f26070 */
[----:B------:R1:W-:Y:S01]  /*7030*/  STL [R1+0x7c0], R98 ;  /* 0x0007c06201007387 */ /* 0x0003e20000100800 */
[----:B------:R-:W-:Y:S02]  /*7040*/  LEA.HI.X.SX32 R5, R2, R0, 0x2, P0 ;  /* 0x0000000002057211 */ /* 0x000fe400000f16ff */
[C---:B------:R-:W-:Y:S01]  /*7050*/  LEA R2, P0, R3.reuse, c[0x0][0x160], 0x2 ;  /* 0x0000580003027a11 */ /* 0x040fe200078010ff */
[----:B------:R2:W-:Y:S01]  /*7060*/  STL.64 [R1+0xab0], R40 ;  /* 0x000ab02801007387 */ /* 0x0005e20000100a00 */
[C---:B------:R-:W-:Y:S02]  /*7070*/  IMAD.SHL.U32 R132, R198.reuse, 0x2, RZ ;  /* 0x00000002c6847824 */ /* 0x040fe400078e00ff */
[----:B------:R-:W-:Y:S01]  /*7080*/  LEA.HI.X.SX32 R3, R3, c[0x0][0x164], 0x2, P0 ;  /* 0x0000590003037a11 */ /* 0x000fe200000f16ff */
[----:B------:R3:W-:Y:S01]  /*7090*/  STL.64 [R1+0xab8], R68 ;  /* 0x000ab84401007387 */ /* 0x0007e20000100a00 */
[----:B-1----:R-:W-:-:S02]  /*70a0*/  IMAD R98, R198, 0xc, RZ ;  /* 0x0000000cc6627824 */ /* 0x002fc400078e02ff */
[----:B------:R-:W-:-:S03]  /*70b0*/  IMAD R134, R198, 0x3, RZ ;  /* 0x00000003c6867824 */ /* 0x000fc600078e02ff */
[-C--:B--2---:R-:W-:Y:S02]  /*70c0*/  IADD3 R40, P0, R98, R2.reuse, RZ ;  /* 0x0000000262287210 */ /* 0x084fe40007f1e0ff */
[CC--:B---3--:R-:W-:Y:S01]  /*70d0*/  LEA R68, P5, R198.reuse, R2.reuse, 0x3 ;  /* 0x00000002c6447211 */ /* 0x0c8fe200078a18ff */
[----:B------:R-:W-:Y:S01]  /*70e0*/  IMAD.SHL.U32 R97, R198, 0x4, RZ ;  /* 0x00000004c6617824 */ /* 0x000fe200078e00ff */
[-C--:B------:R-:W-:Y:S02]  /*70f0*/  LEA.HI.X.SX32 R41, R134, R3.reuse, 0x2, P0 ;  /* 0x0000000386297211 */ /* 0x080fe400000f16ff */
[----:B------:R-:W-:Y:S01]  /*7100*/  LEA.HI.X.SX32 R69, R132, R3, 0x2, P5 ;  /* 0x0000000384457211 */ /* 0x000fe200028f16ff */
[----:B------:R-:W-:Y:S04]  /*7110*/  STL.64 [R1+0xa38], R4 ;  /* 0x000a380401007387 */ /* 0x000fe80000100a00 */
[----:B------:R1:W-:Y:S04]  /*7120*/  STL.64 [R1+0x3b8], R68 ;  /* 0x0003b84401007387 */ /* 0x0003e80000100a00 */
[----:B------:R2:W-:Y:S01]  /*7130*/  STL.64 [R1+0x3b0], R40 ;  /* 0x0003b02801007387 */ /* 0x0005e20000100a00 */
[----:B------:R-:W-:Y:S01]  /*7140*/  IMAD R100, R198, 0x14, RZ ;  /* 0x00000014c6647824 */ /* 0x000fe200078e02ff */
[----:B-1----:R-:W-:-:S02]  /*7150*/  IADD3 R68, P5, R97, R2, RZ ;  /* 0x0000000261447210 */ /* 0x002fc40007fbe0ff */
[C---:B--2---:R-:W-:Y:S02]  /*7160*/  LEA R40, P0, R198.reuse, R2, 0x4 ;  /* 0x00000002c6287211 */ /* 0x044fe400078020ff */
[CC--:B------:R-:W-:Y:S01]  /*7170*/  LEA.HI.X.SX32 R69, R198.reuse, R3.reuse, 0x2, P5 ;  /* 0x00000003c6457211 */ /* 0x0c0fe200028f16ff */
[C---:B------:R-:W-:Y:S01]  /*7180*/  IMAD R101, R198.reuse, 0x18, RZ ;  /* 0x00000018c6657824 */ /* 0x040fe200078e02ff */
[----:B------:R-:W-:Y:S01]  /*7190*/  LEA.HI.X.SX32 R41, R97, R3, 0x2, P0 ;  /* 0x0000000361297211 */ /* 0x000fe200000f16ff */
[C---:B------:R-:W-:Y:S02]  /*71a0*/  IMAD R136, R198.reuse, 0x5, RZ ;  /* 0x00000005c6887824 */ /* 0x040fe400078e02ff */
[----:B------:R1:W-:Y:S01]  /*71b0*/  STL.64 [R1+0x3c0], R68 ;  /* 0x0003c04401007387 */ /* 0x0003e20000100a00 */
[----:B------:R-:W-:-:S03]  /*71c0*/  IMAD R137, R198, 0x6, RZ ;  /* 0x00000006c6897824 */ /* 0x000fc600078e02ff */
[----:B------:R2:W-:Y:S01]  /*71d0*/  STL.64 [R1+0x3a8], R40 ;  /* 0x0003a82801007387 */ /* 0x0005e20000100a00 */
[----:B------:R-:W-:Y:S01]  /*71e0*/  IMAD R102, R198, 0x1c, RZ ;  /* 0x0000001cc6667824 */ /* 0x000fe200078e02ff */
[-C--:B-1----:R-:W-:Y:S02]  /*71f0*/  IADD3 R68, P5, R100, R2.reuse, RZ ;  /* 0x0000000264447210 */ /* 0x082fe40007fbe0ff */
[-C--:B--2---:R-:W-:Y:S02]  /*7200*/  IADD3 R40, P0, R101, R2.reuse, RZ ;  /* 0x0000000265287210 */ /* 0x084fe40007f1e0ff */
[-C--:B------:R-:W-:Y:S02]  /*7210*/  LEA.HI.X.SX32 R69, R136, R3.reuse, 0x2, P5 ;  /* 0x0000000388457211 */ /* 0x080fe400028f16ff */
[----:B------:R-:W-:Y:S02]  /*7220*/  LEA.HI.X.SX32 R41, R137, R3, 0x2, P0 ;  /* 0x0000000389297211 */ /* 0x000fe400000f16ff */
[----:B------:R-:W-:Y:S01]  /*7230*/  IADD3 R4, P5, R102, R2, RZ ;  /* 0x0000000266047210 */ /* 0x000fe20007fbe0ff */
[----:B------:R1:W-:Y:S01]  /*7240*/  STL.64 [R1+0x3a0], R68 ;  /* 0x0003a04401007387 */ /* 0x0003e20000100a00 */
[----:B------:R-:W-:-:S02]  /*7250*/  IMAD R138, R198, 0x7, RZ ;  /* 0x00000007c68a7824 */ /* 0x000fc400078e02ff */
[----:B------:R-:W-:Y:S02]  /*7260*/  IMAD.SHL.U32 R140, R198, 0x8, RZ ;  /* 0x00000008c68c7824 */ /* 0x000fe400078e00ff */
[----:B------:R-:W-:Y:S01]  /*7270*/  IMAD.MOV.U32 R136, RZ, RZ, R4 ;  /* 0x000000ffff887224 */ /* 0x000fe200078e0004 */
[----:B-1----:R-:W2:Y:S04]  /*7280*/  LDL.LU.64 R68, [R1+0xab8] ;  /* 0x000ab80001447983 */ /* 0x002ea80000300a00 */
[----:B------:R1:W-:Y:S01]  /*7290*/  STL.64 [R1+0x398], R40 ;  /* 0x0003982801007387 */ /* 0x0003e20000100a00 */
[----:B------:R-:W-:Y:S01]  /*72a0*/  IMAD.MOV.U32 R137, RZ, RZ, R5 ;  /* 0x000000ffff897224 */ /* 0x000fe200078e0005 */
[----:B------:R-:W-:Y:S01]  /*72b0*/  LEA.HI.X.SX32 R137, R138, R3, 0x2, P5 ;  /* 0x000000038a897211 */ /* 0x000fe200028f16ff */
[----:B------:R-:W-:-:S02]  /*72c0*/  IMAD R104, R198, 0x24, RZ ;  /* 0x00000024c6687824 */ /* 0x000fc400078e02ff */
[C---:B------:R-:W-:Y:S01]  /*72d0*/  IMAD R105, R198.reuse, 0x28, RZ ;  /* 0x00000028c6697824 */ /* 0x040fe200078e02ff */
[----:B-1----:R-:W3:Y:S04]  /*72e0*/  LDL.LU.64 R40, [R1+0xab0] ;  /* 0x000ab00001287983 */ /* 0x002ee80000300a00 */
[----:B------:R1:W-:Y:S01]  /*72f0*/  STL [R1+0x390], R4 ;  /* 0x0003900401007387 */ /* 0x0003e20000100800 */
[C---:B------:R-:W-:Y:S01]  /*7300*/  IMAD R141, R198.reuse, 0x9, RZ ;  /* 0x00000009c68d7824 */ /* 0x040fe200078e02ff */
[----:B-1----:R-:W-:-:S04]  /*7310*/  LEA R4, P0, R198, R2, 0x5 ;  /* 0x00000002c6047211 */ /* 0x002fc800078028ff */
[-C--:B------:R-:W-:Y:S01]  /*7320*/  LEA.HI.X.SX32 R5, R140, R3.reuse, 0x2, P0 ;  /* 0x000000038c057211 */ /* 0x080fe200000f16ff */
[----:B------:R1:W-:Y:S01]  /*7330*/  STL [R1+0x394], R137 ;  /* 0x0003948901007387 */ /* 0x0003e20000100800 */
[----:B------:R-:W-:Y:S01]  /*7340*/  IMAD R142, R198, 0xa, RZ ;  /* 0x0000000ac68e7824 */ /* 0x000fe200078e02ff */
[-C--:B------:R-:W-:Y:S02]  /*7350*/  IADD3 R136, P5, R104, R2.reuse, RZ ;  /* 0x0000000268887210 */ /* 0x080fe40007fbe0ff */
[----:B------:R4:W-:Y:S01]  /*7360*/  STL.64 [R1+0x388], R4 ;  /* 0x0003880401007387 */ /* 0x0009e20000100a00 */
[C---:B------:R-:W-:Y:S02]  /*7370*/  IMAD R106, R198.reuse, 0x2c, RZ ;  /* 0x0000002cc66a7824 */ /* 0x040fe400078e02ff */
[----:B------:R-:W-:Y:S01]  /*7380*/  IMAD R108, R198, 0x30, RZ ;  /* 0x00000030c66c7824 */ /* 0x000fe200078e02ff */
[----:B-1----:R-:W-:Y:S02]  /*7390*/  LEA.HI.X.SX32 R137, R141, R3, 0x2, P5 ;  /* 0x000000038d897211 */ /* 0x002fe400028f16ff */
[----:B----4-:R-:W-:-:S04]  /*73a0*/  IADD3 R4, P0, R105, R2, RZ ;  /* 0x0000000269047210 */ /* 0x010fc80007f1e0ff */
[----:B------:R-:W-:Y:S01]  /*73b0*/  LEA.HI.X.SX32 R5, R142, R3, 0x2, P0 ;  /* 0x000000038e057211 */ /* 0x000fe200000f16ff */
[C---:B------:R-:W-:Y:S01]  /*73c0*/  IMAD R144, R198.reuse, 0xb, RZ ;  /* 0x0000000bc6907824 */ /* 0x040fe200078e02ff */
[----:B------:R1:W-:Y:S04]  /*73d0*/  STL.64 [R1+0x380], R136 ;  /* 0x0003808801007387 */ /* 0x0003e80000100a00 */
[----:B------:R4:W-:Y:S01]  /*73e0*/  STL.64 [R1+0x378], R4 ;  /* 0x0003780401007387 */ /* 0x0009e20000100a00 */
[----:B------:R-:W-:Y:S01]  /*73f0*/  IMAD R109, R198, 0x34, RZ ;  /* 0x00000034c66d7824 */ /* 0x000fe200078e02ff */
[-C--:B-1----:R-:W-:Y:S02]  /*7400*/  IADD3 R136, P5, R106, R2.reuse, RZ ;  /* 0x000000026a887210 */ /* 0x082fe40007fbe0ff */
[----:B----4-:R-:W-:-:S02]  /*7410*/  IADD3 R4, P0, R108, R2, RZ ;  /* 0x000000026c047210 */ /* 0x010fc40007f1e0ff */
[-C--:B------:R-:W-:Y:S01]  /*7420*/  LEA.HI.X.SX32 R137, R144, R3.reuse, 0x2, P5 ;  /* 0x0000000390897211 */ /* 0x080fe200028f16ff */
[----:B------:R-:W-:Y:S01]  /*7430*/  IMAD R110, R198, 0x38, RZ ;  /* 0x00000038c66e7824 */ /* 0x000fe200078e02ff */
[----:B------:R-:W-:Y:S01]  /*7440*/  LEA.HI.X.SX32 R5, R98, R3, 0x2, P0 ;  /* 0x0000000362057211 */ /* 0x000fe200000f16ff */
[C---:B------:R-:W-:Y:S02]  /*7450*/  IMAD R145, R198.reuse, 0xd, RZ ;  /* 0x0000000dc6917824 */ /* 0x040fe400078e02ff */
[----:B------:R1:W-:Y:S01]  /*7460*/  STL.64 [R1+0x370], R136 ;  /* 0x0003708801007387 */ /* 0x0003e20000100a00 */
[----:B------:R-:W-:-:S03]  /*7470*/  IMAD R146, R198, 0xe, RZ ;  /* 0x0000000ec6927824 */ /* 0x000fc600078e02ff */
[----:B------:R4:W-:Y:S01]  /*7480*/  STL.64 [R1+0x368], R4 ;  /* 0x0003680401007387 */ /* 0x0009e20000100a00 */
[----:B------:R-:W-:Y:S01]  /*7490*/  IMAD R112, R198, 0x3c, RZ ;  /* 0x0000003cc6707824 */ /* 0x000fe200078e02ff */
[-C--:B-1----:R-:W-:Y:S02]  /*74a0*/  IADD3 R136, P5, R109, R2.reuse, RZ ;  /* 0x000000026d887210 */ /* 0x082fe40007fbe0ff */
[----:B----4-:R-:W-:Y:S02]  /*74b0*/  IADD3 R4, P0, R110, R2, RZ ;  /* 0x000000026e047210 */ /* 0x010fe40007f1e0ff */
[-C--:B------:R-:W-:Y:S02]  /*74c0*/  LEA.HI.X.SX32 R137, R145, R3.reuse, 0x2, P5 ;  /* 0x0000000391897211 */ /* 0x080fe400028f16ff */
[----:B------:R-:W-:Y:S01]  /*74d0*/  LEA.HI.X.SX32 R5, R146, R3, 0x2, P0 ;  /* 0x0000000392057211 */ /* 0x000fe200000f16ff */
[C---:B------:R-:W-:Y:S02]  /*74e0*/  IMAD R148, R198.reuse, 0xf, RZ ;  /* 0x0000000fc6947824 */ /* 0x040fe400078e02ff */
[----:B------:R1:W-:Y:S01]  /*74f0*/  STL.64 [R1+0x360], R136 ;  /* 0x0003608801007387 */ /* 0x0003e20000100a00 */
[----:B------:R-:W-:-:S03]  /*7500*/  IMAD.SHL.U32 R149, R198, 0x10, RZ ;  /* 0x00000010c6957824 */ /* 0x000fc600078e00ff */
[----:B------:R4:W-:Y:S01]  /*7510*/  STL.64 [R1+0x358], R4 ;  /* 0x0003580401007387 */ /* 0x0009e20000100a00 */
[----:B------:R-:W-:Y:S01]  /*7520*/  IMAD R113, R198, 0x44, RZ ;  /* 0x00000044c6717824 */ /* 0x000fe200078e02ff */
[-C--:B-1----:R-:W-:Y:S02]  /*7530*/  IADD3 R136, P5, R112, R2.reuse, RZ ;  /* 0x0000000270887210 */ /* 0x082fe40007fbe0ff */
[----:B----4-:R-:W-:Y:S02]  /*7540*/  LEA R4, P0, R198, R2, 0x6 ;  /* 0x00000002c6047211 */ /* 0x010fe400078030ff */
[-C--:B------:R-:W-:Y:S01]  /*7550*/  LEA.HI.X.SX32 R137, R148, R3.reuse, 0x2, P5 ;  /* 0x0000000394897211 */ /* 0x080fe200028f16ff */
        /* <DEDUP_REMOVED lines=8> */
[-C--:B----4-:R-:W-:Y:S02]  /*75e0*/  IADD3 R4, P0, R114, R2.reuse, RZ ;  /* 0x0000000272047210 */ /* 0x090fe40007f1e0ff */
[-C--:B------:R-:W-:Y:S01]  /*75f0*/  LEA.HI.X.SX32 R137, R150, R3.reuse, 0x2, P5 ;  /* 0x0000000396897211 */ /* 0x080fe200028f16ff */
[----:B------:R-:W-:Y:S01]  /*7600*/  IMAD R117, R198, 0x50, RZ ;  /* 0x00000050c6757824 */ /* 0x000fe200078e02ff */
[----:B------:R-:W-:Y:S01]  /*7610*/  LEA.HI.X.SX32 R5, R152, R3, 0x2, P0 ;  /* 0x0000000398057211 */ /* 0x000fe200000f16ff */
[C---:B------:R-:W-:Y:S02]  /*7620*/  IMAD R153, R198.reuse, 0x13, RZ ;  /* 0x00000013c6997824 */ /* 0x040fe400078e02ff */
[----:B------:R1:W-:Y:S04]  /*7630*/  STL.64 [R1+0x340], R136 ;  /* 0x0003408801007387 */ /* 0x0003e80000100a00 */
[----:B------:R4:W-:Y:S01]  /*7640*/  STL.64 [R1+0x338], R4 ;  /* 0x0003380401007387 */ /* 0x0009e20000100a00 */
[----:B------:R-:W-:Y:S01]  /*7650*/  IMAD R118, R198, 0x54, RZ ;  /* 0x00000054c6767824 */ /* 0x000fe200078e02ff */
[----:B-1----:R-:W-:-:S02]  /*7660*/  IADD3 R136, P5, R116, R2, RZ ;  /* 0x0000000274887210 */ /* 0x002fc40007fbe0ff */
[----:B----4-:R-:W-:Y:S02]  /*7670*/  IADD3 R4, P0, R117, R2, RZ ;  /* 0x0000000275047210 */ /* 0x010fe40007f1e0ff */
        /* <DEDUP_REMOVED lines=19> */
[-C--:B------:R-:W-:Y:S02]  /*77b0*/  LEA.HI.X.SX32 R137, R157, R3.reuse, 0x2, P5 ;  /* 0x000000039d897211 */ /* 0x080fe400028f16ff */
[----:B------:R-:W-:Y:S01]  /*77c0*/  LEA.HI.X.SX32 R5, R101, R3, 0x2, P0 ;  /* 0x0000000365057211 */ /* 0x000fe200000f16ff */
[C---:B------:R-:W-:Y:S02]  /*77d0*/  IMAD R124, R198.reuse, 0x64, RZ ;  /* 0x00000064c67c7824 */ /* 0x040fe400078e02ff */
[----:B------:R1:W-:Y:S01]  /*77e0*/  STL.64 [R1+0x310], R136 ;  /* 0x0003108801007387 */ /* 0x0003e20000100a00 */
[C---:B------:R-:W-:Y:S02]  /*77f0*/  IMAD R160, R198.reuse, 0x1a, RZ ;  /* 0x0000001ac6a07824 */ /* 0x040fe400078e02ff */
[C---:B------:R-:W-:Y:S01]  /*7800*/  IMAD R158, R198.reuse, 0x19, RZ ;  /* 0x00000019c69e7824 */ /* 0x040fe200078e02ff */
[----:B------:R4:W-:Y:S01]  /*7810*/  STL.64 [R1+0x308], R4 ;  /* 0x0003080401007387 */ /* 0x0009e20000100a00 */
[----:B------:R-:W-:-:S02]  /*7820*/  IMAD R126, R198, 0x6c, RZ ;  /* 0x0000006cc67e7824 */ /* 0x000fc400078e02ff */
[----:B------:R-:W-:Y:S01]  /*7830*/  IMAD R161, R198, 0x1b, RZ ;  /* 0x0000001bc6a17824 */ /* 0x000fe200078e02ff */
[-C--:B-1----:R-:W-:Y:S02]  /*7840*/  IADD3 R136, P5, R124, R2.reuse, RZ ;  /* 0x000000027c887210 */ /* 0x082fe40007fbe0ff */
[-C--:B----4-:R-:W-:Y:S01]  /*7850*/  IADD3 R4, P0, R125, R2.reuse, RZ ;  /* 0x000000027d047210 */ /* 0x090fe20007f1e0ff */
[----:B------:R-:W-:Y:S01]  /*7860*/  IMAD R128, R198, 0x70, RZ ;  /* 0x00000070c6807824 */ /* 0x000fe200078e02ff */
[-C--:B------:R-:W-:Y:S02]  /*7870*/  LEA.HI.X.SX32 R137, R158, R3.reuse, 0x2, P5 ;  /* 0x000000039e897211 */ /* 0x080fe400028f16ff */
[----:B------:R-:W-:Y:S02]  /*7880*/  LEA.HI.X.SX32 R5, R160, R3, 0x2, P0 ;  /* 0x00000003a0057211 */ /* 0x000fe400000f16ff */
[----:B------:R-:W-:Y:S01]  /*7890*/  IADD3 R100, P5, R126, R2, RZ ;  /* 0x000000027e647210 */ /* 0x000fe20007fbe0ff */
[----:B------:R-:W-:-:S02]  /*78a0*/  IMAD R129, R198, 0x74, RZ ;  /* 0x00000074c6817824 */ /* 0x000fc400078e02ff */
[----:B------:R1:W-:Y:S01]  /*78b0*/  STL.64 [R1+0x2f8], R4 ;  /* 0x0002f80401007387 */ /* 0x0003e20000100a00 */
[-C--:B------:R-:W-:Y:S01]  /*78c0*/  LEA.HI.X.SX32 R101, R161, R3.reuse, 0x2, P5 ;  /* 0x00000003a1657211 */ /* 0x080fe200028f16ff */
[C---:B------:R-:W-:Y:S02]  /*78d0*/  IMAD R162, R198.reuse, 0x1d, RZ ;  /* 0x0000001dc6a27824 */ /* 0x040fe400078e02ff */
[----:B------:R-:W-:Y:S01]  /*78e0*/  STL.64 [R1+0x300], R136 ;  /* 0x0003008801007387 */ /* 0x000fe20000100a00 */
[----:B------:R-:W-:Y:S01]  /*78f0*/  IMAD R130, R198, 0x78, RZ ;  /* 0x00000078c6827824 */ /* 0x000fe200078e02ff */
[----:B-1----:R-:W-:Y:S02]  /*7900*/  IADD3 R4, P0, R128, R2, RZ ;  /* 0x0000000280047210 */ /* 0x002fe40007f1e0ff */
[----:B------:R1:W-:Y:S02]  /*7910*/  STL.64 [R1+0x2f0], R100 ;  /* 0x0002f06401007387 */ /* 0x0003e40000100a00 */
[----:B------:R-:W-:Y:S01]  /*7920*/  LEA.HI.X.SX32 R5, R102, R3, 0x2, P0 ;  /* 0x0000000366057211 */ /* 0x000fe200000f16ff */
[----:B------:R-:W-:-:S02]  /*7930*/  IMAD R164, R198, 0x1e, RZ ;  /* 0x0000001ec6a47824 */ /* 0x000fc400078e02ff */
[----:B------:R-:W-:Y:S02]  /*7940*/  IMAD R133, R198, 0x7c, RZ ;  /* 0x0000007cc6857824 */ /* 0x000fe400078e02ff */
[----:B------:R4:W-:Y:S01]  /*7950*/  STL.64 [R1+0x2e8], R4 ;  /* 0x0002e80401007387 */ /* 0x0009e20000100a00 */
[----:B-1----:R-:W-:-:S04]  /*7960*/  IADD3 R100, P5, R129, R2, RZ ;  /* 0x0000000281647210 */ /* 0x002fc80007fbe0ff */
[-C--:B------:R-:W-:Y:S02]  /*7970*/  LEA.HI.X.SX32 R101, R162, R3.reuse, 0x2, P5 ;  /* 0x00000003a2657211 */ /* 0x080fe400028f16ff */
[-C--:B----4-:R-:W-:Y:S01]  /*7980*/  IADD3 R4, P0, R130, R2.reuse, RZ ;  /* 0x0000000282047210 */ /* 0x090fe20007f1e0ff */
[----:B------:R-:W-:Y:S02]  /*7990*/  IMAD R166, R198, 0x1f, RZ ;  /* 0x0000001fc6a67824 */ /* 0x000fe400078e02ff */
[----:B------:R1:W-:Y:S01]  /*79a0*/  STL.64 [R1+0x2e0], R100 ;  /* 0x0002e06401007387 */ /* 0x0003e20000100a00 */
[----:B------:R-:W-:Y:S01]  /*79b0*/  LEA.HI.X.SX32 R5, R164, R3, 0x2, P0 ;  /* 0x00000003a4057211 */ /* 0x000fe200000f16ff */
[C---:B------:R-:W-:Y:S02]  /*79c0*/  IMAD.SHL.U32 R169, R198.reuse, 0x20, RZ ;  /* 0x00000020c6a97824 */ /* 0x040fe400078e00ff */
[----:B------:R-:W-:Y:S02]  /*79d0*/  IMAD R165, R198, 0x84, RZ ;  /* 0x00000084c6a57824 */ /* 0x000fe400078e02ff */
[----:B------:R4:W-:Y:S01]  /*79e0*/  STL.64 [R1+0x2d8], R4 ;  /* 0x0002d80401007387 */ /* 0x0009e20000100a00 */
[----:B-1----:R-:W-:-:S04]  /*79f0*/  IADD3 R100, P5, R133, R2, RZ ;  /* 0x0000000285647210 */ /* 0x002fc80007fbe0ff */
[-C--:B------:R-:W-:Y:S02]  /*7a00*/  LEA.HI.X.SX32 R101, R166, R3.reuse, 0x2, P5 ;  /* 0x00000003a6657211 */ /* 0x080fe400028f16ff */
[C---:B----4-:R-:W-:Y:S01]  /*7a10*/  LEA R4, P0, R198.reuse, R2, 0x7 ;  /* 0x00000002c6047211 */ /* 0x050fe200078038ff */
[C---:B------:R-:W-:Y:S02]  /*7a20*/  IMAD R172, R198.reuse, 0x21, RZ ;  /* 0x00000021c6ac7824 */ /* 0x040fe400078e02ff */
[----:B------:R1:W-:Y:S01]  /*7a30*/  STL.64 [R1+0x2d0], R100 ;  /* 0x0002d06401007387 */ /* 0x0003e20000100a00 */
[C---:B------:R-:W-:Y:S01]  /*7a40*/  IMAD R168, R198.reuse, 0x88, RZ ;  /* 0x00000088c6a87824 */ /* 0x040fe200078e02ff */
[----:B------:R-:W-:Y:S01]  /*7a50*/  LEA.HI.X.SX32 R5, R169, R3, 0x2, P0 ;  /* 0x00000003a9057211 */ /* 0x000fe200000f16ff */
[C---:B------:R-:W-:Y:S02]  /*7a60*/  IMAD R174, R198.reuse, 0x22, RZ ;  /* 0x00000022c6ae7824 */ /* 0x040fe400078e02ff */
[----:B------:R-:W-:-:S02]  /*7a70*/  IMAD R170, R198, 0x8c, RZ ;  /* 0x0000008cc6aa7824 */ /* 0x000fc400078e02ff */
[----:B------:R4:W-:Y:S01]  /*7a80*/  STL.64 [R1+0x2c8], R4 ;  /* 0x0002c80401007387 */ /* 0x0009e20000100a00 */
[----:B-1----:R-:W-:-:S04]  /*7a90*/  IADD3 R100, P5, R165, R2, RZ ;  /* 0x00000002a5647210 */ /* 0x002fc80007fbe0ff */
[-C--:B------:R-:W-:Y:S02]  /*7aa0*/  LEA.HI.X.SX32 R101, R172, R3.reuse, 0x2, P5 ;  /* 0x00000003ac657211 */ /* 0x080fe400028f16ff */
[----:B----4-:R-:W-:Y:S01]  /*7ab0*/  IADD3 R4, P0, R168, R2, RZ ;  /* 0x00000002a8047210 */ /* 0x010fe20007f1e0ff */
[C---:B------:R-:W-:Y:S02]  /*7ac0*/  IMAD R177, R198.reuse, 0x23, RZ ;  /* 0x00000023c6b17824 */ /* 0x040fe400078e02ff */
[----:B------:R1:W-:Y:S01]  /*7ad0*/  STL.64 [R1+0x2c0], R100 ;  /* 0x0002c06401007387 */ /* 0x0003e20000100a00 */
[----:B------:R-:W-:Y:S01]  /*7ae0*/  IMAD R173, R198, 0x90, RZ ;  /* 0x00000090c6ad7824 */ /* 0x000fe200078e02ff */
[----:B------:R-:W-:Y:S01]  /*7af0*/  LEA.HI.X.SX32 R5, R174, R3, 0x2, P0 ;  /* 0x00000003ae057211 */ /* 0x000fe200000f16ff */
[----:B------:R-:W-:-:S04]  /*7b00*/  IMAD R176, R198, 0x94, RZ ;  /* 0x00000094c6b07824 */ /* 0x000fc800078e02ff */
        /* <DEDUP_REMOVED lines=127> */
[-C--:B----4-:R-:W-:Y:S01]  /*8300*/  IADD3 R4, P0, R234, R2.reuse, RZ ;  /* 0x00000002ea047210 */ /* 0x090fe20007f1e0ff */
[C---:B------:R-:W-:Y:S02]  /*8310*/  IMAD R239, R198.reuse, 0x3f, RZ ;  /* 0x0000003fc6ef7824 */ /* 0x040fe400078e02ff */
        /* <DEDUP_REMOVED lines=15> */
[----:B------:R-:W-:Y:S01]  /*8410*/  IMAD R252, R198, 0x43, RZ ;  /* 0x00000043c6fc7824 */ /* 0x000fe200078e02ff */
[----:B-1----:R-:W-:-:S04]  /*8420*/  IADD3 R100, P5, R238, R2, RZ ;  /* 0x00000002ee647210 */ /* 0x002fc80007fbe0ff */
[-C--:B------:R-:W-:Y:S02]  /*8430*/  LEA.HI.X.SX32 R101, R243, R3.reuse, 0x2, P5 ;  /* 0x00000003f3657211 */ /* 0x080fe400028f16ff */
[-C--:B------:R-:W-:Y:S02]  /*8440*/  IADD3 R104, P5, R242, R2.reuse, RZ ;  /* 0x00000002f2687210 */ /* 0x080fe40007fbe0ff */
[----:B----4-:R-:W-:Y:S01]  /*8450*/  IADD3 R4, P0, R240, R2, RZ ;  /* 0x00000002f0047210 */ /* 0x010fe20007f1e0ff */
[----:B------:R-:W-:Y:S01]  /*8460*/  IMAD R244, R198, 0x110, RZ ;  /* 0x00000110c6f47824 */ /* 0x000fe200078e02ff */
[-C--:B------:R-:W-:Y:S02]  /*8470*/  LEA.HI.X.SX32 R105, R252, R3.reuse, 0x2, P5 ;  /* 0x00000003fc697211 */ /* 0x080fe400028f16ff */
[----:B------:R-:W-:Y:S01]  /*8480*/  LEA.HI.X.SX32 R5, R246, R3, 0x2, P0 ;  /* 0x00000003f6057211 */ /* 0x000fe200000f16ff */
[----:B------:R-:W-:Y:S02]  /*8490*/  IMAD R248, R198, 0x114, RZ ;  /* 0x00000114c6f87824 */ /* 0x000fe400078e02ff */
[----:B------:R-:W-:Y:S01]  /*84a0*/  IMAD.MOV.U32 R134, RZ, RZ, c[0x0][0x188] ;  /* 0x00006200ff867624 */ /* 0x000fe200078e00ff */
[----:B------:R1:W-:Y:S01]  /*84b0*/  STL.64 [R1+0x1c0], R100 ;  /* 0x0001c06401007387 */ /* 0x0003e20000100a00 */
[----:B------:R-:W-:-:S02]  /*84c0*/  IMAD.MOV.U32 R132, RZ, RZ, c[0x0][0x188] ;  /* 0x00006200ff847624 */ /* 0x000fc400078e00ff */
[----:B------:R-:W-:Y:S01]  /*84d0*/  IMAD R134, R134, 0x45, RZ ;  /* 0x0000004586867824 */ /* 0x000fe200078e02ff */
[----:B------:R4:W-:Y:S04]  /*84e0*/  STL.64 [R1+0x1b8], R4 ;  /* 0x0001b80401007387 */ /* 0x0009e80000100a00 */
[----:B------:R2:W-:Y:S01]  /*84f0*/  STL.64 [R1+0x1b0], R104 ;  /* 0x0001b06801007387 */ /* 0x0005e20000100a00 */
[----:B-1----:R-:W-:Y:S01]  /*8500*/  IADD3 R100, P0, R244, R2, RZ ;  /* 0x00000002f4647210 */ /* 0x002fe20007f1e0ff */
[----:B------:R-:W-:Y:S02]  /*8510*/  IMAD R132, R132, 0x11c, RZ ;  /* 0x0000011c84847824 */ /* 0x000fe400078e02ff */
[----:B----4-:R-:W-:Y:S01]  /*8520*/  IMAD.MOV.U32 R5, RZ, RZ, c[0x0][0x188] ;  /* 0x00006200ff057624 */ /* 0x010fe200078e00ff */
[----:B------:R-:W-:-:S02]  /*8530*/  LEA.HI.X.SX32 R101, R113, R3, 0x2, P0 ;  /* 0x0000000371657211 */ /* 0x000fc400000f16ff */
[----:B--2---:R-:W-:Y:S01]  /*8540*/  IADD3 R104, P5, R248, R2, RZ ;  /* 0x00000002f8687210 */ /* 0x004fe20007fbe0ff */
[----:B------:R-:W-:-:S03]  /*8550*/  IMAD R5, R5, 0x118, RZ ;  /* 0x0000011805057824 */ /* 0x000fc600078e02ff */
[-C--:B------:R-:W-:Y:S01]  /*8560*/  LEA.HI.X.SX32 R105, R134, R3.reuse, 0x2, P5 ;  /* 0x0000000386697211 */ /* 0x080fe200028f16ff */
[----:B------:R-:W-:Y:S01]  /*8570*/  IMAD.MOV.U32 R4, RZ, RZ, c[0x0][0x188] ;  /* 0x00006200ff047624 */ /* 0x000fe200078e00ff */
[----:B------:R1:W-:Y:S04]  /*8580*/  STL.64 [R1+0x1a8], R100 ;  /* 0x0001a86401007387 */ /* 0x0003e80000100a00 */
[----:B------:R2:W-:Y:S01]  /*8590*/  STL.64 [R1+0x1a0], R104 ;  /* 0x0001a06801007387 */ /* 0x0005e20000100a00 */
[----:B------:R-:W-:Y:S01]  /*85a0*/  IMAD R4, R4, 0x46, RZ ;  /* 0x0000004604047824 */ /* 0x000fe200078e02ff */
[-C--:B-1----:R-:W-:Y:S02]  /*85b0*/  IADD3 R100, P0, R5, R2.reuse, RZ ;  /* 0x0000000205647210 */ /* 0x082fe40007f1e0ff */
[----:B--2---:R-:W-:Y:S01]  /*85c0*/  IADD3 R104, P5, R132, R2, RZ ;  /* 0x0000000284687210 */ /* 0x004fe20007fbe0ff */
[----:B------:R-:W-:Y:S01]  /*85d0*/  IMAD.MOV.U32 R132, RZ, RZ, c[0x0][0x188] ;  /* 0x00006200ff847624 */ /* 0x000fe200078e00ff */
[----:B------:R-:W-:Y:S01]  /*85e0*/  LEA.HI.X.SX32 R101, R4, R3, 0x2, P0 ;  /* 0x0000000304657211 */ /* 0x000fe200000f16ff */
[----:B------:R-:W-:-:S02]  /*85f0*/  IMAD.MOV.U32 R5, RZ, RZ, c[0x0][0x188] ;  /* 0x00006200ff057624 */ /* 0x000fc400078e00ff */
[----:B------:R-:W-:Y:S02]  /*8600*/  IMAD R132, R132, 0x47, RZ ;  /* 0x0000004784847824 */ /* 0x000fe400078e02ff */
[----:B------:R-:W-:Y:S02]  /*8610*/  IMAD.MOV.U32 R4, RZ, RZ, c[0x0][0x188] ;  /* 0x00006200ff047624 */ /* 0x000fe400078e00ff */
[----:B------:R-:W-:Y:S01]  /*8620*/  IMAD R5, R5, 0x120, RZ ;  /* 0x0000012005057824 */ /* 0x000fe200078e02ff */
[----:B------:R-:W-:Y:S01]  /*8630*/  LEA.HI.X.SX32 R105, R132, R3, 0x2, P5 ;  /* 0x0000000384697211 */ /* 0x000fe200028f16ff */
[----:B------:R-:W-:Y:S02]  /*8640*/  IMAD R4, R4, 0x124, RZ ;  /* 0x0000012404047824 */ /* 0x000fe400078e02ff */
[----:B------:R-:W-:Y:S01]  /*8650*/  IMAD.MOV.U32 R134, RZ, RZ, c[0x0][0x188] ;  /* 0x00006200ff867624 */ /* 0x000fe200078e00ff */
[----:B------:R1:W-:Y:S01]  /*8660*/  STL.64 [R1+0x198], R100 ;  /* 0x0001986401007387 */ /* 0x0003e20000100a00 */
[----:B------:R-:W-:-:S02]  /*8670*/  IMAD.MOV.U32 R132, RZ, RZ, c[0x0][0x188] ;  /* 0x00006200ff847624 */ /* 0x000fc400078e00ff */
[----:B------:R-:W-:Y:S01]  /*8680*/  IMAD R134, R134, 0x49, RZ ;  /* 0x0000004986867824 */ /* 0x000fe200078e02ff */
[----:B------:R2:W-:Y:S01]  /*8690*/  STL.64 [R1+0x190], R104 ;  /* 0x0001906801007387 */ /* 0x0005e20000100a00 */
[----:B------:R-:W-:Y:S01]  /*86a0*/  IMAD R132, R132, 0x12c, RZ ;  /* 0x0000012c84847824 */ /* 0x000fe200078e02ff */
[-C--:B-1----:R-:W-:Y:S01]  /*86b0*/  IADD3 R100, P0, R5, R2.reuse, RZ ;  /* 0x0000000205647210 */ /* 0x082fe20007f1e0ff */
[----:B------:R-:W-:Y:S01]  /*86c0*/  IMAD.MOV.U32 R5, RZ, RZ, c[0x0][0x188] ;  /* 0x00006200ff057624 */ /* 0x000fe200078e00ff */
[----:B--2---:R-:W-:Y:S02]  /*86d0*/  IADD3 R104, P5, R4, R2, RZ ;  /* 0x0000000204687210 */ /* 0x004fe40007fbe0ff */
[-C--:B------:R-:W-:Y:S02]  /*86e0*/  LEA.HI.X.SX32 R101, R114, R3.reuse, 0x2, P0 ;  /* 0x0000000372657211 */ /* 0x080fe400000f16ff */
[----:B------:R-:W-:Y:S01]  /*86f0*/  LEA.HI.X.SX32 R105, R134, R3, 0x2, P5 ;  /* 0x0000000386697211 */ /* 0x000fe200028f16ff */
[----:B------:R-:W-:-:S02]  /*8700*/  IMAD R5, R5, 0x128, RZ ;  /* 0x0000012805057824 */ /* 0x000fc400078e02ff */
[----:B------:R-:W-:Y:S01]  /*8710*/  IMAD.MOV.U32 R4, RZ, RZ, c[0x0][0x188] ;  /* 0x00006200ff047624 */ /* 0x000fe200078e00ff */
[----:B------:R1:W-:Y:S04]  /*8720*/  STL.64 [R1+0x188], R100 ;  /* 0x0001886401007387 */ /* 0x0003e80000100a00 */
[----:B------:R2:W-:Y:S01]  /*8730*/  STL.64 [R1+0x180], R104 ;  /* 0x0001806801007387 */ /* 0x0005e20000100a00 */
[----:B------:R-:W-:Y:S01]  /*8740*/  IMAD R4, R4, 0x4a, RZ ;  /* 0x0000004a04047824 */ /* 0x000fe200078e02ff */
[-C--:B-1----:R-:W-:Y:S02]  /*8750*/  IADD3 R100, P0, R5, R2.reuse, RZ ;  /* 0x0000000205647210 */ /* 0x082fe40007f1e0ff */
[----:B--2---:R-:W-:Y:S01]  /*8760*/  IADD3 R104, P5, R132, R2, RZ ;  /* 0x0000000284687210 */ /* 0x004fe20007fbe0ff */
[----:B------:R-:W-:-:S02]  /*8770*/  IMAD.MOV.U32 R132, RZ, RZ, c[0x0][0x188] ;  /* 0x00006200ff847624 */ /* 0x000fc400078e00ff */
[----:B------:R-:W-:Y:S01]  /*8780*/  IMAD.MOV.U32 R5, RZ, RZ, c[0x0][0x188] ;  /* 0x00006200ff057624 */ /* 0x000fe200078e00ff */
[-C--:B------:R-:W-:Y:S01]  /*8790*/  LEA.HI.X.SX32 R101, R4, R3.reuse, 0x2, P0 ;  /* 0x0000000304657211 */ /* 0x080fe200000f16ff */
[----:B------:R-:W-:Y:S02]  /*87a0*/  IMAD R132, R132, 0x4b, RZ ;  /* 0x0000004b84847824 */ /* 0x000fe400078e02ff */
[----:B------:R-:W-:Y:S02]  /*87b0*/  IMAD.MOV.U32 R4, RZ, RZ, c[0x0][0x188] ;  /* 0x00006200ff047624 */ /* 0x000fe400078e00ff */
[----:B------:R-:W-:Y:S01]  /*87c0*/  IMAD R5, R5, 0x130, RZ ;  /* 0x0000013005057824 */ /* 0x000fe200078e02ff */
[----:B------:R-:W-:Y:S01]  /*87d0*/  LEA.HI.X.SX32 R105, R132, R3, 0x2, P5 ;  /* 0x0000000384697211 */ /* 0x000fe200028f16ff */
[----:B------:R-:W-:Y:S01]  /*87e0*/  IMAD R4, R4, 0x134, RZ ;  /* 0x0000013404047824 */ /* 0x000fe200078e02ff */
[----:B------:R1:W-:Y:S01]  /*87f0*/  STL.64 [R1+0x178], R100 ;  /* 0x0001786401007387 */ /* 0x0003e20000100a00 */
[----:B------:R-:W-:-:S02]  /*8800*/  IMAD.MOV.U32 R134, RZ, RZ, c[0x0][0x188] ;  /* 0x00006200ff867624 */ /* 0x000fc400078e00ff */
[----:B------:R-:W-:Y:S01]  /*8810*/  IMAD.MOV.U32 R132, RZ, RZ, c[0x0][0x188] ;  /* 0x00006200ff847624 */ /* 0x000fe200078e00ff */
[----:B------:R2:W-:Y:S01]  /*8820*/  STL.64 [R1+0x170], R104 ;  /* 0x0001706801007387 */ /* 0x0005e20000100a00 */
[----:B------:R-:W-:Y:S02]  /*8830*/  IMAD R134, R134, 0x4d, RZ ;  /* 0x0000004d86867824 */ /* 0x000fe400078e02ff */
[----:B------:R-:W-:Y:S01]  /*8840*/  IMAD R132, R132, 0x13c, RZ ;  /* 0x0000013c84847824 */ /* 0x000fe200078e02ff */
[-C--:B-1----:R-:W-:Y:S01]  /*8850*/  IADD3 R100, P0, R5, R2.reuse, RZ ;  /* 0x0000000205647210 */ /* 0x082fe20007f1e0ff */
[----:B------:R-:W-:Y:S01]  /*8860*/  IMAD.MOV.U32 R5, RZ, RZ, c[0x0][0x188] ;  /* 0x00006200ff057624 */ /* 0x000fe200078e00ff */
[----:B--2---:R-:W-:-:S03]  /*8870*/  IADD3 R104, P5, R4, R2, RZ ;  /* 0x0000000204687210 */ /* 0x004fc60007fbe0ff */
[----:B------:R-:W-:Y:S01]  /*8880*/  IMAD R5, R5, 0x138, RZ ;  /* 0x0000013805057824 */ /* 0x000fe200078e02ff */
[-C--:B------:R-:W-:Y:S01]  /*8890*/  LEA.HI.X.SX32 R101, R116, R3.reuse, 0x2, P0 ;  /* 0x0000000374657211 */ /* 0x080fe200000f16ff */
[----:B------:R-:W-:Y:S01]  /*88a0*/  IMAD.MOV.U32 R4, RZ, RZ, c[0x0][0x188] ;  /* 0x00006200ff047624 */ /* 0x000fe200078e00ff */
[----:B------:R-:W-:Y:S02]  /*88b0*/  LEA.HI.X.SX32 R105, R134, R3, 0x2, P5 ;  /* 0x0000000386697211 */ /* 0x000fe400028f16ff */
[----:B------:R-:W-:Y:S01]  /*88c0*/  IADD3 R108, P5, R132, R2, RZ ;  /* 0x00000002846c7210 */ /* 0x000fe20007fbe0ff */
[----:B------:R1:W-:Y:S01]  /*88d0*/  STL.64 [R1+0x168], R100 ;  /* 0x0001686401007387 */ /* 0x0003e20000100a00 */
[----:B------:R-:W-:Y:S02]  /*88e0*/  IMAD R4, R4, 0x4e, RZ ;  /* 0x0000004e04047824 */ /* 0x000fe400078e02ff */
[----:B------:R-:W-:-:S04]  /*88f0*/  IMAD.MOV.U32 R132, RZ, RZ, c[0x0][0x188] ;  /* 0x00006200ff847624 */ /* 0x000fc800078e00ff */
[----:B------:R-:W-:Y:S01]  /*8900*/  IMAD R132, R132, 0x4f, RZ ;  /* 0x0000004f84847824 */ /* 0x000fe200078e02ff */
[----:B-1----:R-:W-:Y:S01]  /*8910*/  IADD3 R100, P0, R5, R2, RZ ;  /* 0x0000000205647210 */ /* 0x002fe20007f1e0ff */
[----:B------:R-:W-:-:S03]  /*8920*/  IMAD.MOV.U32 R5, RZ, RZ, c[0x0][0x188] ;  /* 0x00006200ff057624 */ /* 0x000fc600078e00ff */
[-C--:B------:R-:W-:Y:S01]  /*8930*/  LEA.HI.X.SX32 R101, R4, R3.reuse, 0x2, P0 ;  /* 0x0000000304657211 */ /* 0x080fe200000f16ff */
[----:B------:R-:W-:Y:S02]  /*8940*/  IMAD.MOV.U32 R4, RZ, RZ, c[0x0][0x188] ;  /* 0x00006200ff047624 */ /* 0x000fe400078e00ff */
[----:B------:R-:W-:Y:S01]  /*8950*/  IMAD R5, R5, 0x140, RZ ;  /* 0x0000014005057824 */ /* 0x000fe200078e02ff */
[----:B------:R-:W-:Y:S01]  /*8960*/  LEA.HI.X.SX32 R109, R132, R3, 0x2, P5 ;  /* 0x00000003846d7211 */ /* 0x000fe200028f16ff */
[----:B------:R-:W-:Y:S01]  /*8970*/  IMAD R4, R4, 0x144, RZ ;  /* 0x0000014404047824 */ /* 0x000fe200078e02ff */
[----:B------:R1:W-:Y:S01]  /*8980*/  STL.64 [R1+0x160], R104 ;  /* 0x0001606801007387 */ /* 0x0003e20000100a00 */
[----:B------:R-:W-:-:S03]  /*8990*/  IMAD.MOV.U32 R134, RZ, RZ, c[0x0][0x188] ;  /* 0x00006200ff867624 */ /* 0x000fc600078e00ff */
[----:B------:R-:W-:Y:S01]  /*89a0*/  STL.64 [R1+0x158], R100 ;  /* 0x0001586401007387 */ /* 0x000fe20000100a00 */
[----:B------:R-:W-:-:S03]  /*89b0*/  IMAD R134, R134, 0x51, RZ ;  /* 0x0000005186867824 */ /* 0x000fc600078e02ff */
[----:B------:R2:W-:Y:S01]  /*89c0*/  STL.64 [R1+0x150], R108 ;  /* 0x0001506c01007387 */ /* 0x0005e20000100a00 */
[-C--:B-1----:R-:W-:Y:S01]  /*89d0*/  IADD3 R104, P0, R5, R2.reuse, RZ ;  /* 0x0000000205687210 */ /* 0x082fe20007f1e0ff */
[----:B------:R-:W-:Y:S02]  /*89e0*/  IMAD.MOV.U32 R5, RZ, RZ, c[0x0][0x188] ;  /* 0x00006200ff057624 */ /* 0x000fe400078e00ff */
[----:B------:R-:W-:Y:S01]  /*89f0*/  IMAD.MOV.U32 R132, RZ, RZ, c[0x0][0x188] ;  /* 0x00006200ff847624 */ /* 0x000fe200078e00ff */
[-C--:B------:R-:W-:Y:S01]  /*8a00*/  LEA.HI.X.SX32 R105, R117, R3.reuse, 0x2, P0 ;  /* 0x0000000375697211 */ /* 0x080fe200000f16ff */
[----:B------:R-:W-:Y:S01]  /*8a10*/  IMAD R5, R5, 0x148, RZ ;  /* 0x0000014805057824 */ /* 0x000fe200078e02ff */
[----:B--2---:R-:W-:Y:S01]  /*8a20*/  IADD3 R108, P5, R4, R2, RZ ;  /* 0x00000002046c7210 */ /* 0x004fe20007fbe0ff */
[----:B------:R-:W-:Y:S02]  /*8a30*/  IMAD.MOV.U32 R4, RZ, RZ, c[0x0][0x188] ;  /* 0x00006200ff047624 */ /* 0x000fe400078e00ff */
[----:B------:R1:W-:Y:S01]  /*8a40*/  STL.64 [R1+0x148], R104 ;  /* 0x0001486801007387 */ /* 0x0003e20000100a00 */
[----:B------:R-:W-:Y:S01]  /*8a50*/  IMAD R132, R132, 0x14c, RZ ;  /* 0x0000014c84847824 */ /* 0x000fe200078e02ff */
[----:B------:R-:W-:Y:S01]  /*8a60*/  LEA.HI.X.SX32 R109, R134, R3, 0x2, P5 ;  /* 0x00000003866d7211 */ /* 0x000fe200028f16ff */
[----:B------:R-:W-:-:S04]  /*8a70*/  IMAD R4, R4, 0x52, RZ ;  /* 0x0000005204047824 */ /* 0x000fc800078e02ff */
[----:B------:R2:W-:Y:S01]  /*8a80*/  STL.64 [R1+0x140], R108 ;  /* 0x0001406c01007387 */ /* 0x0005e20000100a00 */
[----:B-1----:R-:W-:Y:S01]  /*8a90*/  IADD3 R104, P0, R5, R2, RZ ;  /* 0x0000000205687210 */ /* 0x002fe20007f1e0ff */
[----:B------:R-:W-:-:S03]  /*8aa0*/  IMAD.MOV.U32 R5, RZ, RZ, c[0x0][0x188] ;  /* 0x00006200ff057624 */ /* 0x000fc600078e00ff */
[-C--:B------:R-:W-:Y:S01]  /*8ab0*/  LEA.HI.X.SX32 R105, R4, R3.reuse, 0x2, P0 ;  /* 0x0000000304697211 */ /* 0x080fe200000f16ff */
[----:B------:R-:W-:Y:S01]  /*8ac0*/  IMAD.MOV.U32 R4, RZ, RZ, c[0x0][0x188] ;  /* 0x00006200ff047624 */ /* 0x000fe200078e00ff */
[----:B--2---:R-:W-:Y:S01]  /*8ad0*/  IADD3 R108, P5, R132, R2, RZ ;  /* 0x00000002846c7210 */ /* 0x004fe20007fbe0ff */
[----:B------:R-:W-:Y:S02]  /*8ae0*/  IMAD.MOV.U32 R132, RZ, RZ, c[0x0][0x188] ;  /* 0x00006200ff847624 */ /* 0x000fe400078e00ff */
[----:B------:R-:W-:Y:S02]  /*8af0*/  IMAD R5, R5, 0x150, RZ ;  /* 0x0000015005057824 */ /* 0x000fe400078e02ff */
[----:B------:R-:W-:Y:S02]  /*8b00*/  IMAD R132, R132, 0x53, RZ ;  /* 0x0000005384847824 */ /* 0x000fe400078e02ff */
[----:B------:R-:W-:Y:S02]  /*8b10*/  IMAD R4, R4, 0x154, RZ ;  /* 0x0000015404047824 */ /* 0x000fe400078e02ff */
[----:B------:R-:W-:Y:S01]  /*8b20*/  IMAD.MOV.U32 R134, RZ, RZ, c[0x0][0x188] ;  /* 0x00006200ff867624 */ /* 0x000fe200078e00ff */
[----:B------:R1:W-:Y:S01]  /*8b30*/  STL.64 [R1+0x138], R104 ;  /* 0x0001386801007387 */ /* 0x0003e20000100a00 */
[----:B------:R-:W-:-:S02]  /*8b40*/  LEA.HI.X.SX32 R109, R132, R3, 0x2, P5 ;  /* 0x00000003846d7211 */ /* 0x000fc400028f16ff */
[----:B------:R-:W-:Y:S01]  /*8b50*/  IMAD R134, R134, 0x55, RZ ;  /* 0x0000005586867824 */ /* 0x000fe200078e02ff */
[-C--:B------:R-:W-:Y:S01]  /*8b60*/  IADD3 R112, P5, R4, R2.reuse, RZ ;  /* 0x0000000204707210 */ /* 0x080fe20007fbe0ff */
[----:B------:R-:W-:Y:S01]  /*8b70*/  IMAD.MOV.U32 R132, RZ, RZ, c[0x0][0x188] ;  /* 0x00006200ff847624 */ /* 0x000fe200078e00ff */
[----:B-1----:R-:W-:Y:S01]  /*8b80*/  IADD3 R104, P0, R5, R2, RZ ;  /* 0x0000000205687210 */ /* 0x002fe20007f1e0ff */
[----:B------:R-:W-:Y:S01]  /*8b90*/  IMAD.MOV.U32 R5, RZ, RZ, c[0x0][0x188] ;  /* 0x00006200ff057624 */ /* 0x000fe200078e00ff */
[-C--:B------:R-:W-:Y:S02]  /*8ba0*/  LEA.HI.X.SX32 R113, R134, R3.reuse, 0x2, P5 ;  /* 0x0000000386717211 */ /* 0x080fe400028f16ff */
[----:B------:R-:W-:Y:S01]  /*8bb0*/  LEA.HI.X.SX32 R105, R118, R3, 0x2, P0 ;  /* 0x0000000376697211 */ /* 0x000fe200000f16ff */
[----:B------:R-:W-:Y:S01]  /*8bc0*/  IMAD R132, R132, 0x15c, RZ ;  /* 0x0000015c84847824 */ /* 0x000fe200078e02ff */
[----:B------:R1:W-:Y:S01]  /*8bd0*/  STL.64 [R1+0x130], R108 ;  /* 0x0001306c01007387 */ /* 0x0003e20000100a00 */
[----:B------:R-:W-:-:S02]  /*8be0*/  IMAD R5, R5, 0x158, RZ ;  /* 0x0000015805057824 */ /* 0x000fc400078e02ff */
[----:B------:R-:W-:Y:S01]  /*8bf0*/  IMAD.MOV.U32 R4, RZ, RZ, c[0x0][0x188] ;  /* 0x00006200ff047624 */ /* 0x000fe200078e00ff */
[----:B------:R-:W-:Y:S04]  /*8c00*/  STL.64 [R1+0x128], R104 ;  /* 0x0001286801007387 */ /* 0x000fe80000100a00 */
[----:B------:R2:W-:Y:S01]  /*8c10*/  STL.64 [R1+0x120], R112 ;  /* 0x0001207001007387 */ /* 0x0005e20000100a00 */
[----:B------:R-:W-:Y:S01]  /*8c20*/  IMAD R4, R4, 0x56, RZ ;  /* 0x0000005604047824 */ /* 0x000fe200078e02ff */
[-C--:B-1----:R-:W-:Y:S01]  /*8c30*/  IADD3 R108, P0, R5, R2.reuse, RZ ;  /* 0x00000002056c7210 */ /* 0x082fe20007f1e0ff */
[----:B------:R-:W-:Y:S01]  /*8c40*/  IMAD.MOV.U32 R5, RZ, RZ, c[0x0][0x188] ;  /* 0x00006200ff057624 */ /* 0x000fe200078e00ff */
[----:B--2---:R-:W-:Y:S01]  /*8c50*/  IADD3 R112, P5, R132, R2, RZ ;  /* 0x0000000284707210 */ /* 0x004fe20007fbe0ff */
[----:B------:R-:W-:Y:S01]  /*8c60*/  IMAD.MOV.U32 R132, RZ, RZ, c[0x0][0x188] ;  /* 0x00006200ff847624 */ /* 0x000fe200078e00ff */
[----:B------:R-:W-:Y:S01]  /*8c70*/  LEA.HI.X.SX32 R109, R4, R3, 0x2, P0 ;  /* 0x00000003046d7211 */ /* 0x000fe200000f16ff */
[----:B------:R-:W-:-:S02]  /*8c80*/  IMAD.MOV.U32 R4, RZ, RZ, c[0x0][0x188] ;  /* 0x00006200ff047624 */ /* 0x000fc400078e00ff */
[----:B------:R-:W-:Y:S02]  /*8c90*/  IMAD R132, R132, 0x57, RZ ;  /* 0x0000005784847824 */ /* 0x000fe400078e02ff */
[----:B------:R-:W-:Y:S01]  /*8ca0*/  IMAD R5, R5, 0x160, RZ ;  /* 0x0000016005057824 */ /* 0x000fe200078e02ff */
[----:B------:R1:W-:Y:S01]  /*8cb0*/  STL.64 [R1+0x118], R108 ;  /* 0x0001186c01007387 */ /* 0x0003e20000100a00 */
[----:B------:R-:W-:Y:S01]  /*8cc0*/  IMAD R4, R4, 0x164, RZ ;  /* 0x0000016404047824 */ /* 0x000fe200078e02ff */
[----:B------:R-:W-:Y:S01]  /*8cd0*/  LEA.HI.X.SX32 R113, R132, R3, 0x2, P5 ;  /* 0x0000000384717211 */ /* 0x000fe200028f16ff */
[----:B------:R-:W-:Y:S02]  /*8ce0*/  IMAD.MOV.U32 R134, RZ, RZ, c[0x0][0x188] ;  /* 0x00006200ff867624 */ /* 0x000fe400078e00ff */
[----:B------:R-:W-:Y:S02]  /*8cf0*/  IMAD.MOV.U32 R132, RZ, RZ, c[0x0][0x188] ;  /* 0x00006200ff847624 */ /* 0x000fe400078e00ff */
[----:B------:R2:W-:Y:S01]  /*8d00*/  STL.64 [R1+0x110], R112 ;  /* 0x0001107001007387 */ /* 0x0005e20000100a00 */
[----:B------:R-:W-:Y:S01]  /*8d10*/  IMAD R134, R134, 0x59, RZ ;  /* 0x0000005986867824 */ /* 0x000fe200078e02ff */
[----:B-1----:R-:W-:Y:S01]  /*8d20*/  IADD3 R108, P0, R5, R2, RZ ;  /* 0x00000002056c7210 */ /* 0x002fe20007f1e0ff */
[----:B------:R-:W-:-:S02]  /*8d30*/  IMAD.MOV.U32 R5, RZ, RZ, c[0x0][0x188] ;  /* 0x00006200ff057624 */ /* 0x000fc400078e00ff */
[----:B------:R-:W-:Y:S01]  /*8d40*/  IMAD R132, R132, 0x16c, RZ ;  /* 0x0000016c84847824 */ /* 0x000fe200078e02ff */
[-C--:B------:R-:W-:Y:S01]  /*8d50*/  LEA.HI.X.SX32 R109, R120, R3.reuse, 0x2, P0 ;  /* 0x00000003786d7211 */ /* 0x080fe200000f16ff */
[----:B------:R-:W-:Y:S01]  /*8d60*/  IMAD R5, R5, 0x168, RZ ;  /* 0x0000016805057824 */ /* 0x000fe200078e02ff */
[-C--:B--2---:R-:W-:Y:S01]  /*8d70*/  IADD3 R112, P5, R4, R2.reuse, RZ ;  /* 0x0000000204707210 */ /* 0x084fe20007fbe0ff */
[----:B------:R-:W-:Y:S02]  /*8d80*/  IMAD.MOV.U32 R4, RZ, RZ, c[0x0][0x188] ;  /* 0x00006200ff047624 */ /* 0x000fe400078e00ff */
[----:B------:R1:W-:Y:S01]  /*8d90*/  STL.64 [R1+0x108], R108 ;  /* 0x0001086c01007387 */ /* 0x0003e20000100a00 */
[----:B------:R-:W-:Y:S01]  /*8da0*/  LEA.HI.X.SX32 R113, R134, R3, 0x2, P5 ;  /* 0x0000000386717211 */ /* 0x000fe200028f16ff */
[----:B------:R-:W-:Y:S01]  /*8db0*/  IMAD R4, R4, 0x5a, RZ ;  /* 0x0000005a04047824 */ /* 0x000fe200078e02ff */
[----:B------:R-:W-:Y:S01]  /*8dc0*/  IADD3 R116, P5, R132, R2, RZ ;  /* 0x0000000284747210 */ /* 0x000fe20007fbe0ff */
        /* <DEDUP_REMOVED lines=88> */
[----:B------:R-:W-:Y:S02]  /*9350*/  IMAD.MOV.U32 R134, RZ, RZ, c[0x0][0x188] ;  /* 0x00006200ff867624 */ /* 0x000fe400078e00ff */
[----:B------:R-:W-:Y:S01]  /*9360*/  IMAD.MOV.U32 R132, RZ, RZ, c[0x0][0x188] ;  /* 0x00006200ff847624 */ /* 0x000fe200078e00ff */
[----:B------:R-:W-:Y:S01]  /*9370*/  STL.64 [R1+0x98], R116 ;  /* 0x0000987401007387 */ /* 0x000fe20000100a00 */
[----:B------:R-:W-:-:S02]  /*9380*/  IMAD R134, R134, 0x69, RZ ;  /* 0x0000006986867824 */ /* 0x000fc400078e02ff */
[----:B------:R-:W-:Y:S01]  /*9390*/  IMAD R132, R132, 0x1ac, RZ ;  /* 0x000001ac84847824 */ /* 0x000fe200078e02ff */
[----:B------:R2:W-:Y:S01]  /*93a0*/  STL.64 [R1+0x3f8], R136 ;  /* 0x0003f88801007387 */ /* 0x0005e20000100a00 */
[----:B-1----:R-:W-:Y:S01]  /*93b0*/  IADD3 R120, P0, R5, R2, RZ ;  /* 0x0000000205787210 */ /* 0x002fe20007f1e0ff */
[----:B------:R-:W-:-:S03]  /*93c0*/  IMAD.MOV.U32 R5, RZ, RZ, c[0x0][0x188] ;  /* 0x00006200ff057624 */ /* 0x000fc600078e00ff */
[-C--:B------:R-:W-:Y:S01]  /*93d0*/  LEA.HI.X.SX32 R121, R125, R3.reuse, 0x2, P0 ;  /* 0x000000037d797211 */ /* 0x080fe200000f16ff */
[----:B------:R-:W-:Y:S01]  /*93e0*/  IMAD R5, R5, 0x1a8, RZ ;  /* 0x000001a805057824 */ /* 0x000fe200078e02ff */
[-C--:B--2---:R-:W-:Y:S01]  /*93f0*/  IADD3 R136, P5, R4, R2.reuse, RZ ;  /* 0x0000000204887210 */ /* 0x084fe20007fbe0ff */
[----:B------:R-:W-:Y:S02]  /*9400*/  IMAD.MOV.U32 R4, RZ, RZ, c[0x0][0x188] ;  /* 0x00006200ff047624 */ /* 0x000fe400078e00ff */
[----:B------:R-:W-:Y:S01]  /*9410*/  IMAD R117, R24, c[0x0][0x190], RZ ;  /* 0x0000640018757a24 */ /* 0x000fe200078e02ff */
[----:B------:R-:W-:Y:S01]  /*9420*/  LEA.HI.X.SX32 R137, R134, R3, 0x2, P5 ;  /* 0x0000000386897211 */ /* 0x000fe200028f16ff */
[----:B------:R1:W-:Y:S01]  /*9430*/  STL.64 [R1+0x90], R120 ;  /* 0x0000907801007387 */ /* 0x0003e20000100a00 */
[----:B------:R-:W-:Y:S01]  /*9440*/  IADD3 R24, P5, R132, R2, RZ ;  /* 0x0000000284187210 */ /* 0x000fe20007fbe0ff */
[----:B------:R-:W-:Y:S02]  /*9450*/  IMAD R4, R4, 0x6a, RZ ;  /* 0x0000006a04047824 */ /* 0x000fe400078e02ff */
[----:B------:R-:W-:-:S04]  /*9460*/  IMAD.MOV.U32 R132, RZ, RZ, c[0x0][0x188] ;  /* 0x00006200ff847624 */ /* 0x000fc800078e00ff */
[----:B------:R-:W-:Y:S01]  /*9470*/  IMAD R132, R132, 0x6b, RZ ;  /* 0x0000006b84847824 */ /* 0x000fe200078e02ff */
[----:B-1----:R-:W-:Y:S01]  /*9480*/  IADD3 R120, P0, R5, R2, RZ ;  /* 0x0000000205787210 */ /* 0x002fe20007f1e0ff */
[----:B------:R-:W-:-:S03]  /*9490*/  IMAD.MOV.U32 R5, RZ, RZ, c[0x0][0x188] ;  /* 0x00006200ff057624 */ /* 0x000fc600078e00ff */
[-C--:B------:R-:W-:Y:S01]  /*94a0*/  LEA.HI.X.SX32 R121, R4, R3.reuse, 0x2, P0 ;  /* 0x0000000304797211 */ /* 0x080fe200000f16ff */
[----:B------:R-:W-:Y:S02]  /*94b0*/  IMAD.MOV.U32 R4, RZ, RZ, c[0x0][0x188] ;  /* 0x00006200ff047624 */ /* 0x000fe400078e00ff */
[----:B------:R-:W-:Y:S01]  /*94c0*/  IMAD R116, R25, c[0x0][0x190], RZ ;  /* 0x0000640019747a24 */ /* 0x000fe200078e02ff */
[----:B------:R-:W-:Y:S01]  /*94d0*/  LEA.HI.X.SX32 R25, R132, R3, 0x2, P5 ;  /* 0x0000000384197211 */ /* 0x000fe200028f16ff */
[----:B------:R-:W-:Y:S02]  /*94e0*/  IMAD R5, R5, 0x1b0, RZ ;  /* 0x000001b005057824 */ /* 0x000fe400078e02ff */
[----:B------:R-:W-:Y:S02]  /*94f0*/  IMAD R4, R4, 0x1b4, RZ ;  /* 0x000001b404047824 */ /* 0x000fe400078e02ff */
[----:B------:R-:W-:Y:S01]  /*9500*/  IMAD.MOV.U32 R134, RZ, RZ, c[0x0][0x188] ;  /* 0x00006200ff867624 */ /* 0x000fe200078e00ff */
[----:B------:R1:W-:Y:S01]  /*9510*/  STL.64 [R1+0x80], R120 ;  /* 0x0000807801007387 */ /* 0x0003e20000100a00 */
[----:B------:R-:W-:-:S02]  /*9520*/  IMAD.MOV.U32 R132, RZ, RZ, c[0x0][0x188] ;  /* 0x00006200ff847624 */ /* 0x000fc400078e00ff */
[----:B------:R-:W-:Y:S01]  /*9530*/  IMAD R134, R134, 0x6d, RZ ;  /* 0x0000006d86867824 */ /* 0x000fe200078e02ff */
[----:B------:R-:W-:Y:S04]  /*9540*/  STL.64 [R1+0x88], R136 ;  /* 0x0000888801007387 */ /* 0x000fe80000100a00 */
[----:B------:R2:W-:Y:S01]  /*9550*/  STL.64 [R1+0x3f0], R24 ;  /* 0x0003f01801007387 */ /* 0x0005e20000100a00 */
[----:B-1----:R-:W-:Y:S01]  /*9560*/  IADD3 R120, P0, R5, R2, RZ ;  /* 0x0000000205787210 */ /* 0x002fe20007f1e0ff */
[----:B------:R-:W-:-:S03]  /*9570*/  IMAD.MOV.U32 R5, RZ, RZ, c[0x0][0x188] ;  /* 0x00006200ff057624 */ /* 0x000fc600078e00ff */
[----:B------:R-:W-:Y:S02]  /*9580*/  LEA.HI.X.SX32 R121, R126, R3, 0x2, P0 ;  /* 0x000000037e797211 */ /* 0x000fe400000f16ff */
[----:B--2---:R-:W-:Y:S01]  /*9590*/  IADD3 R24, P5, R4, R2, RZ ;  /* 0x0000000204187210 */ /* 0x004fe20007fbe0ff */
[----:B------:R-:W-:-:S03]  /*95a0*/  IMAD R132, R132, 0x1bc, RZ ;  /* 0x000001bc84847824 */ /* 0x000fc600078e02ff */
[----:B------:R-:W-:Y:S01]  /*95b0*/  LEA.HI.X.SX32 R25, R134, R3, 0x2, P5 ;  /* 0x0000000386197211 */ /* 0x000fe200028f16ff */
[----:B------:R-:W-:Y:S01]  /*95c0*/  IMAD R5, R5, 0x1b8, RZ ;  /* 0x000001b805057824 */ /* 0x000fe200078e02ff */
[----:B------:R-:W-:Y:S01]  /*95d0*/  STL.64 [R1+0x78], R120 ;  /* 0x0000787801007387 */ /* 0x000fe20000100a00 */
[----:B------:R-:W-:-:S03]  /*95e0*/  IMAD.MOV.U32 R4, RZ, RZ, c[0x0][0x188] ;  /* 0x00006200ff047624 */ /* 0x000fc600078e00ff */
[----:B------:R1:W-:Y:S01]  /*95f0*/  STL.64 [R1+0x70], R24 ;  /* 0x0000701801007387 */ /* 0x0003e20000100a00 */
[----:B------:R-:W-:Y:S01]  /*9600*/  IMAD R4, R4, 0x6e, RZ ;  /* 0x0000006e04047824 */ /* 0x000fe200078e02ff */
[----:B------:R-:W-:Y:S01]  /*9610*/  IADD3 R124, P0, R5, R2, RZ ;  /* 0x00000002057c7210 */ /* 0x000fe20007f1e0ff */
[----:B------:R-:W-:-:S03]  /*9620*/  IMAD.MOV.U32 R5, RZ, RZ, c[0x0][0x188] ;  /* 0x00006200ff057624 */ /* 0x000fc600078e00ff */
[-C--:B------:R-:W-:Y:S02]  /*9630*/  LEA.HI.X.SX32 R125, R4, R3.reuse, 0x2, P0 ;  /* 0x00000003047d7211 */ /* 0x080fe400000f16ff */
[----:B-1----:R-:W-:Y:S01]  /*9640*/  IADD3 R24, P5, R132, R2, RZ ;  /* 0x0000000284187210 */ /* 0x002fe20007fbe0ff */
[----:B------:R-:W-:Y:S02]  /*9650*/  IMAD.MOV.U32 R132, RZ, RZ, c[0x0][0x188] ;  /* 0x00006200ff847624 */ /* 0x000fe400078e00ff */
[----:B------:R-:W-:Y:S02]  /*9660*/  IMAD.MOV.U32 R4, RZ, RZ, c[0x0][0x188] ;  /* 0x00006200ff047624 */ /* 0x000fe400078e00ff */
[----:B------:R-:W-:Y:S02]  /*9670*/  IMAD R132, R132, 0x6f, RZ ;  /* 0x0000006f84847824 */ /* 0x000fe400078e02ff */
[----:B------:R-:W-:Y:S02]  /*9680*/  IMAD R5, R5, 0x1c0, RZ ;  /* 0x000001c005057824 */ /* 0x000fe400078e02ff */
[----:B------:R-:W-:Y:S01]  /*9690*/  IMAD R4, R4, 0x1c4, RZ ;  /* 0x000001c404047824 */ /* 0x000fe200078e02ff */
[----:B------:R-:W-:Y:S01]  /*96a0*/  LEA.HI.X.SX32 R25, R132, R3, 0x2, P5 ;  /* 0x0000000384197211 */ /* 0x000fe200028f16ff */
        /* <DEDUP_REMOVED lines=13> */
[----:B------:R-:W-:Y:S01]  /*9780*/  STL.64 [R1+0x60], R124 ;  /* 0x0000607c01007387 */ /* 0x000fe20000100a00 */
[----:B------:R-:W-:-:S03]  /*9790*/  IMAD R121, R20, c[0x0][0x190], RZ ;  /* 0x0000640014797a24 */ /* 0x000fc600078e02ff */
[----:B------:R1:W-:Y:S01]  /*97a0*/  STL.64 [R1+0x58], R24 ;  /* 0x0000581801007387 */ /* 0x0003e20000100a00 */
[----:B------:R-:W-:Y:S01]  /*97b0*/  IMAD R4, R4, 0x72, RZ ;  /* 0x0000007204047824 */ /* 0x000fe200078e02ff */
[-C--:B------:R-:W-:Y:S01]  /*97c0*/  IADD3 R20, P0, R5, R2.reuse, RZ ;  /* 0x0000000205147210 */ /* 0x080fe20007f1e0ff */
[----:B------:R-:W-:Y:S02]  /*97d0*/  IMAD R120, R21, c[0x0][0x190], RZ ;  /* 0x0000640015787a24 */ /* 0x000fe400078e02ff */
[----:B------:R-:W-:Y:S01]  /*97e0*/  IMAD.MOV.U32 R5, RZ, RZ, c[0x0][0x188] ;  /* 0x00006200ff057624 */ /* 0x000fe200078e00ff */
[----:B------:R-:W-:Y:S02]  /*97f0*/  LEA.HI.X.SX32 R21, R4, R3, 0x2, P0 ;  /* 0x0000000304157211 */ /* 0x000fe400000f16ff */
[----:B-1----:R-:W-:Y:S01]  /*9800*/  IADD3 R24, P5, R132, R2, RZ ;  /* 0x0000000284187210 */ /* 0x002fe20007fbe0ff */
[----:B------:R-:W-:Y:S02]  /*9810*/  IMAD.MOV.U32 R132, RZ, RZ, c[0x0][0x188] ;  /* 0x00006200ff847624 */ /* 0x000fe400078e00ff */
[----:B------:R-:W-:-:S02]  /*9820*/  IMAD.MOV.U32 R4, RZ, RZ, c[0x0][0x188] ;  /* 0x00006200ff047624 */ /* 0x000fc400078e00ff */
[----:B------:R-:W-:Y:S02]  /*9830*/  IMAD R132, R132, 0x73, RZ ;  /* 0x0000007384847824 */ /* 0x000fe400078e02ff */
[----:B------:R-:W-:Y:S02]  /*9840*/  IMAD R5, R5, 0x1d0, RZ ;  /* 0x000001d005057824 */ /* 0x000fe400078e02ff */
[----:B------:R-:W-:Y:S01]  /*9850*/  IMAD R4, R4, 0x1d4, RZ ;  /* 0x000001d404047824 */ /* 0x000fe200078e02ff */
[----:B------:R-:W-:Y:S01]  /*9860*/  LEA.HI.X.SX32 R25, R132, R3, 0x2, P5 ;  /* 0x0000000384197211 */ /* 0x000fe200028f16ff */
[----:B------:R-:W-:Y:S01]  /*9870*/  IMAD.MOV.U32 R134, RZ, RZ, c[0x0][0x188] ;  /* 0x00006200ff867624 */ /* 0x000fe200078e00ff */
[----:B------:R1:W-:Y:S01]  /*9880*/  STL.64 [R1+0x50], R20 ;  /* 0x0000501401007387 */ /* 0x0003e20000100a00 */
[----:B------:R-:W-:Y:S02]  /*9890*/  IMAD.MOV.U32 R132, RZ, RZ, c[0x0][0x188] ;  /* 0x00006200ff847624 */ /* 0x000fe400078e00ff */
[----:B------:R-:W-:Y:S01]  /*98a0*/  IMAD R134, R134, 0x75, RZ ;  /* 0x0000007586867824 */ /* 0x000fe200078e02ff */
[----:B------:R2:W-:Y:S01]  /*98b0*/  STL.64 [R1+0x418], R24 ;  /* 0x0004181801007387 */ /* 0x0005e20000100a00 */
[----:B------:R-:W-:Y:S01]  /*98c0*/  IMAD R132, R132, 0x1dc, RZ ;  /* 0x000001dc84847824 */ /* 0x000fe200078e02ff */
[-C--:B-1----:R-:W-:Y:S01]  /*98d0*/  IADD3 R20, P0, R5, R2.reuse, RZ ;  /* 0x0000000205147210 */ /* 0x082fe20007f1e0ff */
[----:B------:R-:W-:Y:S01]  /*98e0*/  IMAD.MOV.U32 R5, RZ, RZ, c[0x0][0x188] ;  /* 0x00006200ff057624 */ /* 0x000fe200078e00ff */
[----:B--2---:R-:W-:-:S02]  /*98f0*/  IADD3 R24, P5, R4, R2, RZ ;  /* 0x0000000204187210 */ /* 0x004fc40007fbe0ff */
[-C--:B------:R-:W-:Y:S02]  /*9900*/  LEA.HI.X.SX32 R21, R129, R3.reuse, 0x2, P0 ;  /* 0x0000000381157211 */ /* 0x080fe400000f16ff */
[----:B------:R-:W-:Y:S01]  /*9910*/  LEA.HI.X.SX32 R25, R134, R3, 0x2, P5 ;  /* 0x0000000386197211 */ /* 0x000fe200028f16ff */
[----:B------:R-:W-:Y:S02]  /*9920*/  IMAD R5, R5, 0x1d8, RZ ;  /* 0x000001d805057824 */ /* 0x000fe400078e02ff */
[----:B------:R-:W-:Y:S01]  /*9930*/  IMAD.MOV.U32 R4, RZ, RZ, c[0x0][0x188] ;  /* 0x00006200ff047624 */ /* 0x000fe200078e00ff */
[----:B------:R1:W-:Y:S04]  /*9940*/  STL.64 [R1+0x48], R20 ;  /* 0x0000481401007387 */ /* 0x0003e80000100a00 */
[----:B------:R2:W-:Y:S01]  /*9950*/  STL.64 [R1+0x40], R24 ;  /* 0x0000401801007387 */ /* 0x0005e20000100a00 */
[----:B------:R-:W-:Y:S01]  /*9960*/  IMAD R4, R4, 0x76, RZ ;  /* 0x0000007604047824 */ /* 0x000fe200078e02ff */
[----:B-1----:R-:W-:-:S02]  /*9970*/  IADD3 R20, P0, R5, R2, RZ ;  /* 0x0000000205147210 */ /* 0x002fc40007f1e0ff */
[----:B--2---:R-:W-:Y:S01]  /*9980*/  IADD3 R24, P5, R132, R2, RZ ;  /* 0x0000000284187210 */ /* 0x004fe20007fbe0ff */
[----:B------:R-:W-:Y:S02]  /*9990*/  IMAD.MOV.U32 R132, RZ, RZ, c[0x0][0x188] ;  /* 0x00006200ff847624 */ /* 0x000fe400078e00ff */
        /* <DEDUP_REMOVED lines=8> */
[----:B------:R-:W-:-:S03]  /*9a20*/  IMAD.MOV.U32 R134, RZ, RZ, c[0x0][0x188] ;  /* 0x00006200ff867624 */ /* 0x000fc600078e00ff */
[----:B------:R2:W-:Y:S01]  /*9a30*/  STL.64 [R1+0x410], R24 ;  /* 0x0004101801007387 */ /* 0x0005e20000100a00 */
[----:B------:R-:W-:Y:S02]  /*9a40*/  IMAD R134, R134, 0x79, RZ ;  /* 0x0000007986867824 */ /* 0x000fe400078e02ff */
[----:B------:R-:W-:Y:S01]  /*9a50*/  IMAD.MOV.U32 R132, RZ, RZ, c[0x0][0x188] ;  /* 0x00006200ff847624 */ /* 0x000fe200078e00ff */
[-C--:B-1----:R-:W-:Y:S01]  /*9a60*/  IADD3 R20, P0, R5, R2.reuse, RZ ;  /* 0x0000000205147210 */ /* 0x082fe20007f1e0ff */
[----:B------:R-:W-:Y:S01]  /*9a70*/  IMAD.MOV.U32 R5, RZ, RZ, c[0x0][0x188] ;  /* 0x00006200ff057624 */ /* 0x000fe200078e00ff */
[----:B--2---:R-:W-:-:S03]  /*9a80*/  IADD3 R24, P5, R4, R2, RZ ;  /* 0x0000000204187210 */ /* 0x004fc60007fbe0ff */
[----:B------:R-:W-:Y:S01]  /*9a90*/  IMAD R5, R5, 0x1e8, RZ ;  /* 0x000001e805057824 */ /* 0x000fe200078e02ff */
[-C--:B------:R-:W-:Y:S01]  /*9aa0*/  LEA.HI.X.SX32 R21, R130, R3.reuse, 0x2, P0 ;  /* 0x0000000382157211 */ /* 0x080fe200000f16ff */
[----:B------:R-:W-:Y:S01]  /*9ab0*/  IMAD.MOV.U32 R4, RZ, RZ, c[0x0][0x188] ;  /* 0x00006200ff047624 */ /* 0x000fe200078e00ff */
[----:B------:R-:W-:Y:S01]  /*9ac0*/  LEA.HI.X.SX32 R25, R134, R3, 0x2, P5 ;  /* 0x0000000386197211 */ /* 0x000fe200028f16ff */
[----:B------:R-:W-:Y:S02]  /*9ad0*/  IMAD R132, R132, 0x1ec, RZ ;  /* 0x000001ec84847824 */ /* 0x000fe400078e02ff */
[----:B------:R1:W-:Y:S01]  /*9ae0*/  STL.64 [R1+0x30], R20 ;  /* 0x0000301401007387 */ /* 0x0003e20000100a00 */
[----:B------:R-:W-:-:S03]  /*9af0*/  IMAD R4, R4, 0x7a, RZ ;  /* 0x0000007a04047824 */ /* 0x000fc600078e02ff */
[----:B------:R2:W-:Y:S01]  /*9b00*/  STL.64 [R1+0x28], R24 ;  /* 0x0000281801007387 */ /* 0x0005e20000100a00 */
[-C--:B-1----:R-:W-:Y:S01]  /*9b10*/  IADD3 R20, P0, R5, R2.reuse, RZ ;  /* 0x0000000205147210 */ /* 0x082fe20007f1e0ff */
[----:B------:R-:W-:Y:S01]  /*9b20*/  IMAD.MOV.U32 R5, RZ, RZ, c[0x0][0x188] ;  /* 0x00006200ff057624 */ /* 0x000fe200078e00ff */
[----:B--2---:R-:W-:Y:S01]  /*9b30*/  IADD3 R24, P5, R132, R2, RZ ;  /* 0x0000000284187210 */ /* 0x004fe20007fbe0ff */
[----:B------:R-:W-:Y:S01]  /*9b40*/  IMAD.MOV.U32 R132, RZ, RZ, c[0x0][0x188] ;  /* 0x00006200ff847624 */ /* 0x000fe200078e00ff */
[----:B------:R-:W-:Y:S01]  /*9b50*/  LEA.HI.X.SX32 R21, R4, R3, 0x2, P0 ;  /* 0x0000000304157211 */ /* 0x000fe200000f16ff */
[----:B------:R-:W-:Y:S02]  /*9b60*/  IMAD.MOV.U32 R4, RZ, RZ, c[0x0][0x188] ;  /* 0x00006200ff047624 */ /* 0x000fe400078e00ff */
[----:B------:R-:W-:Y:S02]  /*9b70*/  IMAD R5, R5, 0x1f0, RZ ;  /* 0x000001f005057824 */ /* 0x000fe400078e02ff */
[----:B------:R-:W-:-:S02]  /*9b80*/  IMAD R132, R132, 0x7b, RZ ;  /* 0x0000007b84847824 */ /* 0x000fc400078e02ff */
[----:B------:R-:W-:Y:S02]  /*9b90*/  IMAD R4, R4, 0x1f4, RZ ;  /* 0x000001f404047824 */ /* 0x000fe400078e02ff */
[----:B------:R-:W-:Y:S01]  /*9ba0*/  IMAD.MOV.U32 R134, RZ, RZ, c[0x0][0x188] ;  /* 0x00006200ff867624 */ /* 0x000fe200078e00ff */
[----:B------:R1:W-:Y:S01]  /*9bb0*/  STL.64 [R1+0x20], R20 ;  /* 0x0000201401007387 */ /* 0x0003e20000100a00 */
[----:B------:R-:W-:Y:S01]  /*9bc0*/  IMAD R128, R6, c[0x0][0x190], RZ ;  /* 0x0000640006807a24 */ /* 0x000fe200078e02ff */
[-C--:B------:R-:W-:Y:S01]  /*9bd0*/  LEA.HI.X.SX32 R25, R132, R3.reuse, 0x2, P5 ;  /* 0x0000000384197211 */ /* 0x080fe200028f16ff */
[----:B------:R-:W-:Y:S01]  /*9be0*/  IMAD R134, R134, 0x7d, RZ ;  /* 0x0000007d86867824 */ /* 0x000fe200078e02ff */
[-C--:B------:R-:W-:Y:S01]  /*9bf0*/  IADD3 R6, P5, R4, R2.reuse, RZ ;  /* 0x0000000204067210 */ /* 0x080fe20007fbe0ff */
[----:B------:R-:W-:Y:S02]  /*9c00*/  IMAD.MOV.U32 R132, RZ, RZ, c[0x0][0x188] ;  /* 0x00006200ff847624 */ /* 0x000fe400078e00ff */
[----:B------:R-:W-:Y:S01]  /*9c10*/  IMAD R129, R7, c[0x0][0x190], RZ ;  /* 0x0000640007817a24 */ /* 0x000fe200078e02ff */
[----:B-1----:R-:W-:Y:S01]  /*9c20*/  IADD3 R20, P0, R5, R2, RZ ;  /* 0x0000000205147210 */ /* 0x002fe20007f1e0ff */
[----:B------:R-:W-:Y:S01]  /*9c30*/  IMAD.MOV.U32 R5, RZ, RZ, c[0x0][0x188] ;  /* 0x00006200ff057624 */ /* 0x000fe200078e00ff */
[----:B------:R-:W-:-:S02]  /*9c40*/  LEA.HI.X.SX32 R7, R134, R3, 0x2, P5 ;  /* 0x0000000386077211 */ /* 0x000fc400028f16ff */
[-C--:B------:R-:W-:Y:S01]  /*9c50*/  LEA.HI.X.SX32 R21, R133, R3.reuse, 0x2, P0 ;  /* 0x0000000385157211 */ /* 0x080fe200000f16ff */
[----:B------:R-:W-:Y:S01]  /*9c60*/  IMAD R132, R132, 0x1fc, RZ ;  /* 0x000001fc84847824 */ /* 0x000fe200078e02ff */
[----:B------:R-:W-:Y:S01]  /*9c70*/  STL.64 [R1+0x408], R24 ;  /* 0x0004081801007387 */ /* 0x000fe20000100a00 */
[----:B------:R-:W-:Y:S02]  /*9c80*/  IMAD R5, R5, 0x1f8, RZ ;  /* 0x000001f805057824 */ /* 0x000fe400078e02ff */
[----:B------:R-:W-:Y:S01]  /*9c90*/  IMAD.MOV.U32 R134, RZ, RZ, c[0x0][0x188] ;  /* 0x00006200ff867624 */ /* 0x000fe200078e00ff */
[----:B------:R-:W-:Y:S04]  /*9ca0*/  STL.64 [R1+0x18], R20 ;  /* 0x0000181401007387 */ /* 0x000fe80000100a00 */
[----:B------:R1:W-:Y:S01]  /*9cb0*/  STL.64 [R1+0x10], R6 ;  /* 0x0000100601007387 */ /* 0x0003e20000100a00 */
[----:B------:R-:W-:Y:S01]  /*9cc0*/  IMAD R134, R134, 0x7e, RZ ;  /* 0x0000007e86867824 */ /* 0x000fe200078e02ff */
[-C--:B------:R-:W-:Y:S01]  /*9cd0*/  IADD3 R4, P0, R5, R2.reuse, RZ ;  /* 0x0000000205047210 */ /* 0x080fe20007f1e0ff */
[----:B------:R-:W-:Y:S01]  /*9ce0*/  IMAD R26, R26, c[0x0][0x190], RZ ;  /* 0x000064001a1a7a24 */ /* 0x000fe200078e02ff */
[----:B-1----:R-:W-:Y:S01]  /*9cf0*/  IADD3 R6, P5, R132, R2, RZ ;  /* 0x0000000284067210 */ /* 0x002fe20007fbe0ff */
[----:B------:R-:W-:Y:S01]  /*9d00*/  IMAD.MOV.U32 R132, RZ, RZ, c[0x0][0x188] ;  /* 0x00006200ff847624 */ /* 0x000fe200078e00ff */
[----:B------:R-:W-:-:S03]  /*9d10*/  LEA.HI.X.SX32 R5, R134, R3, 0x2, P0 ;  /* 0x0000000386057211 */ /* 0x000fc600000f16ff */
[----:B------:R-:W-:Y:S02]  /*9d20*/  IMAD R132, R132, 0x7f, RZ ;  /* 0x0000007f84847824 */ /* 0x000fe400078e02ff */
[----:B------:R-:W-:-:S03]  /*9d30*/  IMAD R29, R29, c[0x0][0x190], RZ ;  /* 0x000064001d1d7a24 */ /* 0x000fc600078e02ff */
[----:B------:R-:W-:Y:S01]  /*9d40*/  LEA.HI.X.SX32 R7, R132, R3, 0x2, P5 ;  /* 0x0000000384077211 */ /* 0x000fe200028f16ff */
[----:B------:R1:W-:Y:S04]  /*9d50*/  STL.64 [R1+0x8], R4 ;  /* 0x0000080401007387 */ /* 0x0003e80000100a00 */
[----:B------:R2:W-:Y:S01]  /*9d60*/  STL.64 [R1+0x400], R6 ;  /* 0x0004000601007387 */ /* 0x0005e20000100a00 */
[----:B------:R-:W-:Y:S01]  /*9d70*/  IMAD R30, R30, c[0x0][0x190], RZ ;  /* 0x000064001e1e7a24 */ /* 0x000fe200078e02ff */
[CC--:B-1----:R-:W-:Y:S02]  /*9d80*/  LEA R4, P0, R26.reuse, R250.reuse, 0x2 ;  /* 0x000000fa1a047211 */ /* 0x0c2fe400078010ff */
[----:B--2---:R-:W-:Y:S02]  /*9d90*/  LEA R6, P5, R29, R250, 0x2 ;  /* 0x000000fa1d067211 */ /* 0x004fe400078a10ff */
[-C--:B------:R-:W-:Y:S01]  /*9da0*/  LEA.HI.X.SX32 R5, R26, R0.reuse, 0x2, P0 ;  /* 0x000000001a057211 */ /* 0x080fe200000f16ff */
[----:B------:R-:W-:Y:S01]  /*9db0*/  IMAD R33, R33, c[0x0][0x190], RZ ;  /* 0x0000640021217a24 */ /* 0x000fe200078e02ff */
[----:B------:R-:W-:Y:S01]  /*9dc0*/  LEA.HI.X.SX32 R7, R29, R0, 0x2, P5 ;  /* 0x000000001d077211 */ /* 0x000fe200028f16ff */
[----:B------:R-:W-:-:S02]  /*9dd0*/  IMAD R126, R8, c[0x0][0x190], RZ ;  /* 0x00006400087e7a24 */ /* 0x000fc400078e02ff */
[----:B------:R-:W-:Y:S01]  /*9de0*/  STL.64 [R1+0x3e0], R4 ;  /* 0x0003e00401007387 */ /* 0x000fe20000100a00 */
[----:B------:R-:W-:-:S03]  /*9df0*/  LEA R8, P0, R30, R250, 0x2 ;  /* 0x000000fa1e087211 */ /* 0x000fc600078010ff */
[----:B------:R-:W-:Y:S01]  /*9e00*/  STL.64 [R1+0xa48], R4 ;  /* 0x000a480401007387 */ /* 0x000fe20000100a00 */
[----:B------:R-:W-:-:S03]  /*9e10*/  IMAD R130, R9, c[0x0][0x190], RZ ;  /* 0x0000640009827a24 */ /* 0x000fc600078e02ff */
[----:B------:R1:W-:Y:S01]  /*9e20*/  STL.64 [R1+0x3d8], R6 ;  /* 0x0003d80601007387 */ /* 0x0003e20000100a00 */
[----:B------:R-:W-:Y:S01]  /*9e30*/  IMAD R36, R36, c[0x0][0x190], RZ ;  /* 0x0000640024247a24 */ /* 0x000fe200078e02ff */
[----:B------:R-:W-:Y:S01]  /*9e40*/  LEA.HI.X.SX32 R9, R30, R0, 0x2, P0 ;  /* 0x000000001e097211 */ /* 0x000fe200000f16ff */
[----:B------:R-:W-:Y:S01]  /*9e50*/  IMAD R37, R37, c[0x0][0x190], RZ ;  /* 0x0000640025257a24 */ /* 0x000fe200078e02ff */
[----:B-1----:R-:W-:-:S04]  /*9e60*/  LEA R6, P5, R33, R250, 0x2 ;  /* 0x000000fa21067211 */ /* 0x002fc800078a10ff */
[----:B------:R-:W-:Y:S01]  /*9e70*/  LEA.HI.X.SX32 R7, R33, R0, 0x2, P5 ;  /* 0x0000000021077211 */ /* 0x000fe200028f16ff */
[----:B---3--:R-:W-:Y:S01]  /*9e80*/  IMAD R40, R40, c[0x0][0x190], RZ ;  /* 0x0000640028287a24 */ /* 0x008fe200078e02ff */
[----:B------:R-:W-:Y:S01]  /*9e90*/  LEA R4, P0, R36, R250, 0x2 ;  /* 0x000000fa24047211 */ /* 0x000fe200078010ff */
[----:B------:R1:W-:Y:S01]  /*9ea0*/  STL.64 [R1+0x3d0], R8 ;  /* 0x0003d00801007387 */ /* 0x0003e20000100a00 */
[----:B------:R-:W-:-:S03]  /*9eb0*/  IMAD R41, R41, c[0x0][0x190], RZ ;  /* 0x0000640029297a24 */ /* 0x000fc600078e02ff */
[----:B------:R2:W-:Y:S01]  /*9ec0*/  STL.64 [R1+0x3c8], R6 ;  /* 0x0003c80601007387 */ /* 0x0005e20000100a00 */
[----:B------:R-:W-:Y:S01]  /*9ed0*/  LEA.HI.X.SX32 R5, R36, R0, 0x2, P0 ;  /* 0x0000000024057211 */ /* 0x000fe200000f16ff */
[----:B------:R-:W-:Y:S02]  /*9ee0*/  IMAD R44, R44, c[0x0][0x190], RZ ;  /* 0x000064002c2c7a24 */ /* 0x000fe400078e02ff */
[----:B------:R-:W-:Y:S02]  /*9ef0*/  IMAD R136, R10, c[0x0][0x190], RZ ;  /* 0x000064000a887a24 */ /* 0x000fe400078e02ff */
[----:B------:R-:W-:Y:S01]  /*9f00*/  IMAD R46, R46, c[0x0][0x190], RZ ;  /* 0x000064002e2e7a24 */ /* 0x000fe200078e02ff */
[-C--:B-1----:R-:W-:Y:S02]  /*9f10*/  LEA R8, P0, R40, R250.reuse, 0x2 ;  /* 0x000000fa28087211 */ /* 0x082fe400078010ff */
[----:B--2---:R-:W-:Y:S01]  /*9f20*/  LEA R6, P5, R37, R250, 0x2 ;  /* 0x000000fa25067211 */ /* 0x004fe200078a10ff */
[----:B------:R-:W-:-:S03]  /*9f30*/  IMAD R125, R12, c[0x0][0x190], RZ ;  /* 0x000064000c7d7a24 */ /* 0x000fc600078e02ff */
[----:B------:R-:W-:Y:S02]  /*9f40*/  LEA.HI.X.SX32 R7, R37, R0, 0x2, P5 ;  /* 0x0000000025077211 */ /* 0x000fe400028f16ff */
[----:B------:R-:W-:Y:S01]  /*9f50*/  LEA R10, P5, R41, R250, 0x2 ;  /* 0x000000fa290a7211 */ /* 0x000fe200078a10ff */
[----:B------:R-:W-:Y:S01]  /*9f60*/  IMAD R48, R48, c[0x0][0x190], RZ ;  /* 0x0000640030307a24 */ /* 0x000fe200078e02ff */
[----:B------:R-:W-:Y:S01]  /*9f70*/  LEA.HI.X.SX32 R9, R40, R0, 0x2, P0 ;  /* 0x0000000028097211 */ /* 0x000fe200000f16ff */
[----:B------:R-:W-:Y:S01]  /*9f80*/  IMAD R132, R11, c[0x0][0x190], RZ ;  /* 0x000064000b847a24 */ /* 0x000fe200078e02ff */
[----:B------:R-:W-:Y:S01]  /*9f90*/  LEA R12, P0, R44, R250, 0x2 ;  /* 0x000000fa2c0c7211 */ /* 0x000fe200078010ff */
[----:B------:R-:W-:Y:S01]  /*9fa0*/  IMAD R133, R14, c[0x0][0x190], RZ ;  /* 0x000064000e857a24 */ /* 0x000fe200078e02ff */
[----:B------:R-:W-:Y:S01]  /*9fb0*/  LEA.HI.X.SX32 R11, R41, R0, 0x2, P5 ;  /* 0x00000000290b7211 */ /* 0x000fe200028f16ff */
[----:B------:R-:W-:Y:S01]  /*9fc0*/  IMAD R50, R50, c[0x0][0x190], RZ ;  /* 0x0000640032327a24 */ /* 0x000fe200078e02ff */
[----:B------:R-:W-:Y:S01]  /*9fd0*/  STL.64 [R1], R4 ;  /* 0x0000000401007387 */ /* 0x000fe20000100a00 */
[----:B------:R-:W-:Y:S01]  /*9fe0*/  LEA R14, P5, R46, R250, 0x2 ;  /* 0x000000fa2e0e7211 */ /* 0x000fe200078a10ff */
[----:B------:R-:W-:Y:S01]  /*9ff0*/  IMAD R134, R13, c[0x0][0x190], RZ ;  /* 0x000064000d867a24 */ /* 0x000fe200078e02ff */
[----:B------:R-:W-:Y:S01]  /*a000*/  LEA.HI.X.SX32 R13, R44, R0, 0x2, P0 ;  /* 0x000000002c0d7211 */ /* 0x000fe200000f16ff */
[----:B------:R-:W-:Y:S01]  /*a010*/  STL [R1+0xa68], R6 ;  /* 0x000a680601007387 */ /* 0x000fe20000100800 */
[----:B------:R-:W-:Y:S01]  /*a020*/  IMAD R124, R16, c[0x0][0x190], RZ ;  /* 0x00006400107c7a24 */ /* 0x000fe200078e02ff */
[----:B------:R-:W-:Y:S01]  /*a030*/  LEA R16, P0, R48, R250, 0x2 ;  /* 0x000000fa30107211 */ /* 0x000fe200078010ff */
[----:B------:R-:W-:Y:S01]  /*a040*/  IMAD R138, R15, c[0x0][0x190], RZ ;  /* 0x000064000f8a7a24 */ /* 0x000fe200078e02ff */
[----:B------:R1:W-:Y:S01]  /*a050*/  STL [R1+0xa50], R7 ;  /* 0x000a500701007387 */ /* 0x0003e20000100800 */
[----:B------:R-:W-:Y:S01]  /*a060*/  IMAD R122, R18, c[0x0][0x190], RZ ;  /* 0x00006400127a7a24 */ /* 0x000fe200078e02ff */
[----:B------:R-:W-:Y:S01]  /*a070*/  LEA.HI.X.SX32 R15, R46, R0, 0x2, P5 ;  /* 0x000000002e0f7211 */ /* 0x000fe200028f16ff */
[----:B------:R-:W-:Y:S01]  /*a080*/  IMAD R137, R17, c[0x0][0x190], RZ ;  /* 0x0000640011897a24 */ /* 0x000fe200078e02ff */
[----:B------:R-:W-:Y:S01]  /*a090*/  LEA R18, P5, R50, R250, 0x2 ;  /* 0x000000fa32127211 */ /* 0x000fe200078a10ff */
[----:B------:R-:W-:Y:S01]  /*a0a0*/  IMAD R142, R19, c[0x0][0x190], RZ ;  /* 0x00006400138e7a24 */ /* 0x000fe200078e02ff */
[-C--:B------:R-:W-:Y:S01]  /*a0b0*/  LEA.HI.X.SX32 R17, R48, R0.reuse, 0x2, P0 ;  /* 0x0000000030117211 */ /* 0x080fe200000f16ff */
[----:B-1----:R-:W2:Y:S04]  /*a0c0*/  LDL.64 R6, [R1+0x348] ;  /* 0x0003480001067983 */ /* 0x002ea80000100a00 */
[----:B------:R1:W-:Y:S01]  /*a0d0*/  STL.64 [R1+0xa58], R8 ;  /* 0x000a580801007387 */ /* 0x0003e20000100a00 */
[----:B------:R-:W-:-:S03]  /*a0e0*/  LEA.HI.X.SX32 R19, R50, R0, 0x2, P5 ;  /* 0x0000000032137211 */ /* 0x000fc600028f16ff */
[----:B-1----:R-:W3:Y:S04]  /*a0f0*/  LDL.64 R8, [R1+0x388] ;  /* 0x0003880001087983 */ /* 0x002ee80000100a00 */
[----:B------:R1:W-:Y:S01]  /*a100*/  STL.64 [R1+0xa60], R10 ;  /* 0x000a600a01007387 */ /* 0x0003e20000100a00 */
[----:B------:R-:W-:-:S03]  /*a110*/  IMAD R52, R52, c[0x0][0x190], RZ ;  /* 0x0000640034347a24 */ /* 0x000fc600078e02ff */
[----:B-1----:R-:W2:Y:S04]  /*a120*/  LDL.64 R10, [R1+0x308] ;  /* 0x00030800010a7983 */ /* 0x002ea80000100a00 */
[----:B------:R-:W-:Y:S04]  /*a130*/  STL.64 [R1+0xa70], R12 ;  /* 0x000a700c01007387 */ /* 0x000fe80000100a00 */
[----:B------:R-:W-:Y:S04]  /*a140*/  STL [R1+0xa78], R15 ;  /* 0x000a780f01007387 */ /* 0x000fe80000100800 */
[----:B------:R1:W-:Y:S01]  /*a150*/  STL [R1+0xa88], R14 ;  /* 0x000a880e01007387 */ /* 0x0003e20000100800 */
[----:B------:R-:W-:-:S03]  /*a160*/  IMAD R54, R54, c[0x0][0x190], RZ ;  /* 0x0000640036367a24 */ /* 0x000fc600078e02ff */
[----:B-1----:R-:W2:Y:S04]  /*a170*/  LDL.64 R14, [R1+0x328] ;  /* 0x00032800010e7983 */ /* 0x002ea80000100a00 */
[----:B------:R1:W-:Y:S01]  /*a180*/  STL.64 [R1+0xa80], R16 ;  /* 0x000a801001007387 */ /* 0x0003e20000100a00 */
[----:B------:R-:W-:Y:S01]  /*a190*/  IMAD R118, R22, c[0x0][0x190], RZ ;  /* 0x0000640016767a24 */ /* 0x000fe200078e02ff */
[-C--:B------:R-:W-:Y:S02]  /*a1a0*/  LEA R20, P0, R52, R250.reuse, 0x2 ;  /* 0x000000fa34147211 */ /* 0x080fe400078010ff */
[----:B-1----:R-:W2:Y:S04]  /*a1b0*/  LDL.64 R16, [R1+0x368] ;  /* 0x0003680001107983 */ /* 0x002ea80000100a00 */
[----:B------:R1:W-:Y:S01]  /*a1c0*/  STL.64 [R1+0xa90], R18 ;  /* 0x000a901201007387 */ /* 0x0003e20000100a00 */
[----:B------:R-:W-:Y:S01]  /*a1d0*/  IMAD R57, R57, c[0x0][0x190], RZ ;  /* 0x0000640039397a24 */ /* 0x000fe200078e02ff */
[----:B------:R-:W-:Y:S01]  /*a1e0*/  LEA R22, P5, R54, R250, 0x2 ;  /* 0x000000fa36167211 */ /* 0x000fe200078a10ff */
[----:B------:R-:W-:Y:S01]  /*a1f0*/  IMAD R58, R58, c[0x0][0x190], RZ ;  /* 0x000064003a3a7a24 */ /* 0x000fe200078e02ff */
[----:B-1----:R-:W2:Y:S01]  /*a200*/  LDL.64 R18, [R1+0x3a8] ;  /* 0x0003a80001127983 */ /* 0x002ea20000100a00 */
[----:B------:R-:W-:Y:S01]  /*a210*/  IMAD R141, R23, c[0x0][0x190], RZ ;  /* 0x00006400178d7a24 */ /* 0x000fe200078e02ff */
[-C--:B------:R-:W-:Y:S01]  /*a220*/  LEA.HI.X.SX32 R21, R52, R0.reuse, 0x2, P0 ;  /* 0x0000000034157211 */ /* 0x080fe200000f16ff */
[----:B------:R-:W-:Y:S01]  /*a230*/  IMAD R61, R61, c[0x0][0x190], RZ ;  /* 0x000064003d3d7a24 */ /* 0x000fe200078e02ff */
[----:B------:R-:W-:Y:S01]  /*a240*/  LEA.HI.X.SX32 R23, R54, R0, 0x2, P5 ;  /* 0x0000000036177211 */ /* 0x000fe200028f16ff */
[----:B------:R-:W-:Y:S01]  /*a250*/  IMAD R62, R62, c[0x0][0x190], RZ ;  /* 0x000064003e3e7a24 */ /* 0x000fe200078e02ff */
[----:B------:R-:W-:-:S02]  /*a260*/  LEA R24, P0, R57, R250, 0x2 ;  /* 0x000000fa39187211 */ /* 0x000fc400078010ff */
[----:B------:R-:W-:Y:S01]  /*a270*/  LEA R26, P5, R58, R250, 0x2 ;  /* 0x000000fa3a1a7211 */ /* 0x000fe200078a10ff */
[----:B------:R-:W-:Y:S01]  /*a280*/  IMAD R146, R27, c[0x0][0x190], RZ ;  /* 0x000064001b927a24 */ /* 0x000fe200078e02ff */
[-C--:B------:R-:W-:Y:S01]  /*a290*/  LEA.HI.X.SX32 R25, R57, R0.reuse, 0x2, P0 ;  /* 0x0000000039197211 */ /* 0x080fe200000f16ff */
[----:B------:R-:W-:Y:S01]  /*a2a0*/  IMAD R114, R28, c[0x0][0x190], RZ ;  /* 0x000064001c727a24 */ /* 0x000fe200078e02ff */
[----:B------:R-:W-:Y:S01]  /*a2b0*/  LEA.HI.X.SX32 R27, R58, R0, 0x2, P5 ;  /* 0x000000003a1b7211 */ /* 0x000fe200028f16ff */
[----:B------:R-:W-:Y:S01]  /*a2c0*/  IMAD R65, R65, c[0x0][0x190], RZ ;  /* 0x0000640041417a24 */ /* 0x000fe200078e02ff */
[-C--:B------:R-:W-:Y:S01]  /*a2d0*/  LEA R28, P0, R61, R250.reuse, 0x2 ;  /* 0x000000fa3d1c7211 */ /* 0x080fe200078010ff */
[----:B------:R-:W-:Y:S01]  /*a2e0*/  IMAD R68, R68, c[0x0][0x190], RZ ;  /* 0x0000640044447a24 */ /* 0x000fe200078e02ff */
        /* <DEDUP_REMOVED lines=14> */
[CC--:B------:R-:W-:Y:S01]  /*a3d0*/  LEA R36, P0, R69.reuse, R250.reuse, 0x2 ;  /* 0x000000fa45247211 */ /* 0x0c0fe200078010ff */
        /* <DEDUP_REMOVED lines=58> */
[----:B------:R-:W-:-:S02]  /*a780*/  IMAD R84, R84, c[0x0][0x190], RZ ;  /* 0x0000640054547a24 */ /* 0x000fc400078e02ff */
        /* <DEDUP_REMOVED lines=11> */
[----:B------:R-:W-:-:S02]  /*a840*/  LEA.HI.X.SX32 R71, R81, R0, 0x2, P5 ;  /* 0x0000000051477211 */ /* 0x000fc400028f16ff */
[-C--:B------:R-:W-:Y:S02]  /*a850*/  LEA R72, P0, R77, R250.reuse, 0x2 ;  /* 0x000000fa4d487211 */ /* 0x080fe400078010ff */
[----:B------:R-:W-:Y:S01]  /*a860*/  LEA R74, P5, R97, R250, 0x2 ;  /* 0x000000fa614a7211 */ /* 0x000fe200078a10ff */
[----:B------:R-:W-:Y:S01]  /*a870*/  IMAD R170, R75, c[0x0][0x190], RZ ;  /* 0x000064004baa7a24 */ /* 0x000fe200078e02ff */
[-C--:B------:R-:W-:Y:S02]  /*a880*/  LEA.HI.X.SX32 R73, R77, R0.reuse, 0x2, P0 ;  /* 0x000000004d497211 */ /* 0x080fe400000f16ff */
[----:B------:R-:W-:Y:S02]  /*a890*/  LEA.HI.X.SX32 R75, R97, R0, 0x2, P5 ;  /* 0x00000000614b7211 */ /* 0x000fe400028f16ff */
[-C--:B------:R-:W-:Y:S02]  /*a8a0*/  LEA R76, P0, R98, R250.reuse, 0x2 ;  /* 0x000000fa624c7211 */ /* 0x080fe400078010ff */
[----:B------:R-:W-:Y:S01]  /*a8b0*/  LEA R78, P5, R100, R250, 0x2 ;  /* 0x000000fa644e7211 */ /* 0x000fe200078a10ff */
[----:B------:R-:W-:Y:S01]  /*a8c0*/  IMAD R169, R79, c[0x0][0x190], RZ ;  /* 0x000064004fa97a24 */ /* 0x000fe200078e02ff */
[----:B------:R-:W-:-:S02]  /*a8d0*/  LEA.HI.X.SX32 R77, R98, R0, 0x2, P0 ;  /* 0x00000000624d7211 */ /* 0x000fc400000f16ff */
[----:B------:R-:W-:Y:S02]  /*a8e0*/  LEA.HI.X.SX32 R79, R100, R0, 0x2, P5 ;  /* 0x00000000644f7211 */ /* 0x000fe400028f16ff */
[-C--:B------:R-:W-:Y:S02]  /*a8f0*/  LEA R80, P0, R101, R250.reuse, 0x2 ;  /* 0x000000fa65507211 */ /* 0x080fe400078010ff */
[C---:B------:R-:W-:Y:S01]  /*a900*/  LEA R82, P5, R102.reuse, R250, 0x2 ;  /* 0x000000fa66527211 */ /* 0x040fe200078a10ff */
[----:B------:R-:W-:Y:S01]  /*a910*/  IMAD R174, R83, c[0x0][0x190], RZ ;  /* 0x0000640053ae7a24 */ /* 0x000fe200078e02ff */
[-C--:B------:R-:W-:Y:S02]  /*a920*/  LEA.HI.X.SX32 R81, R101, R0.reuse, 0x2, P0 ;  /* 0x0000000065517211 */ /* 0x080fe400000f16ff */
[----:B------:R-:W-:Y:S02]  /*a930*/  LEA.HI.X.SX32 R83, R102, R0, 0x2, P5 ;  /* 0x0000000066537211 */ /* 0x000fe400028f16ff */
[----:B------:R-:W-:-:S02]  /*a940*/  LEA R84, P0, R104, R250, 0x2 ;  /* 0x000000fa68547211 */ /* 0x000fc400078010ff */
        /* <DEDUP_REMOVED lines=55> */
[----:B------:R-:W-:Y:S01]  /*acc0*/  LEA R128, P0, R132, R250, 0x2 ;  /* 0x000000fa84807211 */ /* 0x000fe200078010ff */
        /* <DEDUP_REMOVED lines=8> */
[CC--:B------:R-:W-:Y:S02]  /*ad50*/  LEA R138, P5, R142.reuse, R250.reuse, 0x2 ;  /* 0x000000fa8e8a7211 */ /* 0x0c0fe400078a10ff */
[----:B------:R-:W-:Y:S01]  /*ad60*/  LEA R136, P0, R137, R250, 0x2 ;  /* 0x000000fa89887211 */ /* 0x000fe200078010ff */
[----:B------:R-:W-:Y:S01]  /*ad70*/  IMAD R203, R139, c[0x0][0x190], RZ ;  /* 0x000064008bcb7a24 */ /* 0x000fe200078e02ff */
[----:B------:R-:W-:-:S02]  /*ad80*/  LEA.HI.X.SX32 R139, R142, R0, 0x2, P5 ;  /* 0x000000008e8b7211 */ /* 0x000fc400028f16ff */
[----:B------:R-:W-:Y:S02]  /*ad90*/  LEA.HI.X.SX32 R137, R137, R0, 0x2, P0 ;  /* 0x0000000089897211 */ /* 0x000fe400000f16ff */
[CC--:B------:R-:W-:Y:S02]  /*ada0*/  LEA R142, P5, R146.reuse, R250.reuse, 0x2 ;  /* 0x000000fa928e7211 */ /* 0x0c0fe400078a10ff */
        /* <DEDUP_REMOVED lines=50> */
[C---:B------:R-:W-:Y:S01]  /*b0d0*/  LEA R180, P0, R184.reuse, R250, 0x2 ;  /* 0x000000fab8b47211 */ /* 0x040fe200078010ff */
        /* <DEDUP_REMOVED lines=53> */
[-C--:B------:R-:W-:Y:S02]  /*b430*/  LEA R228, P5, R229, R250.reuse, 0x2 ;  /* 0x000000fae5e47211 */ /* 0x080fe400078a10ff */
[----:B------:R-:W-:Y:S02]  /*b440*/  LEA R226, P0, R227, R250, 0x2 ;  /* 0x000000fae3e27211 */ /* 0x000fe400078010ff */
[-C--:B------:R-:W-:Y:S02]  /*b450*/  LEA.HI.X.SX32 R229, R229, R0.reuse, 0x2, P5 ;  /* 0x00000000e5e57211 */ /* 0x080fe400028f16ff */
[----:B------:R-:W-:Y:S02]  /*b460*/  LEA.HI.X.SX32 R227, R227, R0, 0x2, P0 ;  /* 0x00000000e3e37211 */ /* 0x000fe400000f16ff */
[----:B------:R-:W-:-:S02]  /*b470*/  LEA R232, P5, R233, R250, 0x2 ;  /* 0x000000fae9e87211 */ /* 0x000fc400078a10ff */
[----:B------:R-:W-:Y:S02]  /*b480*/  LEA R230, P0, R231, R250, 0x2 ;  /* 0x000000fae7e67211 */ /* 0x000fe400078010ff */
        /* <DEDUP_REMOVED lines=10> */
[-C--:B------:R-:W-:Y:S01]  /*b530*/  LEA.HI.X.SX32 R241, R241, R0.reuse, 0x2, P5 ;  /* 0x00000000f1f17211 */ /* 0x080fe200028f16ff */
[----:B------:R-:W-:Y:S01]  /*b540*/  IMAD R247, R247, c[0x0][0x190], RZ ;  /* 0x00006400f7f77a24 */ /* 0x000fe200078e02ff */
[----:B------:R-:W-:Y:S01]  /*b550*/  LEA.HI.X.SX32 R239, R239, R0, 0x2, P0 ;  /* 0x00000000efef7211 */ /* 0x000fe200000f16ff */
[----:B------:R-:W-:Y:S01]  /*b560*/  IMAD.MOV.U32 R198, RZ, RZ, c[0x0][0x180] ;  /* 0x00006000ffc67624 */ /* 0x000fe200078e00ff */
[----:B------:R-:W-:-:S02]  /*b570*/  LEA R244, P5, R245, R250, 0x2 ;  /* 0x000000faf5f47211 */ /* 0x000fc400078a10ff */
[----:B------:R-:W-:Y:S02]  /*b580*/  LEA R242, P0, R243, R250, 0x2 ;  /* 0x000000faf3f27211 */ /* 0x000fe400078010ff */
[-C--:B------:R-:W-:Y:S01]  /*b590*/  LEA.HI.X.SX32 R245, R245, R0.reuse, 0x2, P5 ;  /* 0x00000000f5f57211 */ /* 0x080fe200028f16ff */
[----:B------:R-:W-:Y:S01]  /*b5a0*/  IMAD R251, R251, c[0x0][0x190], RZ ;  /* 0x00006400fbfb7a24 */ /* 0x000fe200078e02ff */
[----:B------:R-:W-:Y:S02]  /*b5b0*/  LEA.HI.X.SX32 R243, R243, R0, 0x2, P0 ;  /* 0x00000000f3f37211 */ /* 0x000fe400000f16ff */
[-C--:B------:R-:W-:Y:S02]  /*b5c0*/  LEA R248, P5, R249, R250.reuse, 0x2 ;  /* 0x000000faf9f87211 */ /* 0x080fe400078a10ff */
[----:B------:R-:W-:Y:S02]  /*b5d0*/  LEA R246, P0, R247, R250, 0x2 ;  /* 0x000000faf7f67211 */ /* 0x000fe400078010ff */
[----:B------:R-:W-:-:S02]  /*b5e0*/  IADD3 R252, R198, -0x15, RZ ;  /* 0xffffffebc6fc7810 */ /* 0x000fc40007ffe0ff */
[-C--:B------:R-:W-:Y:S02]  /*b5f0*/  LEA.HI.X.SX32 R249, R249, R0.reuse, 0x2, P5 ;  /* 0x00000000f9f97211 */ /* 0x080fe400028f16ff */
[----:B------:R-:W-:Y:S02]  /*b600*/  LEA.HI.X.SX32 R247, R247, R0, 0x2, P0 ;  /* 0x00000000f7f77211 */ /* 0x000fe400000f16ff */
[----:B------:R-:W-:Y:S01]  /*b610*/  ISETP.GE.U32.AND P5, PT, R252, 0x7fffff6c, PT ;  /* 0x7fffff6cfc00780c */ /* 0x000fe20003fa6070 */
[----:B------:R-:W-:Y:S01]  /*b620*/  IMAD.SHL.U32 R252, R199, 0x4, RZ ;  /* 0x00000004c7fc7824 */ /* 0x000fe200078e00ff */
[C---:B------:R-:W-:Y:S02]  /*b630*/  LEA R250, P0, R251.reuse, R250, 0x2 ;  /* 0x000000fafbfa7211 */ /* 0x040fe400078010ff */
[----:B------:R-:W-:Y:S01]  /*b640*/  IADD3 R4, R198, -0x19, RZ ;  /* 0xffffffe7c6047810 */ /* 0x000fe20007ffe0ff */
[----:B------:R1:W-:Y:S01]  /*b650*/  STL.64 [R1+0xa98], R20 ;  /* 0x000a981401007387 */ /* 0x0003e20000100a00 */
[----:B------:R-:W-:Y:S01]  /*b660*/  ULDC.64 UR8, c[0x0][0x118] ;  /* 0x0000460000087ab9 */ /* 0x000fe20000000a00 */
[----:B------:R-:W-:-:S02]  /*b670*/  LEA.HI.X.SX32 R251, R251, R0, 0x2, P0 ;  /* 0x00000000fbfb7211 */ /* 0x000fc400000f16ff */
[----:B------:R2:W-:Y:S01]  /*b680*/  STL.64 [R1+0xaa0], R22 ;  /* 0x000aa01601007387 */ /* 0x0005e20000100a00 */
[----:B------:R-:W-:-:S03]  /*b690*/  ISETP.GE.U32.AND P0, PT, R4, 0x7fffff68, PT ;  /* 0x7fffff680400780c */ /* 0x000fc60003f06070 */
[----:B------:R2:W-:Y:S04]  /*b6a0*/  STL.64 [R1+0xaa8], R24 ;  /* 0x000aa81801007387 */ /* 0x0005e80000100a00 */
[----:B-1----:R-:W4:Y:S04]  /*b6b0*/  LDL.64 R20, [R1+0x2e8] ;  /* 0x0002e80001147983 */ /* 0x002f280000100a00 */
[----:B------:R1:W-:Y:S04]  /*b6c0*/  LDGSTS.E [R252], [R2.64], !P1 ;  /* 0x0000000002fc7fae */ /* 0x0003e8000c921848 */
[----:B------:R-:W4:Y:S04]  /*b6d0*/  LDL.64 R4, [R1+0x2c8] ;  /* 0x0002c80001047983 */ /* 0x000f280000100a00 */
[----:B--2---:R2:W-:Y:S01]  /*b6e0*/  LDGSTS.E [R252+0x800], [R18.64], !P2 ;  /* 0x0080000012fc7fae */ /* 0x0045e2000d121848 */
[----:B------:R-:W-:-:S02]  /*b6f0*/  IADD3 R0, R198, -0x1d, RZ ;  /* 0xffffffe3c6007810 */ /* 0x000fc40007ffe0ff */
[----:B------:R-:W-:Y:S01]  /*b700*/  IADD3 R12, R198, -0x21, RZ ;  /* 0xffffffdfc60c7810 */ /* 0x000fe20007ffe0ff */
[----:B---3--:R3:W-:Y:S04]  /*b710*/  LDGSTS.E [R252+0x1000], [R8.64], !P6 ;  /* 0x0100000008fc7fae */ /* 0x0087e8000f121848 */
[----:B------:R-:W4:Y:S04]  /*b720*/  LDL.64 R22, [R1+0x18] ;  /* 0x0000180001167983 */ /* 0x000f280000100a00 */
[----:B--2---:R-:W2:Y:S01]  /*b730*/  LDL.64 R18, [R1+0x2a8] ;  /* 0x0002a80001127983 */ /* 0x004ea20000100a00 */
[----:B------:R-:W-:-:S02]  /*b740*/  ISETP.GE.U32.AND P1, PT, R0, 0x7fffff64, PT ;  /* 0x7fffff640000780c */ /* 0x000fc40003f26070 */
[----:B------:R-:W-:Y:S01]  /*b750*/  IADD3 R0, R198, -0x25, RZ ;  /* 0xffffffdbc6007810 */ /* 0x000fe20007ffe0ff */
[----:B---3--:R-:W2:Y:S04]  /*b760*/  LDL.64 R8, [R1+0x288] ;  /* 0x0002880001087983 */ /* 0x008ea80000100a00 */
[----:B------:R1:W-:Y:S01]  /*b770*/  LDGSTS.E [R252+0x1800], [R16.64], !P3 ;  /* 0x0180000010fc7fae */ /* 0x0003e2000d921848 */
[----:B------:R-:W-:-:S03]  /*b780*/  ISETP.GE.U32.AND P2, PT, R12, 0x7fffff60, PT ;  /* 0x7fffff600c00780c */ /* 0x000fc60003f46070 */
[----:B------:R1:W-:Y:S01]  /*b790*/  LDGSTS.E [R252+0x2000], [R6.64], !P4 ;  /* 0x0200000006fc7fae */ /* 0x0003e2000e121848 */
[----:B------:R-:W-:-:S03]  /*b7a0*/  ISETP.GE.U32.AND P6, PT, R0, 0x7fffff5c, PT ;  /* 0x7fffff5c0000780c */ /* 0x000fc60003fc6070 */
[----:B------:R1:W-:Y:S04]  /*b7b0*/  LDGSTS.E [R252+0x2800], [R14.64], !P5 ;  /* 0x028000000efc7fae */ /* 0x0003e8000e921848 */
[----:B-1----:R-:W2:Y:S04]  /*b7c0*/  LDL.64 R16, [R1+0x268] ;  /* 0x0002680001107983 */ /* 0x002ea80000100a00 */
[----:B------:R-:W2:Y:S04]  /*b7d0*/  LDL.64 R6, [R1+0x248] ;  /* 0x0002480001067983 */ /* 0x000ea80000100a00 */
[----:B------:R-:W2:Y:S04]  /*b7e0*/  LDL.64 R14, [R1+0x228] ;  /* 0x00022800010e7983 */ /* 0x000ea80000100a00 */
[----:B------:R1:W-:Y:S01]  /*b7f0*/  LDGSTS.E [R252+0x3000], [R10.64], !P0 ;  /* 0x030000000afc7fae */ /* 0x0003e2000c121848 */
[----:B------:R-:W-:-:S03]  /*b800*/  LOP3.LUT R199, R252, 0x60, RZ, 0x3c, !PT ;  /* 0x00000060fcc77812 */ /* 0x000fc600078e3cff */
[----:B------:R-:W2:Y:S04]  /*b810*/  LDL.64 R24, [R1+0x110] ;  /* 0x0001100001187983 */ /* 0x000ea80000100a00 */
[----:B-1----:R-:W2:Y:S04]  /*b820*/  LDL.64 R10, [R1+0x208] ;  /* 0x00020800010a7983 */ /* 0x002ea80000100a00 */
[----:B----4-:R1:W-:Y:S04]  /*b830*/  LDGSTS.E [R252+0x3800], [R20.64], !P1 ;  /* 0x0380000014fc7fae */ /* 0x0103e8000c921848 */
[----:B------:R4:W-:Y:S04]  /*b840*/  LDGSTS.E [R252+0x4000], [R4.64], !P2 ;  /* 0x0400000004fc7fae */ /* 0x0009e8000d121848 */
[----:B-1----:R-:W3:Y:S04]  /*b850*/  LDL.64 R20, [R1+0x1e8] ;  /* 0x0001e80001147983 */ /* 0x002ee80000100a00 */
[----:B----4-:R-:W4:Y:S04]  /*b860*/  LDL.64 R4, [R1+0x1c8] ;  /* 0x0001c80001047983 */ /* 0x010f280000100a00 */
[----:B--2---:R1:W-:Y:S04]  /*b870*/  LDGSTS.E [R252+0x4800], [R18.64], !P6 ;  /* 0x0480000012fc7fae */ /* 0x0043e8000f121848 */
[----:B-1----:R-:W2:Y:S01]  /*b880*/  LDL.64 R18, [R1+0x1a8] ;  /* 0x0001a80001127983 */ /* 0x002ea20000100a00 */
[----:B------:R-:W-:-:S02]  /*b890*/  IADD3 R12, R198, -0x29, RZ ;  /* 0xffffffd7c60c7810 */ /* 0x000fc40007ffe0ff */
[----:B------:R-:W-:Y:S02]  /*b8a0*/  IADD3 R0, R198, -0x2d, RZ ;  /* 0xffffffd3c6007810 */ /* 0x000fe40007ffe0ff */
[----:B------:R-:W-:Y:S02]  /*b8b0*/  ISETP.GE.U32.AND P3, PT, R12, 0x7fffff58, PT ;  /* 0x7fffff580c00780c */ /* 0x000fe40003f66070 */
[----:B------:R-:W-:Y:S02]  /*b8c0*/  IADD3 R12, R198, -0x31, RZ ;  /* 0xffffffcfc60c7810 */ /* 0x000fe40007ffe0ff */
[----:B------:R-:W-:Y:S02]  /*b8d0*/  ISETP.GE.U32.AND P4, PT, R0, 0x7fffff54, PT ;  /* 0x7fffff540000780c */ /* 0x000fe40003f86070 */
[----:B------:R-:W-:Y:S02]  /*b8e0*/  ISETP.GE.U32.AND P5, PT, R12, 0x7fffff50, PT ;  /* 0x7fffff500c00780c */ /* 0x000fe40003fa6070 */
[----:B------:R-:W-:-:S02]  /*b8f0*/  IADD3 R0, R198, -0x35, RZ ;  /* 0xffffffcbc6007810 */ /* 0x000fc40007ffe0ff */
[----:B------:R-:W-:Y:S02]  /*b900*/  IADD3 R12, R198, -0x39, RZ ;  /* 0xffffffc7c60c7810 */ /* 0x000fe40007ffe0ff */
[----:B------:R-:W-:Y:S01]  /*b910*/  ISETP.GE.U32.AND P0, PT, R0, 0x7fffff4c, PT ;  /* 0x7fffff4c0000780c */ /* 0x000fe20003f06070 */
[----:B------:R1:W-:Y:S01]  /*b920*/  LDGSTS.E [R252+0x5000], [R8.64], !P3 ;  /* 0x0500000008fc7fae */ /* 0x0003e2000d921848 */
[----:B------:R-:W-:Y:S02]  /*b930*/  IADD3 R0, R198, -0x3d, RZ ;  /* 0xffffffc3c6007810 */ /* 0x000fe40007ffe0ff */
[----:B------:R-:W-:Y:S01]  /*b940*/  ISETP.GE.U32.AND P1, PT, R12, 0x7fffff48, PT ;  /* 0x7fffff480c00780c */ /* 0x000fe20003f26070 */
[----:B------:R1:W-:Y:S01]  /*b950*/  LDGSTS.E [R252+0x5800], [R16.64], !P4 ;  /* 0x0580000010fc7fae */ /* 0x0003e2000e121848 */
[----:B------:R-:W-:Y:S02]  /*b960*/  ISETP.GE.U32.AND P2, PT, R0, 0x7fffff44, PT ;  /* 0x7fffff440000780c */ /* 0x000fe40003f46070 */
[C---:B------:R-:W-:Y:S01]  /*b970*/  IADD3 R12, R198.reuse, -0x41, RZ ;  /* 0xffffffbfc60c7810 */ /* 0x040fe20007ffe0ff */
[----:B------:R1:W-:Y:S01]  /*b980*/  LDGSTS.E [R252+0x6000], [R6.64], !P5 ;  /* 0x0600000006fc7fae */ /* 0x0003e2000e921848 */
[----:B------:R-:W-:-:S03]  /*b990*/  IADD3 R0, R198, -0x45, RZ ;  /* 0xffffffbbc6007810 */ /* 0x000fc60007ffe0ff */
[----:B-1----:R-:W2:Y:S01]  /*b9a0*/  LDL.64 R8, [R1+0x188] ;  /* 0x0001880001087983 */ /* 0x002ea20000100a00 */
[----:B------:R-:W-:-:S03]  /*b9b0*/  ISETP.GE.U32.AND P6, PT, R12, 0x7fffff40, PT ;  /* 0x7fffff400c00780c */ /* 0x000fc60003fc6070 */
[----:B------:R-:W2:Y:S01]  /*b9c0*/  LDL.64 R16, [R1+0x168] ;  /* 0x0001680001107983 */ /* 0x000ea20000100a00 */
[----:B------:R-:W-:-:S03]  /*b9d0*/  ISETP.GE.U32.AND P3, PT, R0, 0x7fffff3c, PT ;  /* 0x7fffff3c0000780c */ /* 0x000fc60003f66070 */
[----:B------:R-:W2:Y:S01]  /*b9e0*/  LDL.64 R6, [R1+0x148] ;  /* 0x0001480001067983 */ /* 0x000ea20000100a00 */
[----:B------:R-:W-:-:S03]  /*b9f0*/  IADD3 R12, R198, -0x49, RZ ;  /* 0xffffffb7c60c7810 */ /* 0x000fc60007ffe0ff */
[----:B------:R1:W-:Y:S01]  /*ba00*/  LDGSTS.E [R252+0x6800], [R14.64], !P0 ;  /* 0x068000000efc7fae */ /* 0x0003e2000c121848 */
[----:B------:R-:W-:Y:S02]  /*ba10*/  ISETP.GE.U32.AND P4, PT, R12, 0x7fffff38, PT ;  /* 0x7fffff380c00780c */ /* 0x000fe40003f86070 */
[----:B------:R-:W-:Y:S01]  /*ba20*/  IADD3 R12, R198, -0x51, RZ ;  /* 0xffffffafc60c7810 */ /* 0x000fe20007ffe0ff */
[----:B------:R2:W-:Y:S04]  /*ba30*/  LDGSTS.E [R252+0x7000], [R10.64], !P1 ;  /* 0x070000000afc7fae */ /* 0x0005e8000c921848 */
[----:B-1----:R-:W2:Y:S01]  /*ba40*/  LDL.64 R14, [R1+0x128] ;  /* 0x00012800010e7983 */ /* 0x002ea20000100a00 */
[----:B------:R-:W-:-:S03]  /*ba50*/  ISETP.GE.U32.AND P0, PT, R12, 0x7fffff30, PT ;  /* 0x7fffff300c00780c */ /* 0x000fc60003f06070 */
[----:B------:R-:W2:Y:S04]  /*ba60*/  LDL.64 R12, [R1+0x108] ;  /* 0x00010800010c7983 */ /* 0x000ea80000100a00 */
[----:B---3--:R1:W-:Y:S04]  /*ba70*/  LDGSTS.E [R252+0x7800], [R20.64], !P2 ;  /* 0x0780000014fc7fae */ /* 0x0083e8000d121848 */
[----:B----4-:R3:W-:Y:S04]  /*ba80*/  LDGSTS.E [R252+0x8000], [R4.64], !P6 ;  /* 0x0800000004fc7fae */ /* 0x0107e8000f121848 */
[----:B-1----:R-:W4:Y:S04]  /*ba90*/  LDL.64 R20, [R1+0xe8] ;  /* 0x0000e80001147983 */ /* 0x002f280000100a00 */
[----:B---3--:R-:W3:Y:S04]  /*baa0*/  LDL.64 R4, [R1+0xc8] ;  /* 0x0000c80001047983 */ /* 0x008ee80000100a00 */
        /* <DEDUP_REMOVED lines=12> */
[----:B------:R-:W-:Y:S02]  /*bb70*/  ISETP.GE.U32.AND P6, PT, R0, 0x7fffff24, PT ;  /* 0x7fffff240000780c */ /* 0x000fe40003fc6070 */
[C---:B------:R-:W-:Y:S01]  /*bb80*/  IADD3 R0, R198.reuse, -0x65, RZ ;  /* 0xffffff9bc6007810 */ /* 0x040fe20007ffe0ff */
[----:B------:R-:W2:Y:S04]  /*bb90*/  LDL.64 R10, [R1+0x90] ;  /* 0x00009000010a7983 */ /* 0x000ea80000100a00 */
[----:B------:R1:W-:Y:S02]  /*bba0*/  LDGSTS.E [R252+0x9800], [R16.64], !P5 ;  /* 0x0980000010fc7fae */ /* 0x0003e4000e921848 */
[----:B-1----:R-:W-:-:S02]  /*bbb0*/  IADD3 R8, R198, -0x69, RZ ;  /* 0xffffff97c6087810 */ /* 0x002fc40007ffe0ff */
[----:B------:R1:W-:Y:S01]  /*bbc0*/  LDGSTS.E [R252+0xa000], [R6.64], !P0 ;  /* 0x0a00000006fc7fae */ /* 0x0003e2000c121848 */
[----:B------:R-:W-:Y:S02]  /*bbd0*/  ISETP.GE.U32.AND P4, PT, R0, 0x7fffff1c, PT ;  /* 0x7fffff1c0000780c */ /* 0x000fe40003f86070 */
[----:B------:R-:W-:Y:S02]  /*bbe0*/  ISETP.GE.U32.AND P5, PT, R8, 0x7fffff18, PT ;  /* 0x7fffff180800780c */ /* 0x000fe40003fa6070 */
[----:B------:R-:W2:Y:S04]  /*bbf0*/  LDL.64 R8, [R1+0x60] ;  /* 0x0000600001087983 */ /* 0x000ea80000100a00 */
[----:B------:R-:W2:Y:S01]  /*bc00*/  LDL.64 R16, [R1+0x78] ;  /* 0x0000780001107983 */ /* 0x000ea20000100a00 */
[----:B-1----:R-:W-:-:S03]  /*bc10*/  IADD3 R6, R198, -0x71, RZ ;  /* 0xffffff8fc6067810 */ /* 0x002fc60007ffe0ff */
[----:B------:R1:W-:Y:S01]  /*bc20*/  LDGSTS.E [R252+0xa800], [R14.64], !P1 ;  /* 0x0a8000000efc7fae */ /* 0x0003e2000c921848 */
[----:B------:R-:W-:-:S03]  /*bc30*/  ISETP.GE.U32.AND P1, PT, R6, 0x7fffff10, PT ;  /* 0x7fffff100600780c */ /* 0x000fc60003f26070 */
[----:B------:R3:W-:Y:S04]  /*bc40*/  LDGSTS.E [R252+0xb000], [R12.64], !P2 ;  /* 0x0b0000000cfc7fae */ /* 0x0007e8000d121848 */
[----:B------:R-:W2:Y:S04]  /*bc50*/  LDL.64 R6, [R1+0x30] ;  /* 0x0000300001067983 */ /* 0x000ea80000100a00 */
[----:B-1----:R-:W2:Y:S04]  /*bc60*/  LDL.64 R14, [R1+0x48] ;  /* 0x00004800010e7983 */ /* 0x002ea80000100a00 */
[----:B----4-:R1:W-:Y:S04]  /*bc70*/  LDGSTS.E [R252+0xb800], [R20.64], !P6 ;  /* 0x0b80000014fc7fae */ /* 0x0103e8000f121848 */
[----:B---3--:R3:W-:Y:S01]  /*bc80*/  LDGSTS.E [R252+0xc000], [R4.64], !P3 ;  /* 0x0c00000004fc7fae */ /* 0x0087e2000d921848 */
[----:B------:R-:W-:-:S02]  /*bc90*/  IADD3 R0, R198, -0x6d, RZ ;  /* 0xffffff93c6007810 */ /* 0x000fc40007ffe0ff */
[----:B------:R-:W-:Y:S01]  /*bca0*/  IADD3 R12, R198, -0x79, RZ ;  /* 0xffffff87c60c7810 */ /* 0x000fe20007ffe0ff */
[----:B-1----:R-:W4:Y:S04]  /*bcb0*/  LDL.64 R20, [R1+0x360] ;  /* 0x0003600001147983 */ /* 0x002f280000100a00 */
[----:B---3--:R-:W3:Y:S04]  /*bcc0*/  LDL.64 R4, [R1+0x3c0] ;  /* 0x0003c00001047983 */ /* 0x008ee80000100a00 */
[----:B--2---:R1:W-:Y:S04]  /*bcd0*/  LDGSTS.E [R252+0xc800], [R18.64], !P4 ;  /* 0x0c80000012fc7fae */ /* 0x0043e8000e121848 */
[----:B-1----:R-:W2:Y:S01]  /*bce0*/  LDL.64 R18, [R1+0x3a0] ;  /* 0x0003a00001127983 */ /* 0x002ea20000100a00 */
[----:B------:R-:W-:-:S02]  /*bcf0*/  ISETP.GE.U32.AND P0, PT, R0, 0x7fffff14, PT ;  /* 0x7fffff140000780c */ /* 0x000fc40003f06070 */
[----:B------:R-:W-:Y:S02]  /*bd00*/  IADD3 R0, R198, -0x75, RZ ;  /* 0xffffff8bc6007810 */ /* 0x000fe40007ffe0ff */
[----:B------:R-:W-:Y:S02]  /*bd10*/  ISETP.GE.U32.AND P6, PT, R12, 0x7fffff08, PT ;  /* 0x7fffff080c00780c */ /* 0x000fe40003fc6070 */
[----:B------:R-:W-:Y:S02]  /*bd20*/  ISETP.GE.U32.AND P2, PT, R0, 0x7fffff0c, PT ;  /* 0x7fffff0c0000780c */ /* 0x000fe40003f46070 */
[C---:B------:R-:W-:Y:S01]  /*bd30*/  IADD3 R0, R198.reuse, -0x7d, RZ ;  /* 0xffffff83c6007810 */ /* 0x040fe20007ffe0ff */
[----:B------:R1:W-:Y:S01]  /*bd40*/  LDGSTS.E [R252+0xd000], [R10.64], !P5 ;  /* 0x0d0000000afc7fae */ /* 0x0003e2000e921848 */
[----:B------:R-:W-:Y:S02]  /*bd50*/  IADD3 R12, R198, -0x2, RZ ;  /* 0xfffffffec60c7810 */ /* 0x000fe40007ffe0ff */
[----:B------:R-:W-:-:S02]  /*bd60*/  ISETP.GE.U32.AND P3, PT, R0, 0x7fffff04, PT ;  /* 0x7fffff040000780c */ /* 0x000fc40003f66070 */
[----:B------:R-:W-:Y:S02]  /*bd70*/  IADD3 R0, R198, -0x6, RZ ;  /* 0xfffffffac6007810 */ /* 0x000fe40007ffe0ff */
[----:B------:R-:W-:Y:S01]  /*bd80*/  ISETP.GE.U32.AND P4, PT, R12, 0x7fffff7f, PT ;  /* 0x7fffff7f0c00780c */ /* 0x000fe20003f86070 */
[----:B-1----:R-:W4:Y:S01]  /*bd90*/  LDL.64 R10, [R1+0x380] ;  /* 0x00038000010a7983 */ /* 0x002f220000100a00 */
[----:B------:R-:W-:-:S03]  /*bda0*/  ISETP.GE.U32.AND P5, PT, R0, 0x7fffff7b, PT ;  /* 0x7fffff7b0000780c */ /* 0x000fc60003fa6070 */
[----:B------:R1:W-:Y:S04]  /*bdb0*/  LDGSTS.E [R252+0xd800], [R16.64], !P0 ;  /* 0x0d80000010fc7fae */ /* 0x0003e8000c121848 */
[----:B------:R1:W-:Y:S04]  /*bdc0*/  LDGSTS.E [R252+0xe000], [R8.64], !P1 ;  /* 0x0e00000008fc7fae */ /* 0x0003e8000c921848 */
[----:B-1----:R-:W4:Y:S04]  /*bdd0*/  LDL.64 R8, [R1+0x340] ;  /* 0x0003400001087983 */ /* 0x002f280000100a00 */
[----:B------:R1:W-:Y:S04]  /*bde0*/  LDGSTS.E [R252+0xe800], [R14.64], !P2 ;  /* 0x0e8000000efc7fae */ /* 0x0003e8000d121848 */
[----:B------:R1:W-:Y:S01]  /*bdf0*/  LDGSTS.E [R252+0xf000], [R6.64], !P6 ;  /* 0x0f00000006fc7fae */ /* 0x0003e2000f121848 */
[----:B------:R-:W-:-:S03]  /*be00*/  LOP3.LUT R16, R252, 0x20, RZ, 0x3c, !PT ;  /* 0x00000020fc107812 */ /* 0x000fc600078e3cff */
[----:B------:R1:W-:Y:S04]  /*be10*/  LDGSTS.E [R252+0xf800], [R22.64], !P3 ;  /* 0x0f80000016fc7fae */ /* 0x0003e8000d921848 */
[----:B-1----:R-:W4:Y:S04]  /*be20*/  LDL.64 R14, [R1+0x320] ;  /* 0x00032000010e7983 */ /* 0x002f280000100a00 */
[----:B------:R-:W4:Y:S04]  /*be30*/  LDL.64 R6, [R1+0x300] ;  /* 0x0003000001067983 */ /* 0x000f280000100a00 */
[----:B------:R-:W4:Y:S04]  /*be40*/  LDL.64 R22, [R1+0x2e0] ;  /* 0x0002e00001167983 */ /* 0x000f280000100a00 */
[----:B---3--:R1:W-:Y:S04]  /*be50*/  LDGSTS.E [R16+0x200], [R4.64], !P4 ;  /* 0x0020000004107fae */ /* 0x0083e8000e121848 */
[----:B-1----:R-:W3:Y:S04]  /*be60*/  LDL.64 R4, [R1+0x2c0] ;  /* 0x0002c00001047983 */ /* 0x002ee80000100a00 */
[----:B--2---:R1:W-:Y:S04]  /*be70*/  LDGSTS.E [R16+0xa00], [R18.64], !P5 ;  /* 0x00a0000012107fae */ /* 0x0043e8000e921848 */
[----:B-1----:R-:W2:Y:S01]  /*be80*/  LDL.64 R18, [R1+0x2a0] ;  /* 0x0002a00001127983 */ /* 0x002ea20000100a00 */
[----:B------:R-:W-:-:S02]  /*be90*/  IADD3 R12, R198, -0xa, RZ ;  /* 0xfffffff6c60c7810 */ /* 0x000fc40007ffe0ff */
[----:B------:R-:W-:Y:S02]  /*bea0*/  IADD3 R0, R198, -0xe, RZ ;  /* 0xfffffff2c6007810 */ /* 0x000fe40007ffe0ff */
[----:B------:R-:W-:Y:S02]  /*beb0*/  ISETP.GE.U32.AND P0, PT, R12, 0x7fffff77, PT ;  /* 0x7fffff770c00780c */ /* 0x000fe40003f06070 */
[----:B------:R-:W-:Y:S02]  /*bec0*/  IADD3 R12, R198, -0x12, RZ ;  /* 0xffffffeec60c7810 */ /* 0x000fe40007ffe0ff */
[----:B------:R-:W-:Y:S02]  /*bed0*/  ISETP.GE.U32.AND P1, PT, R0, 0x7fffff73, PT ;  /* 0x7fffff730000780c */ /* 0x000fe40003f26070 */
[----:B------:R-:W-:Y:S02]  /*bee0*/  IADD3 R0, R198, -0x16, RZ ;  /* 0xffffffeac6007810 */ /* 0x000fe40007ffe0ff */
[----:B------:R-:W-:-:S02]  /*bef0*/  ISETP.GE.U32.AND P2, PT, R12, 0x7fffff6f, PT ;  /* 0x7fffff6f0c00780c */ /* 0x000fc40003f46070 */
[----:B------:R-:W-:Y:S02]  /*bf00*/  IADD3 R12, R198, -0x1a, RZ ;  /* 0xffffffe6c60c7810 */ /* 0x000fe40007ffe0ff */
[----:B------:R-:W-:Y:S01]  /*bf10*/  ISETP.GE.U32.AND P6, PT, R0, 0x7fffff6b, PT ;  /* 0x7fffff6b0000780c */ /* 0x000fe20003fc6070 */
[----:B----4-:R1:W-:Y:S01]  /*bf20*/  LDGSTS.E [R16+0x1200], [R10.64], !P0 ;  /* 0x012000000a107fae */ /* 0x0103e2000c121848 */
[----:B------:R-:W-:Y:S02]  /*bf30*/  ISETP.GE.U32.AND P3, PT, R12, 0x7fffff67, PT ;  /* 0x7fffff670c00780c */ /* 0x000fe40003f66070 */
[C---:B------:R-:W-:Y:S01]  /*bf40*/  IADD3 R0, R198.reuse, -0x1e, RZ ;  /* 0xffffffe2c6007810 */ /* 0x040fe20007ffe0ff */
[----:B------:R4:W-:Y:S01]  /*bf50*/  LDGSTS.E [R16+0x1a00], [R20.64], !P1 ;  /* 0x01a0000014107fae */ /* 0x0009e2000c921848 */
[----:B------:R-:W-:Y:S02]  /*bf60*/  IADD3 R12, R198, -0x22, RZ ;  /* 0xffffffdec60c7810 */ /* 0x000fe40007ffe0ff */
[----:B------:R-:W-:-:S02]  /*bf70*/  ISETP.GE.U32.AND P4, PT, R0, 0x7fffff63, PT ;  /* 0x7fffff630000780c */ /* 0x000fc40003f86070 */
[----:B------:R-:W-:Y:S01]  /*bf80*/  IADD3 R0, R198, -0x26, RZ ;  /* 0xffffffdac6007810 */ /* 0x000fe20007ffe0ff */
[----:B-1----:R-:W2:Y:S01]  /*bf90*/  LDL.64 R10, [R1+0x280] ;  /* 0x00028000010a7983 */ /* 0x002ea20000100a00 */
[----:B------:R-:W-:Y:S02]  /*bfa0*/  ISETP.GE.U32.AND P5, PT, R12, 0x7fffff5f, PT ;  /* 0x7fffff5f0c00780c */ /* 0x000fe40003fa6070 */
[----:B------:R-:W-:Y:S01]  /*bfb0*/  ISETP.GE.U32.AND P0, PT, R0, 0x7fffff5b, PT ;  /* 0x7fffff5b0000780c */ /* 0x000fe20003f06070 */
[----:B----4-:R-:W4:Y:S04]  /*bfc0*/  LDL.64 R20, [R1+0x260] ;  /* 0x0002600001147983 */ /* 0x010f280000100a00 */
[----:B------:R1:W-:Y:S04]  /*bfd0*/  LDGSTS.E [R16+0x2200], [R8.64], !P2 ;  /* 0x0220000008107fae */ /* 0x0003e8000d121848 */
[----:B------:R1:W-:Y:S04]  /*bfe0*/  LDGSTS.E [R16+0x2a00], [R14.64], !P6 ;  /* 0x02a000000e107fae */ /* 0x0003e8000f121848 */
[----:B-1----:R-:W4:Y:S04]  /*bff0*/  LDL.64 R8, [R1+0x240] ;  /* 0x0002400001087983 */ /* 0x002f280000100a00 */
[----:B------:R1:W-:Y:S04]  /*c000*/  LDGSTS.E [R16+0x3200], [R6.64], !P3 ;  /* 0x0320000006107fae */ /* 0x0003e8000d921848 */
[----:B------:R-:W4:Y:S04]  /*c010*/  LDL.64 R14, [R1+0x220] ;  /* 0x00022000010e7983 */ /* 0x000f280000100a00 */
[----:B------:R1:W-:Y:S04]  /*c020*/  LDGSTS.E [R16+0x3a00], [R22.64], !P4 ;  /* 0x03a0000016107fae */ /* 0x0003e8000e121848 */
[----:B-1----:R-:W4:Y:S04]  /*c030*/  LDL.64 R6, [R1+0x200] ;  /* 0x0002000001067983 */ /* 0x002f280000100a00 */
        /* <DEDUP_REMOVED lines=14> */
[----:B------:R1:W-:Y:S01]  /*c120*/  LDGSTS.E [R16+0x5200], [R10.64], !P1 ;  /* 0x052000000a107fae */ /* 0x0003e2000c921848 */
[----:B------:R-:W-:Y:S02]  /*c130*/  ISETP.GE.U32.AND P4, PT, R12, 0x7fffff47, PT ;  /* 0x7fffff470c00780c */ /* 0x000fe40003f86070 */
[C---:B------:R-:W-:Y:S01]  /*c140*/  IADD3 R0, R198.reuse, -0x3e, RZ ;  /* 0xffffffc2c6007810 */ /* 0x040fe20007ffe0ff */
[----:B----4-:R4:W-:Y:S01]  /*c150*/  LDGSTS.E [R16+0x5a00], [R20.64], !P2 ;  /* 0x05a0000014107fae */ /* 0x0109e2000d121848 */
[----:B------:R-:W-:Y:S02]  /*c160*/  IADD3 R12, R198, -0x42, RZ ;  /* 0xffffffbec60c7810 */ /* 0x000fe40007ffe0ff */
[----:B------:R-:W-:-:S02]  /*c170*/  ISETP.GE.U32.AND P5, PT, R0, 0x7fffff43, PT ;  /* 0x7fffff430000780c */ /* 0x000fc40003fa6070 */
[----:B------:R-:W-:Y:S02]  /*c180*/  ISETP.GE.U32.AND P0, PT, R12, 0x7fffff3f, PT ;  /* 0x7fffff3f0c00780c */ /* 0x000fe40003f06070 */
[C---:B------:R-:W-:Y:S01]  /*c190*/  IADD3 R0, R198.reuse, -0x46, RZ ;  /* 0xffffffbac6007810 */ /* 0x040fe20007ffe0ff */
[----:B-1----:R-:W2:Y:S01]  /*c1a0*/  LDL.64 R10, [R1+0x180] ;  /* 0x00018000010a7983 */ /* 0x002ea20000100a00 */
[----:B------:R-:W-:Y:S02]  /*c1b0*/  IADD3 R12, R198, -0x4a, RZ ;  /* 0xffffffb6c60c7810 */ /* 0x000fe40007ffe0ff */
[----:B------:R-:W-:Y:S01]  /*c1c0*/  ISETP.GE.U32.AND P1, PT, R0, 0x7fffff3b, PT ;  /* 0x7fffff3b0000780c */ /* 0x000fe20003f26070 */
[----:B----4-:R-:W4:Y:S01]  /*c1d0*/  LDL.64 R20, [R1+0x160] ;  /* 0x0001600001147983 */ /* 0x010f220000100a00 */
[----:B------:R-:W-:Y:S02]  /*c1e0*/  ISETP.GE.U32.AND P2, PT, R12, 0x7fffff37, PT ;  /* 0x7fffff370c00780c */ /* 0x000fe40003f46070 */
[----:B------:R-:W-:Y:S01]  /*c1f0*/  IADD3 R12, R198, -0x52, RZ ;  /* 0xffffffaec60c7810 */ /* 0x000fe20007ffe0ff */
[----:B------:R1:W-:Y:S04]  /*c200*/  LDGSTS.E [R16+0x6200], [R8.64], !P6 ;  /* 0x0620000008107fae */ /* 0x0003e8000f121848 */
[----:B------:R1:W-:Y:S04]  /*c210*/  LDGSTS.E [R16+0x6a00], [R14.64], !P3 ;  /* 0x06a000000e107fae */ /* 0x0003e8000d921848 */
[----:B-1----:R-:W4:Y:S04]  /*c220*/  LDL.64 R8, [R1+0x140] ;  /* 0x0001400001087983 */ /* 0x002f280000100a00 */
[----:B------:R1:W-:Y:S01]  /*c230*/  LDGSTS.E [R16+0x7200], [R6.64], !P4 ;  /* 0x0720000006107fae */ /* 0x0003e2000e121848 */
[----:B------:R-:W-:-:S03]  /*c240*/  ISETP.GE.U32.AND P3, PT, R12, 0x7fffff2f, PT ;  /* 0x7fffff2f0c00780c */ /* 0x000fc60003f66070 */
[----:B------:R-:W4:Y:S04]  /*c250*/  LDL.64 R14, [R1+0x120] ;  /* 0x00012000010e7983 */ /* 0x000f280000100a00 */
[----:B------:R-:W4:Y:S01]  /*c260*/  LDL.64 R12, [R1+0x100] ;  /* 0x00010000010c7983 */ /* 0x000f220000100a00 */
[----:B-1----:R-:W-:-:S03]  /*c270*/  IADD3 R6, R198, -0x5a, RZ ;  /* 0xffffffa6c6067810 */ /* 0x002fc60007ffe0ff */
[----:B------:R1:W-:Y:S01]  /*c280*/  LDGSTS.E [R16+0x7a00], [R22.64], !P5 ;  /* 0x07a0000016107fae */ /* 0x0003e2000e921848 */
[----:B------:R-:W-:-:S03]  /*c290*/  ISETP.GE.U32.AND P5, PT, R6, 0x7fffff27, PT ;  /* 0x7fffff270600780c */ /* 0x000fc60003fa6070 */
[----:B------:R-:W4:Y:S04]  /*c2a0*/  LDL.64 R6, [R1+0xc0] ;  /* 0x0000c00001067983 */ /* 0x000f280000100a00 */
[----:B-1----:R-:W4:Y:S04]  /*c2b0*/  LDL.64 R22, [R1+0xe0] ;  /* 0x0000e00001167983 */ /* 0x002f280000100a00 */
[----:B---3--:R1:W-:Y:S04]  /*c2c0*/  LDGSTS.E [R16+0x8200], [R4.64], !P0 ;  /* 0x0820000004107fae */ /* 0x0083e8000c121848 */
[----:B--2---:R2:W-:Y:S04]  /*c2d0*/  LDGSTS.E [R16+0x8a00], [R18.64], !P1 ;  /* 0x08a0000012107fae */ /* 0x0045e8000c921848 */
[----:B--2---:R-:W2:Y:S01]  /*c2e0*/  LDL.64 R18, [R1+0xa0] ;  /* 0x0000a00001127983 */ /* 0x004ea20000100a00 */
[----:B-1----:R-:W-:-:S04]  /*c2f0*/  IADD3 R4, R198, -0x62, RZ ;  /* 0xffffff9ec6047810 */ /* 0x002fc80007ffe0ff */
[----:B------:R-:W-:Y:S02]  /*c300*/  ISETP.GE.U32.AND P1, PT, R4, 0x7fffff1f, PT ;  /* 0x7fffff1f0400780c */ /* 0x000fe40003f26070 */
[----:B------:R-:W3:Y:S01]  /*c310*/  LDL.64 R4, [R1+0x88] ;  /* 0x0000880001047983 */ /* 0x000ee20000100a00 */
[----:B------:R-:W-:-:S04]  /*c320*/  IADD3 R0, R198, -0x4e, RZ ;  /* 0xffffffb2c6007810 */ /* 0x000fc80007ffe0ff */
[----:B------:R-:W-:Y:S02]  /*c330*/  ISETP.GE.U32.AND P6, PT, R0, 0x7fffff33, PT ;  /* 0x7fffff330000780c */ /* 0x000fe40003fc6070 */
[----:B------:R-:W-:-:S04]  /*c340*/  IADD3 R0, R198, -0x56, RZ ;  /* 0xffffffaac6007810 */ /* 0x000fc80007ffe0ff */
[----:B------:R-:W-:Y:S01]  /*c350*/  ISETP.GE.U32.AND P4, PT, R0, 0x7fffff2b, PT ;  /* 0x7fffff2b0000780c */ /* 0x000fe20003f86070 */
[----:B------:R1:W-:Y:S01]  /*c360*/  LDGSTS.E [R16+0x9200], [R10.64], !P2 ;  /* 0x092000000a107fae */ /* 0x0003e2000d121848 */
[----:B------:R-:W-:-:S04]  /*c370*/  IADD3 R0, R198, -0x5e, RZ ;  /* 0xffffffa2c6007810 */ /* 0x000fc80007ffe0ff */
[----:B------:R-:W-:Y:S01]  /*c380*/  ISETP.GE.U32.AND P0, PT, R0, 0x7fffff23, PT ;  /* 0x7fffff230000780c */ /* 0x000fe20003f06070 */
[----:B----4-:R4:W-:Y:S01]  /*c390*/  LDGSTS.E [R16+0x9a00], [R20.64], !P6 ;  /* 0x09a0000014107fae */ /* 0x0109e2000f121848 */
[C---:B------:R-:W-:Y:S02]  /*c3a0*/  IADD3 R0, R198.reuse, -0x66, RZ ;  /* 0xffffff9ac6007810 */ /* 0x040fe40007ffe0ff */
[----:B-1----:R-:W-:Y:S02]  /*c3b0*/  IADD3 R10, R198, -0x6a, RZ ;  /* 0xffffff96c60a7810 */ /* 0x002fe40007ffe0ff */
[----:B------:R-:W-:Y:S02]  /*c3c0*/  ISETP.GE.U32.AND P2, PT, R0, 0x7fffff1b, PT ;  /* 0x7fffff1b0000780c */ /* 0x000fe40003f46070 */
[----:B------:R-:W-:Y:S01]  /*c3d0*/  ISETP.GE.U32.AND P6, PT, R10, 0x7fffff17, PT ;  /* 0x7fffff170a00780c */ /* 0x000fe20003fc6070 */
[----:B----4-:R-:W4:Y:S04]  /*c3e0*/  LDL.64 R20, [R1+0x70] ;  /* 0x0000700001147983 */ /* 0x010f280000100a00 */
[----:B------:R1:W-:Y:S04]  /*c3f0*/  LDGSTS.E [R16+0xa200], [R8.64], !P3 ;  /* 0x0a20000008107fae */ /* 0x0003e8000d921848 */
[----:B------:R-:W4:Y:S04]  /*c400*/  LDL.64 R10, [R1+0x58] ;  /* 0x00005800010a7983 */ /* 0x000f280000100a00 */
[----:B------:R1:W-:Y:S02]  /*c410*/  LDGSTS.E [R16+0xaa00], [R14.64], !P4 ;  /* 0x0aa000000e107fae */ /* 0x0003e4000e121848 */
[----:B-1----:R-:W-:-:S02]  /*c420*/  IADD3 R8, R198, -0x72, RZ ;  /* 0xffffff8ec6087810 */ /* 0x002fc40007ffe0ff */
[----:B------:R1:W-:Y:S02]  /*c430*/  LDGSTS.E [R16+0xb200], [R12.64], !P5 ;  /* 0x0b2000000c107fae */ /* 0x0003e4000e921848 */
[----:B------:R-:W-:Y:S02]  /*c440*/  ISETP.GE.U32.AND P4, PT, R8, 0x7fffff0f, PT ;  /* 0x7fffff0f0800780c */ /* 0x000fe40003f86070 */
[----:B------:R-:W4:Y:S04]  /*c450*/  LDL.64 R8, [R1+0x28] ;  /* 0x0000280001087983 */ /* 0x000f280000100a00 */
[----:B------:R-:W4:Y:S04]  /*c460*/  LDL.64 R14, [R1+0x40] ;  /* 0x00004000010e7983 */ /* 0x000f280000100a00 */
[----:B------:R1:W-:Y:S04]  /*c470*/  LDGSTS.E [R16+0xba00], [R22.64], !P0 ;  /* 0x0ba0000016107fae */ /* 0x0003e8000c121848 */
[----:B------:R1:W-:Y:S04]  /*c480*/  LDGSTS.E [R16+0xc200], [R6.64], !P1 ;  /* 0x0c20000006107fae */ /* 0x0003e8000c921848 */
[----:B-1----:R-:W4:Y:S04]  /*c490*/  LDL.64 R22, [R1+0x10] ;  /* 0x0000100001167983 */ /* 0x002f280000100a00 */
[----:B------:R-:W4:Y:S04]  /*c4a0*/  LDL.64 R6, [R1+0x3b8] ;  /* 0x0003b80001067983 */ /* 0x000f280000100a00 */
[----:B--2---:R1:W-:Y:S04]  /*c4b0*/  LDGSTS.E [R16+0xca00], [R18.64], !P2 ;  /* 0x0ca0000012107fae */ /* 0x0043e8000d121848 */
[----:B---3--:R2:W-:Y:S04]  /*c4c0*/  LDGSTS.E [R16+0xd200], [R4.64], !P6 ;  /* 0x0d20000004107fae */ /* 0x0085e8000f121848 */
[----:B-1----:R-:W3:Y:S04]  /*c4d0*/  LDL.64 R18, [R1+0x398] ;  /* 0x0003980001127983 */ /* 0x002ee80000100a00 */
[----:B--2---:R-:W2:Y:S01]  /*c4e0*/  LDL.64 R4, [R1+0x378] ;  /* 0x0003780001047983 */ /* 0x004ea20000100a00 */
        /* <DEDUP_REMOVED lines=9> */
[----:B----4-:R1:W-:Y:S01]  /*c580*/  LDGSTS.E [R16+0xda00], [R20.64], !P3 ;  /* 0x0da0000014107fae */ /* 0x0103e2000d921848 */
[----:B------:R-:W-:Y:S02]  /*c590*/  ISETP.GE.U32.AND P2, PT, R12, 0x7fffff7e, PT ;  /* 0x7fffff7e0c00780c */ /* 0x000fe40003f46070 */
[----:B------:R-:W-:-:S04]  /*c5a0*/  IADD3 R0, R198, -0x7, RZ ;  /* 0xfffffff9c6007810 */ /* 0x000fc80007ffe0ff */
[----:B------:R-:W-:Y:S01]  /*c5b0*/  ISETP.GE.U32.AND P6, PT, R0, 0x7fffff7a, PT ;  /* 0x7fffff7a0000780c */ /* 0x000fe20003fc6070 */
[----:B------:R4:W-:Y:S01]  /*c5c0*/  LDGSTS.E [R16+0xe200], [R10.64], !P4 ;  /* 0x0e2000000a107fae */ /* 0x0009e2000e121848 */
[----:B------:R-:W-:-:S03]  /*c5d0*/  LOP3.LUT R13, R252, 0x40, RZ, 0x3c, !PT ;  /* 0x00000040fc0d7812 */ /* 0x000fc600078e3cff */
[----:B-1----:R-:W2:Y:S04]  /*c5e0*/  LDL.64 R20, [R1+0x358] ;  /* 0x0003580001147983 */ /* 0x002ea80000100a00 */
[----:B----4-:R-:W4:Y:S04]  /*c5f0*/  LDL.64 R10, [R1+0x338] ;  /* 0x00033800010a7983 */ /* 0x010f280000100a00 */
[----:B------:R1:W-:Y:S04]  /*c600*/  LDGSTS.E [R16+0xea00], [R14.64], !P5 ;  /* 0x0ea000000e107fae */ /* 0x0003e8000e921848 */
[----:B------:R1:W-:Y:S04]  /*c610*/  LDGSTS.E [R16+0xf200], [R8.64], !P0 ;  /* 0x0f20000008107fae */ /* 0x0003e8000c121848 */
[----:B-1----:R-:W4:Y:S04]  /*c620*/  LDL.64 R14, [R1+0x318] ;  /* 0x00031800010e7983 */ /* 0x002f280000100a00 */
[----:B------:R-:W4:Y:S04]  /*c630*/  LDL.64 R8, [R1+0x2f8] ;  /* 0x0002f80001087983 */ /* 0x000f280000100a00 */
[----:B------:R1:W-:Y:S04]  /*c640*/  LDGSTS.E [R16+0xfa00], [R22.64], !P1 ;  /* 0x0fa0000016107fae */ /* 0x0003e8000c921848 */
[----:B------:R1:W-:Y:S04]  /*c650*/  LDGSTS.E [R13+0x400], [R6.64], !P2 ;  /* 0x00400000060d7fae */ /* 0x0003e8000d121848 */
[----:B-1----:R-:W4:Y:S04]  /*c660*/  LDL.64 R16, [R1+0x2d8] ;  /* 0x0002d80001107983 */ /* 0x002f280000100a00 */
[----:B------:R-:W4:Y:S01]  /*c670*/  LDL.64 R6, [R1+0x2b8] ;  /* 0x0002b80001067983 */ /* 0x000f220000100a00 */
[----:B------:R-:W-:-:S02]  /*c680*/  IADD3 R12, R198, -0xb, RZ ;  /* 0xfffffff5c60c7810 */ /* 0x000fc40007ffe0ff */
[----:B------:R-:W-:Y:S01]  /*c690*/  IADD3 R0, R198, -0xf, RZ ;  /* 0xfffffff1c6007810 */ /* 0x000fe20007ffe0ff */
[----:B------:R-:W4:Y:S01]  /*c6a0*/  LDL.64 R22, [R1+0x158] ;  /* 0x0001580001167983 */ /* 0x000f220000100a00 */
[----:B------:R-:W-:-:S03]  /*c6b0*/  ISETP.GE.U32.AND P3, PT, R12, 0x7fffff76, PT ;  /* 0x7fffff760c00780c */ /* 0x000fc60003f66070 */
[----:B---3--:R1:W-:Y:S10]  /*c6c0*/  LDGSTS.E [R13+0xc00], [R18.64], !P6 ;  /* 0x00c00000120d7fae */ /* 0x0083f4000f121848 */
[----:B--2---:R2:W-:Y:S04]  /*c6d0*/  LDGSTS.E [R13+0x1400], [R4.64], !P3 ;  /* 0x01400000040d7fae */ /* 0x0045e8000d921848 */
[----:B-1----:R-:W3:Y:S04]  /*c6e0*/  LDL.64 R18, [R1+0x298] ;  /* 0x0002980001127983 */ /* 0x002ee80000100a00 */
[----:B--2---:R-:W2:Y:S01]  /*c6f0*/  LDL.64 R4, [R1+0x278] ;  /* 0x0002780001047983 */ /* 0x004ea20000100a00 */
[----:B------:R-:W-:-:S02]  /*c700*/  IADD3 R12, R198, -0x13, RZ ;  /* 0xffffffedc60c7810 */ /* 0x000fc40007ffe0ff */
[----:B------:R-:W-:Y:S02]  /*c710*/  ISETP.GE.U32.AND P4, PT, R0, 0x7fffff72, PT ;  /* 0x7fffff720000780c */ /* 0x000fe40003f86070 */
[----:B------:R-:W-:Y:S02]  /*c720*/  IADD3 R0, R198, -0x17, RZ ;  /* 0xffffffe9c6007810 */ /* 0x000fe40007ffe0ff */
[----:B------:R-:W-:Y:S02]  /*c730*/  ISETP.GE.U32.AND P5, PT, R12, 0x7fffff6e, PT ;  /* 0x7fffff6e0c00780c */ /* 0x000fe40003fa6070 */
[----:B------:R-:W-:Y:S02]  /*c740*/  IADD3 R12, R198, -0x1b, RZ ;  /* 0xffffffe5c60c7810 */ /* 0x000fe40007ffe0ff */
[----:B------:R-:W-:Y:S02]  /*c750*/  ISETP.GE.U32.AND P0, PT, R0, 0x7fffff6a, PT ;  /* 0x7fffff6a0000780c */ /* 0x000fe40003f06070 */
[----:B------:R-:W-:-:S02]  /*c760*/  IADD3 R0, R198, -0x1f, RZ ;  /* 0xffffffe1c6007810 */ /* 0x000fc40007ffe0ff */
[----:B------:R-:W-:Y:S02]  /*c770*/  ISETP.GE.U32.AND P1, PT, R12, 0x7fffff66, PT ;  /* 0x7fffff660c00780c */ /* 0x000fe40003f26070 */
[----:B------:R-:W-:Y:S01]  /*c780*/  IADD3 R12, R198, -0x23, RZ ;  /* 0xffffffddc60c7810 */ /* 0x000fe20007ffe0ff */
[----:B------:R1:W-:Y:S01]  /*c790*/  LDGSTS.E [R13+0x1c00], [R20.64], !P4 ;  /* 0x01c00000140d7fae */ /* 0x0003e2000e121848 */
[----:B------:R-:W-:Y:S02]  /*c7a0*/  ISETP.GE.U32.AND P2, PT, R0, 0x7fffff62, PT ;  /* 0x7fffff620000780c */ /* 0x000fe40003f46070 */
[----:B------:R-:W-:Y:S02]  /*c7b0*/  ISETP.GE.U32.AND P6, PT, R12, 0x7fffff5e, PT ;  /* 0x7fffff5e0c00780c */ /* 0x000fe40003fc6070 */
[----:B------:R-:W-:Y:S01]  /*c7c0*/  IADD3 R0, R198, -0x27, RZ ;  /* 0xffffffd9c6007810 */ /* 0x000fe20007ffe0ff */
[----:B----4-:R4:W-:Y:S03]  /*c7d0*/  LDGSTS.E [R13+0x2400], [R10.64], !P5 ;  /* 0x024000000a0d7fae */ /* 0x0109e6000e921848 */
[----:B------:R-:W-:Y:S01]  /*c7e0*/  ISETP.GE.U32.AND P3, PT, R0, 0x7fffff5a, PT ;  /* 0x7fffff5a0000780c */ /* 0x000fe20003f66070 */
        /* <DEDUP_REMOVED lines=10> */
[----:B------:R-:W-:-:S04]  /*c890*/  IADD3 R12, R198, -0x2b, RZ ;  /* 0xffffffd5c60c7810 */ /* 0x000fc80007ffe0ff */
[----:B------:R-:W-:Y:S01]  /*c8a0*/  ISETP.GE.U32.AND P4, PT, R12, 0x7fffff56, PT ;  /* 0x7fffff560c00780c */ /* 0x000fe20003f86070 */
[----:B---3--:R1:W-:-:S12]  /*c8b0*/  LDGSTS.E [R13+0x4c00], [R18.64], !P3 ;  /* 0x04c00000120d7fae */ /* 0x0083d8000d921848 */
[----:B--2---:R2:W-:Y:S04]  /*c8c0*/  LDGSTS.E [R13+0x5400], [R4.64], !P4 ;  /* 0x05400000040d7fae */ /* 0x0045e8000e121848 */
[----:B-1----:R-:W3:Y:S04]  /*c8d0*/  LDL.64 R18, [R1+0x198] ;  /* 0x0001980001127983 */ /* 0x002ee80000100a00 */
[----:B--2---:R-:W2:Y:S01]  /*c8e0*/  LDL.64 R4, [R1+0x178] ;  /* 0x0001780001047983 */ /* 0x004ea20000100a00 */
[C---:B------:R-:W-:Y:S02]  /*c8f0*/  IADD3 R0, R198.reuse, -0x2f, RZ ;  /* 0xffffffd1c6007810 */ /* 0x040fe40007ffe0ff */
[----:B------:R-:W-:-:S02]  /*c900*/  IADD3 R12, R198, -0x33, RZ ;  /* 0xffffffcdc60c7810 */ /* 0x000fc40007ffe0ff */
[----:B------:R-:W-:Y:S02]  /*c910*/  ISETP.GE.U32.AND P5, PT, R0, 0x7fffff52, PT ;  /* 0x7fffff520000780c */ /* 0x000fe40003fa6070 */
[----:B------:R-:W-:Y:S02]  /*c920*/  IADD3 R0, R198, -0x37, RZ ;  /* 0xffffffc9c6007810 */ /* 0x000fe40007ffe0ff */
[----:B------:R-:W-:Y:S02]  /*c930*/  ISETP.GE.U32.AND P0, PT, R12, 0x7fffff4e, PT ;  /* 0x7fffff4e0c00780c */ /* 0x000fe40003f06070 */
[----:B------:R-:W-:Y:S02]  /*c940*/  IADD3 R12, R198, -0x3b, RZ ;  /* 0xffffffc5c60c7810 */ /* 0x000fe40007ffe0ff */
[----:B------:R-:W-:Y:S02]  /*c950*/  ISETP.GE.U32.AND P1, PT, R0, 0x7fffff4a, PT ;  /* 0x7fffff4a0000780c */ /* 0x000fe40003f26070 */
[----:B------:R-:W-:-:S02]  /*c960*/  IADD3 R0, R198, -0x3f, RZ ;  /* 0xffffffc1c6007810 */ /* 0x000fc40007ffe0ff */
[----:B------:R-:W-:Y:S01]  /*c970*/  ISETP.GE.U32.AND P2, PT, R12, 0x7fffff46, PT ;  /* 0x7fffff460c00780c */ /* 0x000fe20003f46070 */
[----:B------:R1:W-:Y:S01]  /*c980*/  LDGSTS.E [R13+0x5c00], [R20.64], !P5 ;  /* 0x05c00000140d7fae */ /* 0x0003e2000e921848 */
[----:B------:R-:W-:Y:S02]  /*c990*/  IADD3 R12, R198, -0x43, RZ ;  /* 0xffffffbdc60c7810 */ /* 0x000fe40007ffe0ff */
[----:B------:R-:W-:Y:S02]  /*c9a0*/  ISETP.GE.U32.AND P6, PT, R0, 0x7fffff42, PT ;  /* 0x7fffff420000780c */ /* 0x000fe40003fc6070 */
[----:B------:R-:W-:Y:S02]  /*c9b0*/  ISETP.GE.U32.AND P3, PT, R12, 0x7fffff3e, PT ;  /* 0x7fffff3e0c00780c */ /* 0x000fe40003f66070 */
[----:B------:R-:W-:Y:S01]  /*c9c0*/  IADD3 R0, R198, -0x47, RZ ;  /* 0xffffffb9c6007810 */ /* 0x000fe20007ffe0ff */
[----:B----4-:R4:W-:Y:S03]  /*c9d0*/  LDGSTS.E [R13+0x6400], [R10.64], !P0 ;  /* 0x064000000a0d7fae */ /* 0x0109e6000c121848 */
[----:B------:R-:W-:Y:S01]  /*c9e0*/  ISETP.GE.U32.AND P4, PT, R0, 0x7fffff3a, PT ;  /* 0x7fffff3a0000780c */ /* 0x000fe20003f86070 */
[----:B-1----:R-:W2:Y:S01]  /*c9f0*/  LDL.64 R20, [R1+0x138] ;  /* 0x0001380001147983 */ /* 0x002ea20000100a00 */
[----:B----4-:R-:W-:-:S03]  /*ca00*/  IADD3 R10, R198, -0x53, RZ ;  /* 0xffffffadc60a7810 */ /* 0x010fc60007ffe0ff */
[----:B------:R1:W-:Y:S01]  /*ca10*/  LDGSTS.E [R13+0x6c00], [R14.64], !P1 ;  /* 0x06c000000e0d7fae */ /* 0x0003e2000c921848 */
[----:B------:R-:W-:-:S03]  /*ca20*/  ISETP.GE.U32.AND P1, PT, R10, 0x7fffff2e, PT ;  /* 0x7fffff2e0a00780c */ /* 0x000fc60003f26070 */
[----:B------:R4:W-:Y:S04]  /*ca30*/  LDGSTS.E [R13+0x7400], [R8.64], !P2 ;  /* 0x07400000080d7fae */ /* 0x0009e8000d121848 */
[----:B------:R-:W2:Y:S04]  /*ca40*/  LDL.64 R10, [R1+0xf8] ;  /* 0x0000f800010a7983 */ /* 0x000ea80000100a00 */
[----:B-1----:R-:W2:Y:S04]  /*ca50*/  LDL.64 R14, [R1+0x118] ;  /* 0x00011800010e7983 */ /* 0x002ea80000100a00 */
[----:B------:R1:W-:Y:S04]  /*ca60*/  LDGSTS.E [R13+0x7c00], [R16.64], !P6 ;  /* 0x07c00000100d7fae */ /* 0x0003e8000f121848 */
[----:B------:R4:W-:Y:S04]  /*ca70*/  LDGSTS.E [R13+0x8400], [R6.64], !P3 ;  /* 0x08400000060d7fae */ /* 0x0009e8000d921848 */
[----:B-1----:R-:W2:Y:S04]  /*ca80*/  LDL.64 R16, [R1+0xd8] ;  /* 0x0000d80001107983 */ /* 0x002ea80000100a00 */
[----:B----4-:R-:W4:Y:S01]  /*ca90*/  LDL.64 R6, [R1+0xb8] ;  /* 0x0000b80001067983 */ /* 0x010f220000100a00 */
[----:B------:R-:W-:-:S02]  /*caa0*/  IADD3 R12, R198, -0x4b, RZ ;  /* 0xffffffb5c60c7810 */ /* 0x000fc40007ffe0ff */
[----:B------:R-:W-:Y:S02]  /*cab0*/  IADD3 R0, R198, -0x4f, RZ ;  /* 0xffffffb1c6007810 */ /* 0x000fe40007ffe0ff */
[----:B------:R-:W-:Y:S02]  /*cac0*/  ISETP.GE.U32.AND P5, PT, R12, 0x7fffff36, PT ;  /* 0x7fffff360c00780c */ /* 0x000fe40003fa6070 */
[----:B------:R-:W-:Y:S02]  /*cad0*/  ISETP.GE.U32.AND P0, PT, R0, 0x7fffff32, PT ;  /* 0x7fffff320000780c */ /* 0x000fe40003f06070 */
[----:B------:R-:W-:-:S04]  /*cae0*/  IADD3 R8, R198, -0x5b, RZ ;  /* 0xffffffa5c6087810 */ /* 0x000fc80007ffe0ff */
[----:B------:R-:W-:Y:S02]  /*caf0*/  ISETP.GE.U32.AND P6, PT, R8, 0x7fffff26, PT ;  /* 0x7fffff260800780c */ /* 0x000fe40003fc6070 */
[----:B------:R-:W-:Y:S01]  /*cb00*/  IADD3 R8, R198, -0x63, RZ ;  /* 0xffffff9dc6087810 */ /* 0x000fe20007ffe0ff */
[----:B---3--:R1:W-:Y:S04]  /*cb10*/  LDGSTS.E [R13+0x8c00], [R18.64], !P4 ;  /* 0x08c00000120d7fae */ /* 0x0083e8000e121848 */
[----:B-1----:R-:W3:Y:S01]  /*cb20*/  LDL.64 R18, [R1+0x98] ;  /* 0x0000980001127983 */ /* 0x002ee20000100a00 */
[----:B------:R-:W-:-:S03]  /*cb30*/  ISETP.GE.U32.AND P4, PT, R8, 0x7fffff1e, PT ;  /* 0x7fffff1e0800780c */ /* 0x000fc60003f86070 */
[----:B--2---:R1:W-:Y:S04]  /*cb40*/  LDGSTS.E [R13+0x9400], [R4.64], !P5 ;  /* 0x09400000040d7fae */ /* 0x0043e8000e921848 */
[----:B------:R-:W2:Y:S04]  /*cb50*/  LDL.64 R8, [R1+0x80] ;  /* 0x0000800001087983 */ /* 0x000ea80000100a00 */
[----:B------:R1:W-:Y:S02]  /*cb60*/  LDGSTS.E [R13+0x9c00], [R22.64], !P0 ;  /* 0x09c00000160d7fae */ /* 0x0003e4000c121848 */
[----:B-1----:R-:W-:-:S04]  /*cb70*/  IADD3 R4, R198, -0x6b, RZ ;  /* 0xffffff95c6047810 */ /* 0x002fc80007ffe0ff */
[----:B------:R-:W-:Y:S02]  /*cb80*/  ISETP.GE.U32.AND P0, PT, R4, 0x7fffff16, PT ;  /* 0x7fffff160400780c */ /* 0x000fe40003f06070 */
[----:B------:R-:W2:Y:S04]  /*cb90*/  LDL.64 R4, [R1+0x50] ;  /* 0x0000500001047983 */ /* 0x000ea80000100a00 */
[----:B------:R-:W2:Y:S01]  /*cba0*/  LDL.64 R22, [R1+0x68] ;  /* 0x0000680001167983 */ /* 0x000ea20000100a00 */
[----:B------:R-:W-:-:S03]  /*cbb0*/  IADD3 R0, R198, -0x57, RZ ;  /* 0xffffffa9c6007810 */ /* 0x000fc60007ffe0ff */
[----:B------:R1:W-:Y:S01]  /*cbc0*/  LDGSTS.E [R13+0xa400], [R20.64], !P1 ;  /* 0x0a400000140d7fae */ /* 0x0003e2000c921848 */
[----:B------:R-:W-:Y:S02]  /*cbd0*/  ISETP.GE.U32.AND P2, PT, R0, 0x7fffff2a, PT ;  /* 0x7fffff2a0000780c */ /* 0x000fe40003f46070 */
[----:B------:R-:W-:-:S04]  /*cbe0*/  IADD3 R0, R198, -0x5f, RZ ;  /* 0xffffffa1c6007810 */ /* 0x000fc80007ffe0ff */
[----:B------:R-:W-:Y:S02]  /*cbf0*/  ISETP.GE.U32.AND P3, PT, R0, 0x7fffff22, PT ;  /* 0x7fffff220000780c */ /* 0x000fe40003f66070 */
[----:B------:R-:W-:Y:S01]  /*cc00*/  IADD3 R0, R198, -0x67, RZ ;  /* 0xffffff99c6007810 */ /* 0x000fe20007ffe0ff */
[----:B-1----:R-:W2:Y:S03]  /*cc10*/  LDL.64 R20, [R1+0x38] ;  /* 0x0000380001147983 */ /* 0x002ea60000100a00 */
[----:B------:R-:W-:Y:S01]  /*cc20*/  ISETP.GE.U32.AND P5, PT, R0, 0x7fffff1a, PT ;  /* 0x7fffff1a0000780c */ /* 0x000fe20003fa6070 */
[----:B------:R1:W-:Y:S04]  /*cc30*/  LDGSTS.E [R13+0xac00], [R14.64], !P2 ;  /* 0x0ac000000e0d7fae */ /* 0x0003e8000d121848 */
[----:B------:R4:W-:Y:S04]  /*cc40*/  LDGSTS.E [R13+0xb400], [R10.64], !P6 ;  /* 0x0b4000000a0d7fae */ /* 0x0009e8000f121848 */
[----:B-1----:R-:W2:Y:S04]  /*cc50*/  LDL.64 R14, [R1+0x20] ;  /* 0x00002000010e7983 */ /* 0x002ea80000100a00 */
[----:B------:R1:W-:Y:S04]  /*cc60*/  LDGSTS.E [R13+0xbc00], [R16.64], !P3 ;  /* 0x0bc00000100d7fae */ /* 0x0003e8000d921848 */
[----:B----4-:R4:W-:Y:S04]  /*cc70*/  LDGSTS.E [R13+0xc400], [R6.64], !P4 ;  /* 0x0c400000060d7fae */ /* 0x0109e8000e121848 */
[----:B-1----:R-:W2:Y:S04]  /*cc80*/  LDL.64 R16, [R1+0x8] ;  /* 0x0000080001107983 */ /* 0x002ea80000100a00 */
[----:B----4-:R-:W4:Y:S01]  /*cc90*/  LDL.64 R6, [R1+0x3b0] ;  /* 0x0003b00001067983 */ /* 0x010f220000100a00 */
[----:B------:R-:W-:-:S02]  /*cca0*/  IADD3 R0, R198, -0x6f, RZ ;  /* 0xffffff91c6007810 */ /* 0x000fc40007ffe0ff */
[C---:B------:R-:W-:Y:S02]  /*ccb0*/  IADD3 R12, R198.reuse, -0x73, RZ ;  /* 0xffffff8dc60c7810 */ /* 0x040fe40007ffe0ff */
[----:B------:R-:W-:Y:S02]  /*ccc0*/  IADD3 R10, R198, -0x7b, RZ ;  /* 0xffffff85c60a7810 */ /* 0x000fe40007ffe0ff */
[----:B------:R-:W-:Y:S02]  /*ccd0*/  ISETP.GE.U32.AND P1, PT, R0, 0x7fffff12, PT ;  /* 0x7fffff120000780c */ /* 0x000fe40003f26070 */
[----:B------:R-:W-:Y:S02]  /*cce0*/  ISETP.GE.U32.AND P2, PT, R12, 0x7fffff0e, PT ;  /* 0x7fffff0e0c00780c */ /* 0x000fe40003f46070 */
[----:B------:R-:W-:Y:S02]  /*ccf0*/  ISETP.GE.U32.AND P3, PT, R10, 0x7fffff06, PT ;  /* 0x7fffff060a00780c */ /* 0x000fe40003f66070 */
[----:B------:R-:W-:Y:S01]  /*cd00*/  IADD3 R10, R198, -0x4, RZ ;  /* 0xfffffffcc60a7810 */ /* 0x000fe20007ffe0ff */
[----:B---3--:R1:W-:Y:S04]  /*cd10*/  LDGSTS.E [R13+0xcc00], [R18.64], !P5 ;  /* 0x0cc00000120d7fae */ /* 0x0083e8000e921848 */
[----:B-1----:R-:W3:Y:S01]  /*cd20*/  LDL.64 R18, [R1+0x390] ;  /* 0x0003900001127983 */ /* 0x002ee20000100a00 */
[----:B------:R-:W-:-:S02]  /*cd30*/  ISETP.GE.U32.AND P5, PT, R10, 0x7fffff7d, PT ;  /* 0x7fffff7d0a00780c */ /* 0x000fc40003fa6070 */
[----:B------:R-:W-:Y:S01]  /*cd40*/  IADD3 R10, R198, -0xc, RZ ;  /* 0xfffffff4c60a7810 */ /* 0x000fe20007ffe0ff */
[----:B--2---:R1:W-:Y:S04]  /*cd50*/  LDGSTS.E [R13+0xd400], [R8.64], !P0 ;  /* 0x0d400000080d7fae */ /* 0x0043e8000c121848 */
[----:B------:R2:W-:Y:S01]  /*cd60*/  LDGSTS.E [R13+0xdc00], [R22.64], !P1 ;  /* 0x0dc00000160d7fae */ /* 0x0005e2000c921848 */
[----:B------:R-:W-:-:S03]  /*cd70*/  ISETP.GE.U32.AND P1, PT, R10, 0x7fffff75, PT ;  /* 0x7fffff750a00780c */ /* 0x000fc60003f26070 */
[----:B-1----:R-:W3:Y:S04]  /*cd80*/  LDL.64 R8, [R1+0x370] ;  /* 0x0003700001087983 */ /* 0x002ee80000100a00 */
[----:B------:R1:W-:Y:S04]  /*cd90*/  LDGSTS.E [R13+0xe400], [R4.64], !P2 ;  /* 0x0e400000040d7fae */ /* 0x0003e8000d121848 */
[----:B------:R-:W3:Y:S01]  /*cda0*/  LDL.64 R10, [R1+0x350] ;  /* 0x00035000010a7983 */ /* 0x000ee20000100a00 */
[C---:B------:R-:W-:Y:S02]  /*cdb0*/  IADD3 R0, R198.reuse, -0x77, RZ ;  /* 0xffffff89c6007810 */ /* 0x040fe40007ffe0ff */
[----:B------:R-:W-:Y:S01]  /*cdc0*/  IADD3 R12, R198, -0x14, RZ ;  /* 0xffffffecc60c7810 */ /* 0x000fe20007ffe0ff */
[----:B--2---:R-:W2:Y:S04]  /*cdd0*/  LDL.64 R22, [R1+0xf0] ;  /* 0x0000f00001167983 */ /* 0x004ea80000100a00 */
[----:B-1----:R-:W2:Y:S01]  /*cde0*/  LDL.64 R4, [R1+0x330] ;  /* 0x0003300001047983 */ /* 0x002ea20000100a00 */
[----:B------:R-:W-:-:S02]  /*cdf0*/  ISETP.GE.U32.AND P6, PT, R0, 0x7fffff0a, PT ;  /* 0x7fffff0a0000780c */ /* 0x000fc40003fc6070 */
[----:B------:R-:W-:-:S04]  /*ce00*/  IADD3 R0, R198, -0x7f, RZ ;  /* 0xffffff81c6007810 */ /* 0x000fc80007ffe0ff */
[----:B------:R-:W-:Y:S02]  /*ce10*/  ISETP.GE.U32.AND P4, PT, R0, 0x7fffff02, PT ;  /* 0x7fffff020000780c */ /* 0x000fe40003f86070 */
[----:B------:R-:W-:-:S04]  /*ce20*/  IADD3 R0, R198, -0x8, RZ ;  /* 0xfffffff8c6007810 */ /* 0x000fc80007ffe0ff */
[----:B------:R-:W-:Y:S01]  /*ce30*/  ISETP.GE.U32.AND P0, PT, R0, 0x7fffff79, PT ;  /* 0x7fffff790000780c */ /* 0x000fe20003f06070 */
[----:B------:R1:W-:Y:S04]  /*ce40*/  LDGSTS.E [R13+0xec00], [R20.64], !P6 ;  /* 0x0ec00000140d7fae */ /* 0x0003e8000f121848 */
[----:B------:R1:W-:Y:S04]  /*ce50*/  LDGSTS.E [R13+0xf400], [R14.64], !P3 ;  /* 0x0f4000000e0d7fae */ /* 0x0003e8000d921848 */
[----:B-1----:R-:W2:Y:S04]  /*ce60*/  LDL.64 R20, [R1+0x310] ;  /* 0x0003100001147983 */ /* 0x002ea80000100a00 */
[----:B------:R-:W2:Y:S04]  /*ce70*/  LDL.64 R14, [R1+0x2f0] ;  /* 0x0002f000010e7983 */ /* 0x000ea80000100a00 */
[----:B------:R1:W-:Y:S04]  /*ce80*/  LDGSTS.E [R13+0xfc00], [R16.64], !P4 ;  /* 0x0fc00000100d7fae */ /* 0x0003e8000e121848 */
[----:B----4-:R4:W-:Y:S04]  /*ce90*/  LDGSTS.E [R199+0x600], [R6.64], !P5 ;  /* 0x0060000006c77fae */ /* 0x0109e8000e921848 */
[----:B-1----:R-:W2:Y:S04]  /*cea0*/  LDL.64 R16, [R1+0x2d0] ;  /* 0x0002d00001107983 */ /* 0x002ea80000100a00 */
[----:B----4-:R-:W4:Y:S01]  /*ceb0*/  LDL.64 R6, [R1+0x2b0] ;  /* 0x0002b00001067983 */ /* 0x010f220000100a00 */
[----:B------:R-:W-:-:S02]  /*cec0*/  IADD3 R0, R198, -0x10, RZ ;  /* 0xfffffff0c6007810 */ /* 0x000fc40007ffe0ff */
[----:B------:R-:W-:Y:S02]  /*ced0*/  ISETP.GE.U32.AND P6, PT, R12, 0x7fffff6d, PT ;  /* 0x7fffff6d0c00780c */ /* 0x000fe40003fc6070 */
[----:B------:R-:W-:Y:S01]  /*cee0*/  ISETP.GE.U32.AND P2, PT, R0, 0x7fffff71, PT ;  /* 0x7fffff710000780c */ /* 0x000fe20003f46070 */
[----:B---3--:R1:W-:Y:S04]  /*cef0*/  LDGSTS.E [R199+0xe00], [R18.64], !P0 ;  /* 0x00e0000012c77fae */ /* 0x0083e8000c121848 */
[----:B-1----:R-:W3:Y:S04]  /*cf00*/  LDL.64 R18, [R1+0x290] ;  /* 0x0002900001127983 */ /* 0x002ee80000100a00 */
[----:B------:R1:W-:Y:S04]  /*cf10*/  LDGSTS.E [R199+0x1600], [R8.64], !P1 ;  /* 0x0160000008c77fae */ /* 0x0003e8000c921848 */
[----:B------:R2:W-:Y:S04]  /*cf20*/  LDGSTS.E [R199+0x1e00], [R10.64], !P2 ;  /* 0x01e000000ac77fae */ /* 0x0005e8000d121848 */
[----:B-1----:R-:W3:Y:S04]  /*cf30*/  LDL.64 R8, [R1+0x270] ;  /* 0x0002700001087983 */ /* 0x002ee80000100a00 */
[----:B--2---:R1:W-:Y:S04]  /*cf40*/  LDGSTS.E [R199+0x2600], [R4.64], !P6 ;  /* 0x0260000004c77fae */ /* 0x0043e8000f121848 */
[----:B------:R-:W2:Y:S04]  /*cf50*/  LDL.64 R10, [R1+0x250] ;  /* 0x00025000010a7983 */ /* 0x000ea80000100a00 */
        /* <DEDUP_REMOVED lines=8> */
[----:B------:R-:W-:Y:S02]  /*cfe0*/  ISETP.GE.U32.AND P0, PT, R12, 0x7fffff5d, PT ;  /* 0x7fffff5d0c00780c */ /* 0x000fe40003f06070 */
[C---:B------:R-:W-:Y:S01]  /*cff0*/  IADD3 R0, R198.reuse, -0x28, RZ ;  /* 0xffffffd8c6007810 */ /* 0x040fe20007ffe0ff */
[----:B------:R1:W-:Y:S01]  /*d000*/  LDGSTS.E [R199+0x2e00], [R20.64], !P3 ;  /* 0x02e0000014c77fae */ /* 0x0003e2000d921848 */
[----:B------:R-:W-:Y:S02]  /*d010*/  IADD3 R12, R198, -0x2c, RZ ;  /* 0xffffffd4c60c7810 */ /* 0x000fe40007ffe0ff */
[----:B------:R-:W-:Y:S01]  /*d020*/  ISETP.GE.U32.AND P1, PT, R0, 0x7fffff59, PT ;  /* 0x7fffff590000780c */ /* 0x000fe20003f26070 */
[----:B------:R1:W-:Y:S01]  /*d030*/  LDGSTS.E [R199+0x3600], [R14.64], !P4 ;  /* 0x036000000ec77fae */ /* 0x0003e2000e121848 */
[----:B------:R-:W-:Y:S02]  /*d040*/  ISETP.GE.U32.AND P2, PT, R12, 0x7fffff55, PT ;  /* 0x7fffff550c00780c */ /* 0x000fe40003f46070 */
[----:B------:R-:W-:-:S04]  /*d050*/  IADD3 R12, R198, -0x34, RZ ;  /* 0xffffffccc60c7810 */ /* 0x000fc80007ffe0ff */
[----:B------:R-:W-:Y:S01]  /*d060*/  ISETP.GE.U32.AND P3, PT, R12, 0x7fffff4d, PT ;  /* 0x7fffff4d0c00780c */ /* 0x000fe20003f66070 */
[----:B-1----:R-:W2:Y:S01]  /*d070*/  LDL.64 R20, [R1+0x210] ;  /* 0x0002100001147983 */ /* 0x002ea20000100a00 */
[----:B------:R-:W-:-:S03]  /*d080*/  IADD3 R14, R198, -0x3c, RZ ;  /* 0xffffffc4c60e7810 */ /* 0x000fc60007ffe0ff */
[----:B------:R-:W2:Y:S04]  /*d090*/  LDL.64 R12, [R1+0x1f0] ;  /* 0x0001f000010c7983 */ /* 0x000ea80000100a00 */
[----:B------:R1:W-:Y:S01]  /*d0a0*/  LDGSTS.E [R199+0x3e00], [R16.64], !P5 ;  /* 0x03e0000010c77fae */ /* 0x0003e2000e921848 */
[----:B------:R-:W-:Y:S02]  /*d0b0*/  ISETP.GE.U32.AND P5, PT, R14, 0x7fffff45, PT ;  /* 0x7fffff450e00780c */ /* 0x000fe40003fa6070 */
[C---:B------:R-:W-:Y:S01]  /*d0c0*/  IADD3 R14, R198.reuse, -0x44, RZ ;  /* 0xffffffbcc60e7810 */ /* 0x040fe20007ffe0ff */
[----:B----4-:R4:W-:Y:S04]  /*d0d0*/  LDGSTS.E [R199+0x4600], [R6.64], !P0 ;  /* 0x0460000006c77fae */ /* 0x0109e8000c121848 */
[----:B-1----:R-:W2:Y:S04]  /*d0e0*/  LDL.64 R16, [R1+0x1d0] ;  /* 0x0001d00001107983 */ /* 0x002ea80000100a00 */
[----:B----4-:R-:W4:Y:S01]  /*d0f0*/  LDL.64 R6, [R1+0x1b0] ;  /* 0x0001b00001067983 */ /* 0x010f220000100a00 */
[----:B------:R-:W-:-:S04]  /*d100*/  IADD3 R0, R198, -0x30, RZ ;  /* 0xffffffd0c6007810 */ /* 0x000fc80007ffe0ff */
[----:B------:R-:W-:Y:S01]  /*d110*/  ISETP.GE.U32.AND P6, PT, R0, 0x7fffff51, PT ;  /* 0x7fffff510000780c */ /* 0x000fe20003fc6070 */
[----:B---3--:R1:W-:Y:S01]  /*d120*/  LDGSTS.E [R199+0x4e00], [R18.64], !P1 ;  /* 0x04e0000012c77fae */ /* 0x0083e2000c921848 */
[----:B------:R-:W-:-:S03]  /*d130*/  ISETP.GE.U32.AND P1, PT, R14, 0x7fffff3d, PT ;  /* 0x7fffff3d0e00780c */ /* 0x000fc60003f26070 */
[----:B------:R-:W3:Y:S04]  /*d140*/  LDL.64 R14, [R1+0x190] ;  /* 0x00019000010e7983 */ /* 0x000ee80000100a00 */
[----:B------:R1:W-:Y:S04]  /*d150*/  LDGSTS.E [R199+0x5600], [R8.64], !P2 ;  /* 0x0560000008c77fae */ /* 0x0003e8000d121848 */
[----:B--2---:R2:W-:Y:S04]  /*d160*/  LDGSTS.E [R199+0x5e00], [R10.64], !P6 ;  /* 0x05e000000ac77fae */ /* 0x0045e8000f121848 */
[----:B-1----:R-:W3:Y:S04]  /*d170*/  LDL.64 R8, [R1+0x170] ;  /* 0x0001700001087983 */ /* 0x002ee80000100a00 */
[----:B------:R1:W-:Y:S04]  /*d180*/  LDGSTS.E [R199+0x6600], [R4.64], !P3 ;  /* 0x0660000004c77fae */ /* 0x0003e8000d921848 */
[----:B--2---:R-:W2:Y:S04]  /*d190*/  LDL.64 R10, [R1+0x150] ;  /* 0x00015000010a7983 */ /* 0x004ea80000100a00 */
[----:B-1----:R-:W2:Y:S01]  /*d1a0*/  LDL.64 R4, [R1+0x130] ;  /* 0x0001300001047983 */ /* 0x002ea20000100a00 */
[----:B------:R-:W-:-:S04]  /*d1b0*/  IADD3 R0, R198, -0x38, RZ ;  /* 0xffffffc8c6007810 */ /* 0x000fc80007ffe0ff */
[----:B------:R-:W-:Y:S02]  /*d1c0*/  ISETP.GE.U32.AND P4, PT, R0, 0x7fffff49, PT ;  /* 0x7fffff490000780c */ /* 0x000fe40003f86070 */
[----:B------:R-:W-:-:S04]  /*d1d0*/  IADD3 R0, R198, -0x40, RZ ;  /* 0xffffffc0c6007810 */ /* 0x000fc80007ffe0ff */
[----:B------:R-:W-:Y:S02]  /*d1e0*/  ISETP.GE.U32.AND P0, PT, R0, 0x7fffff41, PT ;  /* 0x7fffff410000780c */ /* 0x000fe40003f06070 */
[C---:B------:R-:W-:Y:S02]  /*d1f0*/  IADD3 R0, R198.reuse, -0x48, RZ ;  /* 0xffffffb8c6007810 */ /* 0x040fe40007ffe0ff */
[----:B------:R-:W-:Y:S02]  /*d200*/  IADD3 R18, R198, -0x4c, RZ ;  /* 0xffffffb4c6127810 */ /* 0x000fe40007ffe0ff */
[----:B------:R-:W-:Y:S01]  /*d210*/  ISETP.GE.U32.AND P2, PT, R0, 0x7fffff39, PT ;  /* 0x7fffff390000780c */ /* 0x000fe20003f46070 */
[----:B------:R1:W-:Y:S01]  /*d220*/  LDGSTS.E [R199+0x6e00], [R20.64], !P4 ;  /* 0x06e0000014c77fae */ /* 0x0003e2000e121848 */
[----:B------:R-:W-:Y:S02]  /*d230*/  ISETP.GE.U32.AND P6, PT, R18, 0x7fffff35, PT ;  /* 0x7fffff351200780c */ /* 0x000fe40003fc6070 */
[----:B------:R-:W-:Y:S01]  /*d240*/  IADD3 R18, R198, -0x54, RZ ;  /* 0xffffffacc6127810 */ /* 0x000fe20007ffe0ff */
[----:B------:R4:W-:Y:S03]  /*d250*/  LDGSTS.E [R199+0x7600], [R12.64], !P5 ;  /* 0x076000000cc77fae */ /* 0x0009e6000e921848 */
[----:B------:R-:W-:-:S02]  /*d260*/  ISETP.GE.U32.AND P4, PT, R18, 0x7fffff2d, PT ;  /* 0x7fffff2d1200780c */ /* 0x000fc40003f86070 */
[----:B------:R-:W2:Y:S04]  /*d270*/  LDL.64 R18, [R1+0x3f8] ;  /* 0x0003f80001127983 */ /* 0x000ea80000100a00 */
[----:B-1----:R-:W2:Y:S04]  /*d280*/  LDL.64 R20, [R1+0xd0] ;  /* 0x0000d00001147983 */ /* 0x002ea80000100a00 */
[----:B------:R1:W-:Y:S04]  /*d290*/  LDGSTS.E [R199+0x7e00], [R16.64], !P0 ;  /* 0x07e0000010c77fae */ /* 0x0003e8000c121848 */
[----:B----4-:R4:W-:Y:S01]  /*d2a0*/  LDGSTS.E [R199+0x8600], [R6.64], !P1 ;  /* 0x0860000006c77fae */ /* 0x0109e2000c921848 */
[----:B------:R-:W-:-:S02]  /*d2b0*/  IADD3 R0, R198, -0x50, RZ ;  /* 0xffffffb0c6007810 */ /* 0x000fc40007ffe0ff */
[----:B------:R-:W-:Y:S01]  /*d2c0*/  IADD3 R12, R198, -0x5c, RZ ;  /* 0xffffffa4c60c7810 */ /* 0x000fe20007ffe0ff */
[----:B-1----:R-:W2:Y:S04]  /*d2d0*/  LDL.64 R16, [R1+0x420] ;  /* 0x0004200001107983 */ /* 0x002ea80000100a00 */
[----:B----4-:R-:W4:Y:S01]  /*d2e0*/  LDL.64 R6, [R1+0xb0] ;  /* 0x0000b00001067983 */ /* 0x010f220000100a00 */
[----:B------:R-:W-:Y:S02]  /*d2f0*/  ISETP.GE.U32.AND P3, PT, R0, 0x7fffff31, PT ;  /* 0x7fffff310000780c */ /* 0x000fe40003f66070 */
[----:B------:R-:W-:Y:S02]  /*d300*/  IADD3 R0, R198, -0x58, RZ ;  /* 0xffffffa8c6007810 */ /* 0x000fe40007ffe0ff */
[----:B------:R-:W-:-:S02]  /*d310*/  ISETP.GE.U32.AND P0, PT, R12, 0x7fffff25, PT ;  /* 0x7fffff250c00780c */ /* 0x000fc40003f06070 */
[----:B------:R-:W-:Y:S02]  /*d320*/  ISETP.GE.U32.AND P5, PT, R0, 0x7fffff29, PT ;  /* 0x7fffff290000780c */ /* 0x000fe40003fa6070 */
[----:B------:R-:W-:Y:S01]  /*d330*/  IADD3 R12, R198, -0x64, RZ ;  /* 0xffffff9cc60c7810 */ /* 0x000fe20007ffe0ff */
[----:B---3--:R1:W-:Y:S04]  /*d340*/  LDGSTS.E [R199+0x8e00], [R14.64], !P2 ;  /* 0x08e000000ec77fae */ /* 0x0083e8000d121848 */
[----:B-1----:R-:W3:Y:S01]  /*d350*/  LDL.64 R14, [R1+0x3f0] ;  /* 0x0003f000010e7983 */ /* 0x002ee20000100a00 */
[----:B------:R-:W-:-:S03]  /*d360*/  ISETP.GE.U32.AND P2, PT, R12, 0x7fffff1d, PT ;  /* 0x7fffff1d0c00780c */ /* 0x000fc60003f46070 */
[----:B------:R-:W3:Y:S04]  /*d370*/  LDL.64 R12, [R1+0x418] ;  /* 0x00041800010c7983 */ /* 0x000ee80000100a00 */
[----:B------:R1:W-:Y:S04]  /*d380*/  LDGSTS.E [R199+0x9600], [R8.64], !P6 ;  /* 0x0960000008c77fae */ /* 0x0003e8000f121848 */
[----:B--2---:R2:W-:Y:S01]  /*d390*/  LDGSTS.E [R199+0x9e00], [R10.64], !P3 ;  /* 0x09e000000ac77fae */ /* 0x0045e2000d921848 */
[----:B-1----:R-:W-:-:S03]  /*d3a0*/  IADD3 R8, R198, -0x6c, RZ ;  /* 0xffffff94c6087810 */ /* 0x002fc60007ffe0ff */
[----:B------:R1:W-:Y:S01]  /*d3b0*/  LDGSTS.E [R199+0xa600], [R4.64], !P4 ;  /* 0x0a60000004c77fae */ /* 0x0003e2000e121848 */
[----:B------:R-:W-:-:S03]  /*d3c0*/  ISETP.GE.U32.AND P3, PT, R8, 0x7fffff15, PT ;  /* 0x7fffff150800780c */ /* 0x000fc60003f66070 */
[----:B--2---:R-:W2:Y:S04]  /*d3d0*/  LDL.64 R10, [R1+0x410] ;  /* 0x00041000010a7983 */ /* 0x004ea80000100a00 */
[----:B------:R-:W2:Y:S01]  /*d3e0*/  LDL.64 R8, [R1+0x408] ;  /* 0x0004080001087983 */ /* 0x000ea20000100a00 */
[----:B-1----:R-:W-:-:S03]  /*d3f0*/  IADD3 R4, R198, -0x74, RZ ;  /* 0xffffff8cc6047810 */ /* 0x002fc60007ffe0ff */
[----:B------:R1:W-:Y:S01]  /*d400*/  LDGSTS.E [R199+0xae00], [R24.64], !P5 ;  /* 0x0ae0000018c77fae */ /* 0x0003e2000e921848 */
[----:B------:R-:W-:-:S03]  /*d410*/  ISETP.GE.U32.AND P5, PT, R4, 0x7fffff0d, PT ;  /* 0x7fffff0d0400780c */ /* 0x000fc60003fa6070 */
[----:B------:R1:W-:Y:S04]  /*d420*/  LDGSTS.E [R199+0xb600], [R22.64], !P0 ;  /* 0x0b60000016c77fae */ /* 0x0003e8000c121848 */
[----:B-1----:R-:W2:Y:S04]  /*d430*/  LDL.LU.64 R24, [R1+0xaa8] ;  /* 0x000aa80001187983 */ /* 0x002ea80000300a00 */
[----:B------:R-:W2:Y:S01]  /*d440*/  LDL.64 R4, [R1+0x400] ;  /* 0x0004000001047983 */ /* 0x000ea20000100a00 */
[C---:B------:R-:W-:Y:S02]  /*d450*/  IADD3 R0, R198.reuse, -0x60, RZ ;  /* 0xffffffa0c6007810 */ /* 0x040fe40007ffe0ff */
[----:B------:R-:W-:Y:S01]  /*d460*/  IADD3 R252, R198, -0x7c, RZ ;  /* 0xffffff84c6fc7810 */ /* 0x000fe20007ffe0ff */
[----:B------:R-:W2:Y:S01]  /*d470*/  LDL.LU.64 R22, [R1+0xaa0] ;  /* 0x000aa00001167983 */ /* 0x000ea20000300a00 */
[----:B------:R-:W-:-:S02]  /*d480*/  ISETP.GE.U32.AND P1, PT, R0, 0x7fffff21, PT ;  /* 0x7fffff210000780c */ /* 0x000fc40003f26070 */
[----:B------:R-:W-:-:S04]  /*d490*/  IADD3 R0, R198, -0x68, RZ ;  /* 0xffffff98c6007810 */ /* 0x000fc80007ffe0ff */
[----:B------:R-:W-:Y:S02]  /*d4a0*/  ISETP.GE.U32.AND P6, PT, R0, 0x7fffff19, PT ;  /* 0x7fffff190000780c */ /* 0x000fe40003fc6070 */
[----:B------:R-:W-:-:S04]  /*d4b0*/  IADD3 R0, R198, -0x70, RZ ;  /* 0xffffff90c6007810 */ /* 0x000fc80007ffe0ff */
[----:B------:R-:W-:Y:S01]  /*d4c0*/  ISETP.GE.U32.AND P4, PT, R0, 0x7fffff11, PT ;  /* 0x7fffff110000780c */ /* 0x000fe20003f86070 */
[----:B------:R1:W-:Y:S01]  /*d4d0*/  LDGSTS.E [R199+0xbe00], [R20.64], !P1 ;  /* 0x0be0000014c77fae */ /* 0x0003e2000c921848 */
[----:B------:R-:W-:-:S04]  /*d4e0*/  IADD3 R0, R198, -0x78, RZ ;  /* 0xffffff88c6007810 */ /* 0x000fc80007ffe0ff */
[----:B------:R-:W-:Y:S02]  /*d4f0*/  ISETP.GE.U32.AND P0, PT, R0, 0x7fffff09, PT ;  /* 0x7fffff090000780c */ /* 0x000fe40003f06070 */
[----:B------:R-:W-:Y:S01]  /*d500*/  IADD3 R0, R198, -0x81, RZ ;  /* 0xffffff7fc6007810 */ /* 0x000fe20007ffe0ff */
[----:B----4-:R4:W-:Y:S03]  /*d510*/  LDGSTS.E [R199+0xc600], [R6.64], !P2 ;  /* 0x0c60000006c77fae */ /* 0x0109e6000d121848 */
[----:B------:R-:W-:Y:S01]  /*d520*/  ISETP.GE.U32.AND P2, PT, R0, 0x7fffff00, PT ;  /* 0x7fffff000000780c */ /* 0x000fe20003f46070 */
[----:B------:R4:W-:Y:S01]  /*d530*/  LDGSTS.E [R199+0xce00], [R18.64], !P6 ;  /* 0x0ce0000012c77fae */ /* 0x0009e2000f121848 */
[----:B------:R-:W-:Y:S02]  /*d540*/  IADD3 R0, R198, -0x89, RZ ;  /* 0xffffff77c6007810 */ /* 0x000fe40007ffe0ff */
[----:B------:R-:W-:Y:S01]  /*d550*/  ISETP.GE.U32.AND P1, PT, R252, 0x7fffff05, PT ;  /* 0x7fffff05fc00780c */ /* 0x000fe20003f26070 */
[----:B-1----:R-:W2:Y:S01]  /*d560*/  LDL.LU.64 R20, [R1+0xa98] ;  /* 0x000a980001147983 */ /* 0x002ea20000300a00 */
[----:B----4-:R-:W-:Y:S01]  /*d570*/  IMAD.MOV.U32 R6, RZ, RZ, 0x7f ;  /* 0x0000007fff067424 */ /* 0x010fe200078e00ff */
[----:B------:R-:W-:-:S02]  /*d580*/  IADD3 R7, R198, -0x85, RZ ;  /* 0xffffff7bc6077810 */ /* 0x000fc40007ffe0ff */
[----:B------:R-:W4:Y:S02]  /*d590*/  LDL.LU.64 R18, [R1+0xa90] ;  /* 0x000a900001127983 */ /* 0x000f240000300a00 */
[----:B------:R-:W-:Y:S02]  /*d5a0*/  IADD3 R6, R6, c[0x0][0x180], RZ ;  /* 0x0000600006067a10 */ /* 0x000fe40007ffe0ff */
[----:B------:R-:W-:Y:S02]  /*d5b0*/  ISETP.GE.U32.AND P6, PT, R7, 0x7ffffefc, PT ;  /* 0x7ffffefc0700780c */ /* 0x000fe40003fc6070 */
[----:B------:R-:W-:Y:S01]  /*d5c0*/  IADD3 R7, R198, -0x8d, RZ ;  /* 0xffffff73c6077810 */ /* 0x000fe20007ffe0ff */
[----:B---3--:R1:W-:Y:S01]  /*d5d0*/  LDGSTS.E [R199+0xd600], [R14.64], !P3 ;  /* 0x0d6000000ec77fae */ /* 0x0083e2000d921848 */
[----:B------:R-:W-:-:S03]  /*d5e0*/  ISETP.GE.U32.AND P3, PT, R0, 0x7ffffef8, PT ;  /* 0x7ffffef80000780c */ /* 0x000fc60003f66070 */
[----:B------:R-:W3:Y:S04]  /*d5f0*/  S2R R0, SR_TID.X ;  /* 0x0000000000007919 */ /* 0x000ee80000002100 */
[----:B------:R3:W-:Y:S01]  /*d600*/  LDGSTS.E [R199+0xde00], [R16.64], !P4 ;  /* 0x0de0000010c77fae */ /* 0x0007e2000e121848 */
[----:B-1----:R-:W-:-:S03]  /*d610*/  IADD3 R15, R198, -0x80, RZ ;  /* 0xffffff80c60f7810 */ /* 0x002fc60007ffe0ff */
[----:B------:R-:W4:Y:S01]  /*d620*/  LDL.LU R14, [R1+0xa88] ;  /* 0x000a8800010e7983 */ /* 0x000f220000300800 */
[----:B------:R-:W-:-:S03]  /*d630*/  ISETP.GE.U32.AND P4, PT, R15, 0x7fffff01, PT ;  /* 0x7fffff010f00780c */ /* 0x000fc60003f86070 */
[----:B------:R1:W-:Y:S01]  /*d640*/  LDGSTS.E [R199+0xe600], [R12.64], !P5 ;  /* 0x0e6000000cc77fae */ /* 0x0003e2000e921848 */
[----:B------:R-:W-:-:S03]  /*d650*/  ISETP.GT.AND P5, PT, R6, 0x7f, PT ;  /* 0x0000007f0600780c */ /* 0x000fc60003fa4270 */
[----:B---3--:R-:W3:Y:S04]  /*d660*/  LDL.LU.64 R16, [R1+0xa80] ;  /* 0x000a800001107983 */ /* 0x008ee80000300a00 */
[----:B------:R-:W4:Y:S01]  /*d670*/  LDL.LU R15, [R1+0xa78] ;  /* 0x000a7800010f7983 */ /* 0x000f220000300800 */
[----:B------:R-:W-:-:S03]  /*d680*/  LOP3.LUT R0, R0, 0x7f, RZ, 0xc0, !PT ;  /* 0x0000007f00007812 */ /* 0x000fc600078ec0ff */
[----:B-1----:R-:W3:Y:S04]  /*d690*/  LDL.LU.64 R12, [R1+0xa70] ;  /* 0x000a7000010c7983 */ /* 0x002ee80000300a00 */
[----:B------:R-:W3:Y:S04]  /*d6a0*/  LDL.LU R6, [R1+0xa68] ;  /* 0x000a680001067983 */ /* 0x000ee80000300800 */
[----:B--2---:R1:W-:Y:S01]  /*d6b0*/  LDGSTS.E [R199+0xee00], [R10.64], !P0 ;  /* 0x0ee000000ac77fae */ /* 0x0043e2000c121848 */
[----:B------:R-:W-:Y:S02]  /*d6c0*/  ISETP.GE.AND P0, PT, R0, c[0x0][0x180], PT ;  /* 0x0000600000007a0c */ /* 0x000fe40003f06270 */
[----:B------:R-:W-:Y:S01]  /*d6d0*/  SEL R0, RZ, 0x4, !P5 ;  /* 0x00000004ff007807 */ /* 0x000fe20006800000 */
[----:B------:R2:W-:Y:S01]  /*d6e0*/  LDGSTS.E [R199+0xf600], [R8.64], !P1 ;  /* 0x0f60000008c77fae */ /* 0x0005e2000c921848 */
[----:B------:R-:W-:-:S03]  /*d6f0*/  ISETP.GE.U32.AND P5, PT, R7, 0x7ffffef4, PT ;  /* 0x7ffffef40700780c */ /* 0x000fc60003fa6070 */
[----:B-1----:R-:W3:Y:S04]  /*d700*/  LDL.LU.64 R10, [R1+0xa60] ;  /* 0x000a6000010a7983 */ /* 0x002ee80000300a00 */
[----:B--2---:R-:W2:Y:S04]  /*d710*/  LDL.LU.64 R8, [R1+0xa58] ;  /* 0x000a580001087983 */ /* 0x004ea80000300a00 */
[----:B------:R-:W2:Y:S04]  /*d720*/  LDL.LU R7, [R1+0xa50] ;  /* 0x000a500001077983 */ /* 0x000ea80000300800 */
[----:B------:R1:W-:Y:S01]  /*d730*/  LDGSTS.E [R199+0xfe00], [R4.64], !P4 ;  /* 0x0fe0000004c77fae */ /* 0x0003e2000e121848 */
[----:B------:R-:W-:-:S02]  /*d740*/  IADD3 R252, R198, -0x91, RZ ;  /* 0xffffff6fc6fc7810 */ /* 0x000fc40007ffe0ff */
[----:B------:R-:W-:Y:S01]  /*d750*/  SEL R0, R0, RZ, !P0 ;  /* 0x000000ff00007207 */ /* 0x000fe20004000000 */
[----:B------:R-:W0:Y:S04]  /*d760*/  LDGDEPBAR ;  /* 0x00000000000079af */ /* 0x000e280000000000 */
[----:B-1----:R-:W2:Y:S01]  /*d770*/  LDL.LU.64 R4, [R1+0xa48] ;  /* 0x000a480001047983 */ /* 0x002ea20000300a00 */
[----:B------:R-:W-:Y:S02]  /*d780*/  ISETP.GE.U32.AND P1, PT, R252, 0x7ffffef0, PT ;  /* 0x7ffffef0fc00780c */ /* 0x000fe40003f26070 */
[----:B------:R-:W-:Y:S01]  /*d790*/  IADD3 R252, R198, -0x95, RZ ;  /* 0xffffff6bc6fc7810 */ /* 0x000fe20007ffe0ff */
[----:B------:R1:W5:Y:S03]  /*d7a0*/  LDL.LU R199, [R1+0xa40] ;  /* 0x000a400001c77983 */ /* 0x0003660000300800 */
[----:B------:R-:W-:-:S02]  /*d7b0*/  ISETP.GE.U32.AND P4, PT, R252, 0x7ffffeec, PT ;  /* 0x7ffffeecfc00780c */ /* 0x000fc40003f86070 */
[----:B------:R-:W1:Y:S01]  /*d7c0*/  S2R R252, SR_TID.X ;  /* 0x0000000000fc7919 */ /* 0x000e620000002100 */
[----:B------:R-:W-:Y:S02]  /*d7d0*/  ISETP.NE.U32.AND P0, PT, R0, RZ, PT ;  /* 0x000000ff0000720c */ /* 0x000fe40003f05070 */
[----:B-1----:R-:W-:-:S05]  /*d7e0*/  LOP3.LUT R252, R252, 0x7f, RZ, 0xc0, !PT ;  /* 0x0000007ffcfc7812 */ /* 0x002fca00078ec0ff */
[----:B------:R-:W-:-:S06]  /*d7f0*/  IMAD.SHL.U32 R252, R252, 0x4, RZ ;  /* 0x00000004fcfc7824 */ /* 0x000fcc00078e00ff */
[----:B--2---:R1:W-:Y:S04]  /*d800*/  LDGSTS.E [R252+0x20000], [R4.64], P0 ;  /* 0x2000000004fc7fae */ /* 0x0043e80008121848 */
[----:B---3--:R2:W-:Y:S04]  /*d810*/  LDGSTS.E [R252+0x21000], [R12.64], P0 ;  /* 0x210000000cfc7fae */ /* 0x0085e80008121848 */
[----:B------:R3:W-:Y:S04]  /*d820*/  LDGSTS.E [R252+0x22000], [R28.64], P0 ;  /* 0x220000001cfc7fae */ /* 0x0007e80008121848 */
[----:B-1----:R-:W4:Y:S04]  /*d830*/  LDL.LU.64 R4, [R1+0xa38] ;  /* 0x000a380001047983 */ /* 0x002f280000300a00 */
[----:B------:R-:W-:Y:S04]  /*d840*/  STL.64 [R1+0x9c8], R12 ;  /* 0x0009c80c01007387 */ /* 0x000fe80000100a00 */
[----:B------:R3:W-:Y:S04]  /*d850*/  STL.64 [R1+0x9d0], R28 ;  /* 0x0009d01c01007387 */ /* 0x0007e80000100a00 */
[----:B------:R1:W-:Y:S04]  /*d860*/  LDGSTS.E [R252+0x23000], [R44.64], P0 ;  /* 0x230000002cfc7fae */ /* 0x0003e80008121848 */
[----:B------:R1:W-:Y:S04]  /*d870*/  LDGSTS.E [R252+0x24000], [R60.64], P0 ;  /* 0x240000003cfc7fae */ /* 0x0003e80008121848 */
[----:B---3--:R-:W3:Y:S04]  /*d880*/  LDL.LU.64 R28, [R1+0x3c8] ;  /* 0x0003c800011c7983 */ /* 0x008ee80000300a00 */
[----:B------:R1:W-:Y:S04]  /*d890*/  STL.64 [R1+0x9d8], R44 ;  /* 0x0009d82c01007387 */ /* 0x0003e80000100a00 */
[----:B------:R2:W-:Y:S04]  /*d8a0*/  LDGSTS.E [R252+0x25000], [R76.64], P0 ;  /* 0x250000004cfc7fae */ /* 0x0005e80008121848 */
[----:B------:R2:W-:Y:S04]  /*d8b0*/  LDGSTS.E [R252+0x26000], [R92.64], P0 ;  /* 0x260000005cfc7fae */ /* 0x0005e80008121848 */
[----:B-1----:R-:W3:Y:S04]  /*d8c0*/  LDL.LU.64 R44, [R1+0x3d0] ;  /* 0x0003d000012c7983 */ /* 0x002ee80000300a00 */
[----:B------:R1:W-:Y:S04]  /*d8d0*/  STL.64 [R1+0x9e0], R60 ;  /* 0x0009e03c01007387 */ /* 0x0003e80000100a00 */
[----:B------:R3:W-:Y:S01]  /*d8e0*/  LDGSTS.E [R252+0x27000], [R108.64], P0 ;  /* 0x270000006cfc7fae */ /* 0x0007e20008121848 */
[----:B--2---:R-:W-:-:S03]  /*d8f0*/  LOP3.LUT R13, R252, 0x10, RZ, 0x3c, !PT ;  /* 0x00000010fc0d7812 */ /* 0x004fc600078e3cff */
[----:B------:R2:W-:Y:S04]  /*d900*/  LDGSTS.E [R252+0x28000], [R124.64], P0 ;  /* 0x280000007cfc7fae */ /* 0x0005e80008121848 */
[----:B-1----:R-:W2:Y:S04]  /*d910*/  LDL.LU.64 R60, [R1+0x3d8] ;  /* 0x0003d800013c7983 */ /* 0x002ea80000300a00 */
[----:B------:R1:W-:Y:S04]  /*d920*/  LDGSTS.E [R252+0x29000], [R140.64], P0 ;  /* 0x290000008cfc7fae */ /* 0x0003e80008121848 */
[----:B------:R1:W-:Y:S04]  /*d930*/  LDGSTS.E [R252+0x2a000], [R156.64], P0 ;  /* 0x2a0000009cfc7fae */ /* 0x0003e80008121848 */
[----:B------:R1:W-:Y:S04]  /*d940*/  LDGSTS.E [R252+0x2b000], [R172.64], P0 ;  /* 0x2b000000acfc7fae */ /* 0x0003e80008121848 */
[----:B------:R1:W-:Y:S04]  /*d950*/  LDGSTS.E [R252+0x2c000], [R188.64], P0 ;  /* 0x2c000000bcfc7fae */ /* 0x0003e80008121848 */
[----:B------:R1:W-:Y:S04]  /*d960*/  LDGSTS.E [R252+0x2d000], [R206.64], P0 ;  /* 0x2d000000cefc7fae */ /* 0x0003e80008121848 */
[----:B------:R1:W-:Y:S04]  /*d970*/  LDGSTS.E [R252+0x2e000], [R222.64], P0 ;  /* 0x2e000000defc7fae */ /* 0x0003e80008121848 */
[----:B------:R1:W-:Y:S04]  /*d980*/  LDGSTS.E [R252+0x2f000], [R238.64], P0 ;  /* 0x2f000000eefc7fae */ /* 0x0003e80008121848 */
[----:B------:R-:W-:Y:S04]  /*d990*/  STL.64 [R1+0x9e8], R76 ;  /* 0x0009e84c01007387 */ /* 0x000fe80000100a00 */
[----:B------:R1:W-:Y:S04]  /*d9a0*/  STL.64 [R1+0x9f0], R92 ;  /* 0x0009f05c01007387 */ /* 0x0003e80000100a00 */
[----:B------:R3:W-:Y:S04]  /*d9b0*/  STL.64 [R1+0x9f8], R108 ;  /* 0x0009f86c01007387 */ /* 0x0007e80000100a00 */
[----:B------:R-:W-:Y:S04]  /*d9c0*/  STL.64 [R1+0xa00], R124 ;  /* 0x000a007c01007387 */ /* 0x000fe80000100a00 */
[----:B------:R1:W-:Y:S04]  /*d9d0*/  STL.64 [R1+0xa08], R140 ;  /* 0x000a088c01007387 */ /* 0x0003e80000100a00 */
[----:B------:R-:W-:Y:S04]  /*d9e0*/  STL.64 [R1+0xa10], R156 ;  /* 0x000a109c01007387 */ /* 0x000fe80000100a00 */
[----:B------:R-:W-:Y:S04]  /*d9f0*/  STL.64 [R1+0xa18], R172 ;  /* 0x000a18ac01007387 */ /* 0x000fe80000100a00 */
[----:B------:R1:W-:Y:S04]  /*da00*/  STL.64 [R1+0xa20], R188 ;  /* 0x000a20bc01007387 */ /* 0x0003e80000100a00 */
[----:B------:R-:W-:Y:S04]  /*da10*/  STL.64 [R1+0xa28], R206 ;  /* 0x000a28ce01007387 */ /* 0x000fe80000100a00 */
[----:B------:R1:W-:Y:S04]  /*da20*/  STL.64 [R1+0xa30], R222 ;  /* 0x000a30de01007387 */ /* 0x0003e80000100a00 */
[----:B--2---:R2:W-:Y:S04]  /*da30*/  LDGSTS.E [R13+0x20200], [R60.64], P0 ;  /* 0x202000003c0d7fae */ /* 0x0045e80008121848 */
[----:B----4-:R2:W-:Y:S04]  /*da40*/  LDGSTS.E [R13+0x21200], [R14.64], P0 ;  /* 0x212000000e0d7fae */ /* 0x0105e80008121848 */
[----:B------:R2:W-:Y:S04]  /*da50*/  LDGSTS.E [R13+0x22200], [R30.64], P0 ;  /* 0x222000001e0d7fae */ /* 0x0005e80008121848 */
        /* <DEDUP_REMOVED lines=13> */
[----:B--2---:R-:W2:Y:S01]  /*db30*/  LDL.LU.64 R12, [R1] ;  /* 0x00000000010c7983 */ /* 0x004ea20000300a00 */
[----:B-1----:R-:W-:-:S02]  /*db40*/  LOP3.LUT R93, R252, 0x20, RZ, 0x3c, !PT ;  /* 0x00000020fc5d7812 */ /* 0x002fc400078e3cff */
[C---:B------:R-:W-:Y:S01]  /*db50*/  LOP3.LUT R77, R252.reuse, 0x30, RZ, 0x3c, !PT ;  /* 0x00000030fc4d7812 */ /* 0x040fe200078e3cff */
[----:B---3--:R-:W3:Y:S04]  /*db60*/  LDL.LU.64 R108, [R1+0x3a8] ;  /* 0x0003a800016c7983 */ /* 0x008ee80000300a00 */
        /* <DEDUP_REMOVED lines=23> */
[----:B------:R4:W-:Y:S01]  /*dce0*/  LDGSTS.E [R77+0x27600], [R114.64], P0 ;  /* 0x27600000724d7fae */ /* 0x0009e20008121848 */
[----:B------:R-:W-:-:S03]  /*dcf0*/  LOP3.LUT R141, R252, 0x40, RZ, 0x3c, !PT ;  /* 0x00000040fc8d7812 */ /* 0x000fc600078e3cff */
        /* <DEDUP_REMOVED lines=8> */
[----:B------:R-:W-:-:S02]  /*dd80*/  LOP3.LUT R76, R252, 0x50, RZ, 0x3c, !PT ;  /* 0x00000050fc4c7812 */ /* 0x000fc400078e3cff */
[C---:B----4-:R-:W-:Y:S01]  /*dd90*/  LOP3.LUT R77, R252.reuse, 0x60, RZ, 0x3c, !PT ;  /* 0x00000060fc4d7812 */ /* 0x050fe200078e3cff */
[----:B--2---:R2:W-:Y:S04]  /*dda0*/  LDGSTS.E [R141+0x20800], [R12.64], P0 ;  /* 0x208000000c8d7fae */ /* 0x0045e80008121848 */
        /* <DEDUP_REMOVED lines=47> */
[----:B----4-:R-:W4:Y:S01]  /*e0a0*/  LDL.LU.64 R76, [R1+0x388] ;  /* 0x00038800014c7983 */ /* 0x010f220000300a00 */
[----:B------:R-:W-:-:S03]  /*e0b0*/  LOP3.LUT R92, R252, 0x70, RZ, 0x3c, !PT ;  /* 0x00000070fc5c7812 */ /* 0x000fc600078e3cff */
[----:B------:R-:W2:Y:S04]  /*e0c0*/  LDL.LU.64 R124, [R1+0x368] ;  /* 0x00036800017c7983 */ /* 0x000ea80000300a00 */
[----:B------:R1:W-:Y:S04]  /*e0d0*/  LDGSTS.E [R92+0x20e00], [R10.64], P0 ;  /* 0x20e000000a5c7fae */ /* 0x0003e80008121848 */
[----:B------:R1:W-:Y:S04]  /*e0e0*/  LDGSTS.E [R92+0x21e00], [R26.64], P0 ;  /* 0x21e000001a5c7fae */ /* 0x0003e80008121848 */
[----:B------:R1:W-:Y:S04]  /*e0f0*/  LDGSTS.E [R92+0x22e00], [R42.64], P0 ;  /* 0x22e000002a5c7fae */ /* 0x0003e80008121848 */
[----:B------:R1:W-:Y:S04]  /*e100*/  LDGSTS.E [R92+0x23e00], [R58.64], P0 ;  /* 0x23e000003a5c7fae */ /* 0x0003e80008121848 */
[----:B------:R1:W-:Y:S04]  /*e110*/  LDGSTS.E [R92+0x24e00], [R74.64], P0 ;  /* 0x24e000004a5c7fae */ /* 0x0003e80008121848 */
[----:B------:R1:W-:Y:S04]  /*e120*/  LDGSTS.E [R92+0x25e00], [R90.64], P0 ;  /* 0x25e000005a5c7fae */ /* 0x0003e80008121848 */
[----:B------:R1:W-:Y:S04]  /*e130*/  LDGSTS.E [R92+0x26e00], [R106.64], P0 ;  /* 0x26e000006a5c7fae */ /* 0x0003e80008121848 */
[----:B------:R-:W2:Y:S04]  /*e140*/  LDL.LU.64 R188, [R1+0x348] ;  /* 0x0003480001bc7983 */ /* 0x000ea80000300a00 */
[----:B------:R1:W-:Y:S04]  /*e150*/  LDGSTS.E [R92+0x27e00], [R122.64], P0 ;  /* 0x27e000007a5c7fae */ /* 0x0003e80008121848 */
[----:B------:R-:W2:Y:S04]  /*e160*/  LDL.LU.64 R222, [R1+0x328] ;  /* 0x0003280001de7983 */ /* 0x000ea80000300a00 */
        /* <DEDUP_REMOVED lines=8> */
[----:B------:R1:W-:Y:S01]  /*e1f0*/  LDGSTS.E [R92+0x2fe00], [R4.64], P0 ;  /* 0x2fe00000045c7fae */ /* 0x0003e20008121848 */
[----:B------:R-:W-:-:S03]  /*e200*/  IADD3 R0, R198, -0x99, RZ ;  /* 0xffffff67c6007810 */ /* 0x000fc60007ffe0ff */
[----:B------:R-:W0:Y:S01]  /*e210*/  LDGDEPBAR ;  /* 0x00000000000079af */ /* 0x000e220000000000 */
[C---:B------:R-:W-:Y:S02]  /*e220*/  LOP3.LUT R198, R252.reuse, 0x10, RZ, 0x3c, !PT ;  /* 0x00000010fcc67812 */ /* 0x040fe400078e3cff */
[C---:B------:R-:W-:Y:S01]  /*e230*/  LOP3.LUT R198, R252.reuse, 0x30, RZ, 0x3c, !PT ;  /* 0x00000030fcc67812 */ /* 0x040fe200078e3cff */
[----:B------:R-:W2:Y:S01]  /*e240*/  LDL.LU.64 R206, [R1+0x2e8] ;  /* 0x0002e80001ce7983 */ /* 0x000ea20000300a00 */
[C---:B------:R-:W-:Y:S02]  /*e250*/  LOP3.LUT R198, R252.reuse, 0x50, RZ, 0x3c, !PT ;  /* 0x00000050fcc67812 */ /* 0x040fe400078e3cff */
[----:B------:R-:W-:Y:S01]  /*e260*/  LOP3.LUT R198, R252, 0x70, RZ, 0x3c, !PT ;  /* 0x00000070fcc67812 */ /* 0x000fe200078e3cff */
[----:B------:R-:W-:-:S04]  /*e270*/  IMAD.MOV.U32 R198, RZ, RZ, c[0x0][0x188] ;  /* 0x00006200ffc67624 */ /* 0x000fc800078e00ff */
[----:B------:R-:W-:-:S04]  /*e280*/  IMAD.SHL.U32 R198, R198, 0x80, RZ ;  /* 0x00000080c6c67824 */ /* 0x000fc800078e00ff */
[C---:B------:R-:W-:Y:S01]  /*e290*/  IMAD.WIDE R2, R198.reuse, 0x4, R2 ;  /* 0x00000004c6027825 */ /* 0x040fe200078e0202 */
[----:B------:R-:W-:Y:S03]  /*e2a0*/  BAR.SYNC.DEFER_BLOCKING 0x0 ;  /* 0x0000000000007b1d */ /* 0x000fe60000010000 */
[----:B---3--:R-:W-:-:S03]  /*e2b0*/  IMAD.WIDE R172, R198, 0x4, R108 ;  /* 0x00000004c6ac7825 */ /* 0x008fc600078e026c */
[----:B------:R-:W-:Y:S04]  /*e2c0*/  STL.64 [R1+0x428], R2 ;  /* 0x0004280201007387 */ /* 0x000fe80000100a00 */
[----:B------:R3:W-:Y:S04]  /*e2d0*/  STL.64 [R1+0x3a8], R172 ;  /* 0x0003a8ac01007387 */ /* 0x0007e80000100a00 */
[----:B------:R-:W2:Y:S04]  /*e2e0*/  LDL.LU.64 R108, [R1+0x2c8] ;  /* 0x0002c800016c7983 */ /* 0x000ea80000300a00 */
[----:B------:R-:W-:Y:S01]  /*e2f0*/  @!PT LDS RZ, [RZ] ;  /* 0x00000000fffff984 */ /* 0x000fe20000000800 */
[----:B------:R-:W-:Y:S01]  /*e300*/  @!PT LDS RZ, [RZ] ;  /* 0x00000000fffff984 */ /* 0x000fe20000000800 */
[----:B------:R-:W-:Y:S01]  /*e310*/  @!PT LDS RZ, [RZ] ;  /* 0x00000000fffff984 */ /* 0x000fe20000000800 */
[----:B------:R1:W-:Y:S04]  /*e320*/  LDGSTS.E [R252+0x10000], [R2.64], !P2 ;  /* 0x1000000002fc7fae */ /* 0x0003e8000d121848 */
[----:B------:R3:W-:Y:S04]  /*e330*/  LDGSTS.E [R252+0x10800], [R172.64], !P6 ;  /* 0x10800000acfc7fae */ /* 0x0007e8000f121848 */
[----:B---3--:R-:W3:Y:S01]  /*e340*/  LDL.LU.64 R172, [R1+0x2a8] ;  /* 0x0002a80001ac7983 */ /* 0x008ee20000300a00 */
[----:B----4-:R-:W-:-:S05]  /*e350*/  IMAD.WIDE R76, R198, 0x4, R76 ;  /* 0x00000004c64c7825 */ /* 0x010fca00078e024c */
[----:B------:R4:W-:Y:S04]  /*e360*/  STL.64 [R1+0x388], R76 ;  /* 0x0003884c01007387 */ /* 0x0009e80000100a00 */
[----:B------:R4:W-:Y:S04]  /*e370*/  LDGSTS.E [R252+0x11000], [R76.64], !P3 ;  /* 0x110000004cfc7fae */ /* 0x0009e8000d921848 */
[----:B----4-:R-:W4:Y:S01]  /*e380*/  LDL.LU.64 R76, [R1+0x288] ;  /* 0x00028800014c7983 */ /* 0x010f220000300a00 */
[----:B--2---:R-:W-:-:S05]  /*e390*/  IMAD.WIDE R124, R198, 0x4, R124 ;  /* 0x00000004c67c7825 */ /* 0x004fca00078e027c */
[----:B------:R2:W-:Y:S04]  /*e3a0*/  STL.64 [R1+0x368], R124 ;  /* 0x0003687c01007387 */ /* 0x0005e80000100a00 */
[----:B------:R2:W-:Y:S01]  /*e3b0*/  LDGSTS.E [R252+0x11800], [R124.64], !P5 ;  /* 0x118000007cfc7fae */ /* 0x0005e2000e921848 */
[----:B------:R-:W-:-:S05]  /*e3c0*/  IMAD.WIDE R188, R198, 0x4, R188 ;  /* 0x00000004c6bc7825 */ /* 0x000fca00078e02bc */
[----:B------:R1:W-:Y:S01]  /*e3d0*/  LDGSTS.E [R252+0x12000], [R188.64], !P1 ;  /* 0x12000000bcfc7fae */ /* 0x0003e2000c921848 */
[----:B------:R-:W-:-:S03]  /*e3e0*/  IMAD.WIDE R222, R198, 0x4, R222 ;  /* 0x00000004c6de7825 */ /* 0x000fc600078e02de */
[----:B--2---:R-:W2:Y:S04]  /*e3f0*/  LDL.LU.64 R124, [R1+0x268] ;  /* 0x00026800017c7983 */ /* 0x004ea80000300a00 */
[----:B------:R1:W-:Y:S04]  /*e400*/  STL.64 [R1+0x348], R188 ;  /* 0x000348bc01007387 */ /* 0x0003e80000100a00 */
[----:B------:R1:W-:Y:S01]  /*e410*/  STL.64 [R1+0x328], R222 ;  /* 0x000328de01007387 */ /* 0x0003e20000100a00 */
[----:B------:R-:W-:Y:S01]  /*e420*/  IMAD.MOV.U32 R140, RZ, RZ, c[0x0][0x180] ;  /* 0x00006000ff8c7624 */ /* 0x000fe200078e00ff */
[----:B------:R-:W-:-:S02]  /*e430*/  ISETP.GE.U32.AND P0, PT, R0, 0x7ffffee8, PT ;  /* 0x7ffffee80000780c */ /* 0x000fc40003f06070 */
[----:B------:R1:W-:Y:S02]  /*e440*/  LDGSTS.E [R252+0x12800], [R222.64], !P4 ;  /* 0x12800000defc7fae */ /* 0x0003e4000e121848 */
[----:B------:R-:W-:Y:S01]  /*e450*/  IADD3 R0, R140, -0x9d, RZ ;  /* 0xffffff638c007810 */ /* 0x000fe20007ffe0ff */
[----:B-1----:R-:W-:Y:S02]  /*e460*/  IMAD.WIDE R188, R198, 0x4, R156 ;  /* 0x00000004c6bc7825 */ /* 0x002fe400078e029c */
[----:B------:R-:W2:Y:S01]  /*e470*/  LDL.LU.64 R156, [R1+0x248] ;  /* 0x00024800019c7983 */ /* 0x000ea20000300a00 */
[----:B------:R-:W-:Y:S02]  /*e480*/  ISETP.GE.U32.AND P2, PT, R0, 0x7ffffee4, PT ;  /* 0x7ffffee40000780c */ /* 0x000fe40003f46070 */
[----:B------:R-:W-:-:S03]  /*e490*/  IADD3 R2, R140, -0xa1, RZ ;  /* 0xffffff5f8c027810 */ /* 0x000fc60007ffe0ff */
[----:B------:R1:W-:Y:S01]  /*e4a0*/  LDGSTS.E [R252+0x13000], [R188.64], !P0 ;  /* 0x13000000bcfc7fae */ /* 0x0003e2000c121848 */
[----:B------:R-:W-:Y:S02]  /*e4b0*/  IADD3 R0, R140, -0xa5, RZ ;  /* 0xffffff5b8c007810 */ /* 0x000fe40007ffe0ff */
[----:B------:R-:W-:Y:S01]  /*e4c0*/  ISETP.GE.U32.AND P6, PT, R2, 0x7ffffee0, PT ;  /* 0x7ffffee00200780c */ /* 0x000fe20003fc6070 */
[----:B------:R1:W-:Y:S01]  /*e4d0*/  STL.64 [R1+0x308], R188 ;  /* 0x000308bc01007387 */ /* 0x0003e20000100a00 */
[----:B------:R-:W-:Y:S01]  /*e4e0*/  ISETP.GE.U32.AND P3, PT, R0, 0x7ffffedc, PT ;  /* 0x7ffffedc0000780c */ /* 0x000fe20003f66070 */
[----:B------:R-:W-:Y:S01]  /*e4f0*/  IMAD.WIDE R222, R198, 0x4, R206 ;  /* 0x00000004c6de7825 */ /* 0x000fe200078e02ce */
[----:B------:R-:W-:Y:S01]  /*e500*/  IADD3 R2, R140, -0xa9, RZ ;  /* 0xffffff578c027810 */ /* 0x000fe20007ffe0ff */
[----:B------:R-:W2:Y:S04]  /*e510*/  LDL.LU.64 R206, [R1+0x228] ;  /* 0x0002280001ce7983 */ /* 0x000ea80000300a00 */
[----:B------:R3:W-:Y:S01]  /*e520*/  STL.64 [R1+0x2e8], R222 ;  /* 0x0002e8de01007387 */ /* 0x0007e20000100a00 */
[----:B------:R-:W-:-:S03]  /*e530*/  ISETP.GE.U32.AND P5, PT, R2, 0x7ffffed8, PT ;  /* 0x7ffffed80200780c */ /* 0x000fc60003fa6070 */
[----:B------:R3:W-:Y:S01]  /*e540*/  LDGSTS.E [R252+0x13800], [R222.64], !P2 ;  /* 0x13800000defc7fae */ /* 0x0007e2000d121848 */
[----:B-1----:R-:W-:-:S03]  /*e550*/  IMAD.WIDE R188, R198, 0x4, R108 ;  /* 0x00000004c6bc7825 */ /* 0x002fc600078e026c */
[----:B------:R-:W2:Y:S04]  /*e560*/  LDL.LU.64 R108, [R1+0x208] ;  /* 0x00020800016c7983 */ /* 0x000ea80000300a00 */
[----:B------:R1:W-:Y:S04]  /*e570*/  STL.64 [R1+0x2c8], R188 ;  /* 0x0002c8bc01007387 */ /* 0x0003e80000100a00 */
[----:B------:R1:W-:Y:S01]  /*e580*/  LDGSTS.E [R252+0x14000], [R188.64], !P6 ;  /* 0x14000000bcfc7fae */ /* 0x0003e2000f121848 */
[----:B---3--:R-:W-:-:S03]  /*e590*/  IMAD.WIDE R222, R198, 0x4, R172 ;  /* 0x00000004c6de7825 */ /* 0x008fc600078e02ac */
[----:B------:R-:W2:Y:S04]  /*e5a0*/  LDL.LU.64 R172, [R1+0x1e8] ;  /* 0x0001e80001ac7983 */ /* 0x000ea80000300a00 */
[----:B------:R4:W-:Y:S04]  /*e5b0*/  STL.64 [R1+0x2a8], R222 ;  /* 0x0002a8de01007387 */ /* 0x0009e80000100a00 */
[----:B-1----:R-:W2:Y:S04]  /*e5c0*/  LDL.LU.64 R188, [R1+0x1c8] ;  /* 0x0001c80001bc7983 */ /* 0x002ea80000300a00 */
[----:B------:R1:W-:Y:S01]  /*e5d0*/  LDGSTS.E [R252+0x14800], [R222.64], !P3 ;  /* 0x14800000defc7fae */ /* 0x0003e2000d921848 */
[----:B----4-:R-:W-:-:S05]  /*e5e0*/  IMAD.WIDE R76, R198, 0x4, R76 ;  /* 0x00000004c64c7825 */ /* 0x010fca00078e024c */
[----:B------:R4:W-:Y:S04]  /*e5f0*/  STL.64 [R1+0x288], R76 ;  /* 0x0002884c01007387 */ /* 0x0009e80000100a00 */
[----:B-1----:R-:W3:Y:S04]  /*e600*/  LDL.LU.64 R222, [R1+0x1a8] ;  /* 0x0001a80001de7983 */ /* 0x002ee80000300a00 */
[----:B------:R4:W-:Y:S04]  /*e610*/  LDGSTS.E [R252+0x15000], [R76.64], !P5 ;  /* 0x150000004cfc7fae */ /* 0x0009e8000e921848 */
[----:B----4-:R-:W4:Y:S01]  /*e620*/  LDL.LU.64 R76, [R1+0x188] ;  /* 0x00018800014c7983 */ /* 0x010f220000300a00 */
[----:B------:R-:W-:-:S02]  /*e630*/  IADD3 R0, R140, -0xad, RZ ;  /* 0xffffff538c007810 */ /* 0x000fc40007ffe0ff */
[----:B------:R-:W-:Y:S02]  /*e640*/  IADD3 R2, R140, -0xb1, RZ ;  /* 0xffffff4f8c027810 */ /* 0x000fe40007ffe0ff */
[----:B------:R-:W-:Y:S02]  /*e650*/  ISETP.GE.U32.AND P1, PT, R0, 0x7ffffed4, PT ;  /* 0x7ffffed40000780c */ /* 0x000fe40003f26070 */
[----:B------:R-:W-:Y:S01]  /*e660*/  ISETP.GE.U32.AND P4, PT, R2, 0x7ffffed0, PT ;  /* 0x7ffffed00200780c */ /* 0x000fe20003f86070 */
[----:B--2---:R-:W-:-:S05]  /*e670*/  IMAD.WIDE R124, R198, 0x4, R124 ;  /* 0x00000004c67c7825 */ /* 0x004fca00078e027c */
[----:B------:R1:W-:Y:S05]  /*e680*/  STL.64 [R1+0x268], R124 ;  /* 0x0002687c01007387 */ /* 0x0003ea0000100a00 */
[----:B------:R1:W-:Y:S01]  /*e690*/  LDGSTS.E [R252+0x15800], [R124.64], !P1 ;  /* 0x158000007cfc7fae */ /* 0x0003e2000c921848 */
[----:B------:R-:W-:-:S03]  /*e6a0*/  IMAD.WIDE R156, R198, 0x4, R156 ;  /* 0x00000004c69c7825 */ /* 0x000fc600078e029c */
[----:B-1----:R-:W2:Y:S04]  /*e6b0*/  LDL.LU.64 R124, [R1+0x168] ;  /* 0x00016800017c7983 */ /* 0x002ea80000300a00 */
[----:B------:R1:W-:Y:S04]  /*e6c0*/  STL.64 [R1+0x248], R156 ;  /* 0x0002489c01007387 */ /* 0x0003e80000100a00 */
[----:B------:R1:W-:Y:S01]  /*e6d0*/  LDGSTS.E [R252+0x16000], [R156.64], !P4 ;  /* 0x160000009cfc7fae */ /* 0x0003e2000e121848 */
[C---:B------:R-:W-:Y:S02]  /*e6e0*/  IADD3 R0, R140.reuse, -0xb5, RZ ;  /* 0xffffff4b8c007810 */ /* 0x040fe40007ffe0ff */
[----:B------:R-:W-:Y:S01]  /*e6f0*/  IADD3 R2, R140, -0xb9, RZ ;  /* 0xffffff478c027810 */ /* 0x000fe20007ffe0ff */
[----:B-1----:R-:W2:Y:S01]  /*e700*/  LDL.LU.64 R156, [R1+0x148] ;  /* 0x00014800019c7983 */ /* 0x002ea20000300a00 */
[----:B------:R-:W-:-:S02]  /*e710*/  ISETP.GE.U32.AND P0, PT, R0, 0x7ffffecc, PT ;  /* 0x7ffffecc0000780c */ /* 0x000fc40003f06070 */
[----:B------:R-:W-:Y:S02]  /*e720*/  ISETP.GE.U32.AND P2, PT, R2, 0x7ffffec8, PT ;  /* 0x7ffffec80200780c */ /* 0x000fe40003f46070 */
[----:B------:R-:W-:Y:S01]  /*e730*/  IADD3 R0, R140, -0xbd, RZ ;  /* 0xffffff438c007810 */ /* 0x000fe20007ffe0ff */
[----:B------:R-:W-:Y:S01]  /*e740*/  IMAD.WIDE R206, R198, 0x4, R206 ;  /* 0x00000004c6ce7825 */ /* 0x000fe200078e02ce */
[----:B------:R-:W-:Y:S02]  /*e750*/  IADD3 R2, R140, -0xc1, RZ ;  /* 0xffffff3f8c027810 */ /* 0x000fe40007ffe0ff */
[----:B------:R-:W-:Y:S02]  /*e760*/  ISETP.GE.U32.AND P6, PT, R0, 0x7ffffec4, PT ;  /* 0x7ffffec40000780c */ /* 0x000fe40003fc6070 */
[----:B------:R-:W-:Y:S01]  /*e770*/  ISETP.GE.U32.AND P3, PT, R2, 0x7ffffec0, PT ;  /* 0x7ffffec00200780c */ /* 0x000fe20003f66070 */
[----:B------:R1:W-:Y:S04]  /*e780*/  STL.64 [R1+0x430], R206 ;  /* 0x000430ce01007387 */ /* 0x0003e80000100a00 */
[----:B------:R1:W-:Y:S01]  /*e790*/  LDGSTS.E [R252+0x16800], [R206.64], !P0 ;  /* 0x16800000cefc7fae */ /* 0x0003e2000c121848 */
[----:B------:R-:W-:-:S05]  /*e7a0*/  IMAD.WIDE R108, R198, 0x4, R108 ;  /* 0x00000004c66c7825 */ /* 0x000fca00078e026c */
[----:B------:R1:W-:Y:S04]  /*e7b0*/  LDGSTS.E [R252+0x17000], [R108.64], !P2 ;  /* 0x170000006cfc7fae */ /* 0x0003e8000d121848 */
[----:B-1----:R-:W2:Y:S04]  /*e7c0*/  LDL.LU.64 R206, [R1+0x128] ;  /* 0x0001280001ce7983 */ /* 0x002ea80000300a00 */
[----:B------:R1:W-:Y:S04]  /*e7d0*/  STL.64 [R1+0x438], R108 ;  /* 0x0004386c01007387 */ /* 0x0003e80000100a00 */
[----:B-1----:R-:W2:Y:S01]  /*e7e0*/  LDL.LU.64 R108, [R1+0x108] ;  /* 0x00010800016c7983 */ /* 0x002ea20000300a00 */
[----:B------:R-:W-:-:S05]  /*e7f0*/  IMAD.WIDE R172, R198, 0x4, R172 ;  /* 0x00000004c6ac7825 */ /* 0x000fca00078e02ac */
[----:B------:R1:W-:Y:S01]  /*e800*/  STL.64 [R1+0x440], R172 ;  /* 0x000440ac01007387 */ /* 0x0003e20000100a00 */
[----:B------:R-:W-:-:S03]  /*e810*/  IMAD.WIDE R188, R198, 0x4, R188 ;  /* 0x00000004c6bc7825 */ /* 0x000fc600078e02bc */
[----:B------:R1:W-:Y:S04]  /*e820*/  LDGSTS.E [R252+0x17800], [R172.64], !P6 ;  /* 0x17800000acfc7fae */ /* 0x0003e8000f121848 */
[----:B------:R4:W-:Y:S04]  /*e830*/  LDGSTS.E [R252+0x18000], [R188.64], !P3 ;  /* 0x18000000bcfc7fae */ /* 0x0009e8000d921848 */
[----:B-1----:R-:W2:Y:S04]  /*e840*/  LDL.LU.64 R172, [R1+0xe8] ;  /* 0x0000e80001ac7983 */ /* 0x002ea80000300a00 */
[----:B------:R4:W-:Y:S01]  /*e850*/  STL.64 [R1+0x448], R188 ;  /* 0x000448bc01007387 */ /* 0x0009e20000100a00 */
[----:B---3--:R-:W-:-:S05]  /*e860*/  IMAD.WIDE R222, R198, 0x4, R222 ;  /* 0x00000004c6de7825 */ /* 0x008fca00078e02de */
[----:B------:R2:W-:Y:S01]  /*e870*/  STL.64 [R1+0x460], R222 ;  /* 0x000460de01007387 */ /* 0x0005e20000100a00 */
[----:B----4-:R-:W-:-:S03]  /*e880*/  IMAD.WIDE R188, R198, 0x4, R76 ;  /* 0x00000004c6bc7825 */ /* 0x010fc600078e024c */
[----:B------:R-:W3:Y:S01]  /*e890*/  LDL.LU.64 R76, [R1+0xc8] ;  /* 0x0000c800014c7983 */ /* 0x000ee20000300a00 */
[----:B------:R-:W-:-:S04]  /*e8a0*/  IADD3 R0, R140, -0xc5, RZ ;  /* 0xffffff3b8c007810 */ /* 0x000fc80007ffe0ff */
[----:B------:R-:W-:Y:S02]  /*e8b0*/  ISETP.GE.U32.AND P5, PT, R0, 0x7ffffebc, PT ;  /* 0x7ffffebc0000780c */ /* 0x000fe40003fa6070 */
[----:B------:R-:W-:-:S04]  /*e8c0*/  IADD3 R0, R140, -0x83, RZ ;  /* 0xffffff7d8c007810 */ /* 0x000fc80007ffe0ff */
[----:B------:R-:W-:Y:S02]  /*e8d0*/  ISETP.GE.U32.AND P4, PT, R0, 0x7ffffefe, PT ;  /* 0x7ffffefe0000780c */ /* 0x000fe40003f86070 */
[----:B------:R-:W-:-:S04]  /*e8e0*/  IADD3 R0, R140, -0xc9, RZ ;  /* 0xffffff378c007810 */ /* 0x000fc80007ffe0ff */
[----:B------:R-:W-:Y:S01]  /*e8f0*/  ISETP.GE.U32.AND P2, PT, R0, 0x7ffffeb8, PT ;  /* 0x7ffffeb80000780c */ /* 0x000fe20003f46070 */
[----:B------:R2:W-:Y:S01]  /*e900*/  LDGSTS.E [R252+0x18800], [R222.64], !P5 ;  /* 0x18800000defc7fae */ /* 0x0005e2000e921848 */
[----:B------:R-:W-:-:S03]  /*e910*/  IADD3 R2, R140, -0x82, RZ ;  /* 0xffffff7e8c027810 */ /* 0x000fc60007ffe0ff */
[----:B------:R1:W-:Y:S01]  /*e920*/  STL.64 [R1+0x488], R188 ;  /* 0x000488bc01007387 */ /* 0x0003e20000100a00 */
[----:B------:R-:W-:Y:S01]  /*e930*/  ISETP.GE.U32.AND P1, PT, R2, 0x7ffffeff, PT ;  /* 0x7ffffeff0200780c */ /* 0x000fe20003f26070 */
[----:B--2---:R-:W-:-:S06]  /*e940*/  IMAD.WIDE R222, R198, 0x4, R124 ;  /* 0x00000004c6de7825 */ /* 0x004fcc00078e027c */
[----:B------:R1:W-:Y:S01]  /*e950*/  LDGSTS.E [R252+0x19000], [R188.64], !P2 ;  /* 0x19000000bcfc7fae */ /* 0x0003e2000d121848 */
[----:B------:R-:W-:-:S03]  /*e960*/  IADD3 R2, R140, -0x84, RZ ;  /* 0xffffff7c8c027810 */ /* 0x000fc60007ffe0ff */
[----:B------:R-:W2:Y:S04]  /*e970*/  LDL.LU.64 R124, [R1+0xa8] ;  /* 0x0000a800017c7983 */ /* 0x000ea80000300a00 */
[----:B------:R4:W-:Y:S01]  /*e980*/  STL.64 [R1+0x4a8], R222 ;  /* 0x0004a8de01007387 */ /* 0x0009e20000100a00 */
[----:B------:R-:W-:Y:S02]  /*e990*/  ISETP.GE.U32.AND P0, PT, R2, 0x7ffffefd, PT ;  /* 0x7ffffefd0200780c */ /* 0x000fe40003f06070 */
[----:B------:R-:W-:Y:S01]  /*e9a0*/  IADD3 R2, R140, -0xcd, RZ ;  /* 0xffffff338c027810 */ /* 0x000fe20007ffe0ff */
[----:B-1----:R-:W-:Y:S02]  /*e9b0*/  IMAD.WIDE R188, R198, 0x4, R156 ;  /* 0x00000004c6bc7825 */ /* 0x002fe400078e029c */
[----:B------:R-:W2:Y:S01]  /*e9c0*/  LDL.LU.64 R156, [R1+0x90] ;  /* 0x00009000019c7983 */ /* 0x000ea20000300a00 */
[----:B------:R-:W-:-:S02]  /*e9d0*/  ISETP.GE.U32.AND P6, PT, R2, 0x7ffffeb4, PT ;  /* 0x7ffffeb40200780c */ /* 0x000fc40003fc6070 */
[C---:B------:R-:W-:Y:S02]  /*e9e0*/  IADD3 R0, R140.reuse, -0xd1, RZ ;  /* 0xffffff2f8c007810 */ /* 0x040fe40007ffe0ff */
[----:B------:R-:W-:Y:S02]  /*e9f0*/  IADD3 R2, R140, -0xd5, RZ ;  /* 0xffffff2b8c027810 */ /* 0x000fe40007ffe0ff */
[----:B------:R-:W-:Y:S02]  /*ea00*/  ISETP.GE.U32.AND P3, PT, R0, 0x7ffffeb0, PT ;  /* 0x7ffffeb00000780c */ /* 0x000fe40003f66070 */
[----:B------:R-:W-:Y:S02]  /*ea10*/  IADD3 R0, R140, -0xd9, RZ ;  /* 0xffffff278c007810 */ /* 0x000fe40007ffe0ff */
[----:B------:R-:W-:Y:S02]  /*ea20*/  ISETP.GE.U32.AND P5, PT, R2, 0x7ffffeac, PT ;  /* 0x7ffffeac0200780c */ /* 0x000fe40003fa6070 */
[----:B------:R-:W-:Y:S01]  /*ea30*/  IADD3 R2, R140, -0xdd, RZ ;  /* 0xffffff238c027810 */ /* 0x000fe20007ffe0ff */
[----:B------:R4:W-:Y:S01]  /*ea40*/  LDGSTS.E [R252+0x19800], [R222.64], !P6 ;  /* 0x19800000defc7fae */ /* 0x0009e2000f121848 */
[----:B------:R-:W-:-:S02]  /*ea50*/  ISETP.GE.U32.AND P2, PT, R0, 0x7ffffea8, PT ;  /* 0x7ffffea80000780c */ /* 0x000fc40003f46070 */
[----:B------:R-:W-:Y:S01]  /*ea60*/  ISETP.GE.U32.AND P6, PT, R2, 0x7ffffea4, PT ;  /* 0x7ffffea40200780c */ /* 0x000fe20003fc6070 */
[----:B------:R1:W-:Y:S01]  /*ea70*/  STL.64 [R1+0x4f0], R188 ;  /* 0x0004f0bc01007387 */ /* 0x0003e20000100a00 */
[----:B------:R-:W-:-:S03]  /*ea80*/  IADD3 R0, R140, -0xe1, RZ ;  /* 0xffffff1f8c007810 */ /* 0x000fc60007ffe0ff */
[----:B------:R1:W-:Y:S01]  /*ea90*/  LDGSTS.E [R252+0x1a000], [R188.64], !P3 ;  /* 0x1a000000bcfc7fae */ /* 0x0003e2000d921848 */
[----:B------:R-:W-:Y:S01]  /*eaa0*/  ISETP.GE.U32.AND P3, PT, R0, 0x7ffffea0, PT ;  /* 0x7ffffea00000780c */ /* 0x000fe20003f66070 */
[C---:B----4-:R-:W-:Y:S02]  /*eab0*/  IMAD.WIDE R222, R198.reuse, 0x4, R206 ;  /* 0x00000004c6de7825 */ /* 0x050fe400078e02ce */
[----:B------:R-:W4:Y:S04]  /*eac0*/  LDL.LU.64 R206, [R1+0x78] ;  /* 0x0000780001ce7983 */ /* 0x000f280000300a00 */
[----:B------:R1:W-:Y:S04]  /*ead0*/  STL.64 [R1+0x530], R222 ;  /* 0x000530de01007387 */ /* 0x0003e80000100a00 */
[----:B-1----:R-:W4:Y:S04]  /*eae0*/  LDL.LU.64 R188, [R1+0x60] ;  /* 0x0000600001bc7983 */ /* 0x002f280000300a00 */
[----:B------:R1:W-:Y:S01]  /*eaf0*/  LDGSTS.E [R252+0x1a800], [R222.64], !P5 ;  /* 0x1a800000defc7fae */ /* 0x0003e2000e921848 */
[----:B------:R-:W-:-:S05]  /*eb00*/  IMAD.WIDE R108, R198, 0x4, R108 ;  /* 0x00000004c66c7825 */ /* 0x000fca00078e026c */
[----:B------:R1:W-:Y:S04]  /*eb10*/  STL.64 [R1+0x570], R108 ;  /* 0x0005706c01007387 */ /* 0x0003e80000100a00 */
[----:B------:R1:W-:Y:S04]  /*eb20*/  LDGSTS.E [R252+0x1b000], [R108.64], !P2 ;  /* 0x1b0000006cfc7fae */ /* 0x0003e8000d121848 */
[----:B-1----:R-:W4:Y:S04]  /*eb30*/  LDL.LU.64 R222, [R1+0x48] ;  /* 0x0000480001de7983 */ /* 0x002f280000300a00 */
[----:B------:R-:W4:Y:S01]  /*eb40*/  LDL.LU.64 R108, [R1+0x30] ;  /* 0x00003000016c7983 */ /* 0x000f220000300a00 */
[----:B------:R-:W-:-:S05]  /*eb50*/  IMAD.WIDE R172, R198, 0x4, R172 ;  /* 0x00000004c6ac7825 */ /* 0x000fca00078e02ac */
[----:B------:R1:W-:Y:S04]  /*eb60*/  STL.64 [R1+0x5c0], R172 ;  /* 0x0005c0ac01007387 */ /* 0x0003e80000100a00 */
[----:B------:R1:W-:Y:S04]  /*eb70*/  LDGSTS.E [R252+0x1b800], [R172.64], !P6 ;  /* 0x1b800000acfc7fae */ /* 0x0003e8000f121848 */
[----:B-1----:R-:W4:Y:S01]  /*eb80*/  LDL.LU.64 R172, [R1+0x18] ;  /* 0x0000180001ac7983 */ /* 0x002f220000300a00 */
[----:B---3--:R-:W-:-:S05]  /*eb90*/  IMAD.WIDE R76, R198, 0x4, R76 ;  /* 0x00000004c64c7825 */ /* 0x008fca00078e024c */
[----:B------:R1:W-:Y:S04]  /*eba0*/  STL.64 [R1+0x618], R76 ;  /* 0x0006184c01007387 */ /* 0x0003e80000100a00 */
[----:B------:R1:W-:Y:S04]  /*ebb0*/  LDGSTS.E [R252+0x1c000], [R76.64], !P3 ;  /* 0x1c0000004cfc7fae */ /* 0x0003e8000d921848 */
[----:B-1----:R-:W3:Y:S01]  /*ebc0*/  LDL.LU.64 R76, [R1+0x3c0] ;  /* 0x0003c000014c7983 */ /* 0x002ee20000300a00 */
[C---:B------:R-:W-:Y:S02]  /*ebd0*/  IADD3 R2, R140.reuse, -0xe5, RZ ;  /* 0xffffff1b8c027810 */ /* 0x040fe40007ffe0ff */
[----:B------:R-:W-:-:S02]  /*ebe0*/  IADD3 R0, R140, -0xe9, RZ ;  /* 0xffffff178c007810 */ /* 0x000fc40007ffe0ff */
[----:B------:R-:W-:Y:S02]  /*ebf0*/  ISETP.GE.U32.AND P5, PT, R2, 0x7ffffe9c, PT ;  /* 0x7ffffe9c0200780c */ /* 0x000fe40003fa6070 */
[----:B------:R-:W-:Y:S01]  /*ec00*/  ISETP.GE.U32.AND P2, PT, R0, 0x7ffffe98, PT ;  /* 0x7ffffe980000780c */ /* 0x000fe20003f46070 */
[----:B--2---:R-:W-:-:S05]  /*ec10*/  IMAD.WIDE R124, R198, 0x4, R124 ;  /* 0x00000004c67c7825 */ /* 0x004fca00078e027c */
[----:B------:R1:W-:Y:S05]  /*ec20*/  STL.64 [R1+0x668], R124 ;  /* 0x0006687c01007387 */ /* 0x0003ea0000100a00 */
[----:B------:R1:W-:Y:S01]  /*ec30*/  LDGSTS.E [R252+0x1c800], [R124.64], !P5 ;  /* 0x1c8000007cfc7fae */ /* 0x0003e2000e921848 */
[----:B------:R-:W-:-:S05]  /*ec40*/  IMAD.WIDE R156, R198, 0x4, R156 ;  /* 0x00000004c69c7825 */ /* 0x000fca00078e029c */
[----:B------:R2:W-:Y:S04]  /*ec50*/  LDGSTS.E [R252+0x1d000], [R156.64], !P2 ;  /* 0x1d0000009cfc7fae */ /* 0x0005e8000d121848 */
[----:B-1----:R-:W3:Y:S04]  /*ec60*/  LDL.LU.64 R124, [R1+0x3a0] ;  /* 0x0003a000017c7983 */ /* 0x002ee80000300a00 */
[----:B------:R2:W-:Y:S01]  /*ec70*/  STL.64 [R1+0x698], R156 ;  /* 0x0006989c01007387 */ /* 0x0005e20000100a00 */
[----:B------:R-:W-:-:S03]  /*ec80*/  IADD3 R2, R140, -0xed, RZ ;  /* 0xffffff138c027810 */ /* 0x000fc60007ffe0ff */
[----:B--2---:R-:W2:Y:S01]  /*ec90*/  LDL.LU.64 R156, [R1+0x380] ;  /* 0x00038000019c7983 */ /* 0x004ea20000300a00 */
[----:B------:R-:W-:Y:S02]  /*eca0*/  IADD3 R0, R140, -0xf1, RZ ;  /* 0xffffff0f8c007810 */ /* 0x000fe40007ffe0ff */
[----:B------:R-:W-:Y:S02]  /*ecb0*/  ISETP.GE.U32.AND P6, PT, R2, 0x7ffffe94, PT ;  /* 0x7ffffe940200780c */ /* 0x000fe40003fc6070 */
[----:B------:R-:W-:Y:S02]  /*ecc0*/  IADD3 R2, R140, -0xf5, RZ ;  /* 0xffffff0b8c027810 */ /* 0x000fe40007ffe0ff */
[----:B------:R-:W-:Y:S02]  /*ecd0*/  ISETP.GE.U32.AND P3, PT, R0, 0x7ffffe90, PT ;  /* 0x7ffffe900000780c */ /* 0x000fe40003f66070 */
[----:B------:R-:W-:Y:S02]  /*ece0*/  ISETP.GE.U32.AND P5, PT, R2, 0x7ffffe8c, PT ;  /* 0x7ffffe8c0200780c */ /* 0x000fe40003fa6070 */
[----:B------:R-:W-:Y:S01]  /*ecf0*/  IADD3 R0, R140, -0xf9, RZ ;  /* 0xffffff078c007810 */ /* 0x000fe20007ffe0ff */
[----:B----4-:R-:W-:-:S03]  /*ed00*/  IMAD.WIDE R206, R198, 0x4, R206 ;  /* 0x00000004c6ce7825 */ /* 0x010fc600078e02ce */
[----:B------:R-:W-:Y:S01]  /*ed10*/  ISETP.GE.U32.AND P2, PT, R0, 0x7ffffe88, PT ;  /* 0x7ffffe880000780c */ /* 0x000fe20003f46070 */
[C---:B------:R-:W-:Y:S01]  /*ed20*/  IMAD.WIDE R188, R198.reuse, 0x4, R188 ;  /* 0x00000004c6bc7825 */ /* 0x040fe200078e02bc */
[----:B------:R1:W-:Y:S04]  /*ed30*/  STL.64 [R1+0x6c0], R206 ;  /* 0x0006c0ce01007387 */ /* 0x0003e80000100a00 */
[----:B------:R1:W-:Y:S04]  /*ed40*/  LDGSTS.E [R252+0x1d800], [R206.64], !P6 ;  /* 0x1d800000cefc7fae */ /* 0x0003e8000f121848 */
[----:B------:R4:W-:Y:S01]  /*ed50*/  LDGSTS.E [R252+0x1e000], [R188.64], !P3 ;  /* 0x1e000000bcfc7fae */ /* 0x0009e2000d921848 */
[----:B------:R-:W-:-:S03]  /*ed60*/  IMAD.WIDE R222, R198, 0x4, R222 ;  /* 0x00000004c6de7825 */ /* 0x000fc600078e02de */
[----:B-1----:R-:W2:Y:S04]  /*ed70*/  LDL.LU.64 R206, [R1+0x360] ;  /* 0x0003600001ce7983 */ /* 0x002ea80000300a00 */
[----:B------:R4:W-:Y:S04]  /*ed80*/  STL.64 [R1+0x710], R188 ;  /* 0x000710bc01007387 */ /* 0x0009e80000100a00 */
[----:B------:R1:W-:Y:S04]  /*ed90*/  STL.64 [R1+0x778], R222 ;  /* 0x000778de01007387 */ /* 0x0003e80000100a00 */
[----:B------:R1:W-:Y:S01]  /*eda0*/  LDGSTS.E [R252+0x1e800], [R222.64], !P5 ;  /* 0x1e800000defc7fae */ /* 0x0003e2000e921848 */
[----:B----4-:R-:W-:-:S03]  /*edb0*/  IMAD.WIDE R188, R198, 0x4, R108 ;  /* 0x00000004c6bc7825 */ /* 0x010fc600078e026c */
[----:B------:R-:W4:Y:S04]  /*edc0*/  LDL.LU.64 R108, [R1+0x340] ;  /* 0x00034000016c7983 */ /* 0x000f280000300a00 */
[----:B------:R3:W-:Y:S04]  /*edd0*/  STL.64 [R1+0x7a8], R188 ;  /* 0x0007a8bc01007387 */ /* 0x0007e80000100a00 */
[----:B------:R3:W-:Y:S01]  /*ede0*/  LDGSTS.E [R252+0x1f000], [R188.64], !P2 ;  /* 0x1f000000bcfc7fae */ /* 0x0007e2000d121848 */
[----:B-1----:R-:W-:-:S03]  /*edf0*/  IMAD.WIDE R222, R198, 0x4, R172 ;  /* 0x00000004c6de7825 */ /* 0x002fc600078e02ac */
[----:B------:R-:W4:Y:S04]  /*ee00*/  LDL.LU.64 R172, [R1+0x320] ;  /* 0x0003200001ac7983 */ /* 0x000f280000300a00 */
[----:B------:R1:W-:Y:S01]  /*ee10*/  STL.64 [R1+0x7b0], R222 ;  /* 0x0007b0de01007387 */ /* 0x0003e20000100a00 */
[----:B---3--:R-:W-:-:S03]  /*ee20*/  IMAD.WIDE R188, R198, 0x4, R76 ;  /* 0x00000004c6bc7825 */ /* 0x008fc600078e024c */
[----:B------:R-:W3:Y:S01]  /*ee30*/  LDL.LU.64 R76, [R1+0x300] ;  /* 0x00030000014c7983 */ /* 0x000ee20000300a00 */
[----:B------:R-:W-:-:S04]  /*ee40*/  IADD3 R0, R140, -0xfd, RZ ;  /* 0xffffff038c007810 */ /* 0x000fc80007ffe0ff */
[----:B------:R-:W-:Y:S02]  /*ee50*/  ISETP.GE.U32.AND P6, PT, R0, 0x7ffffe84, PT ;  /* 0x7ffffe840000780c */ /* 0x000fe40003fc6070 */
[C---:B------:R-:W-:Y:S02]  /*ee60*/  IADD3 R2, R140.reuse, -0x86, RZ ;  /* 0xffffff7a8c027810 */ /* 0x040fe40007ffe0ff */
[----:B------:R-:W-:Y:S02]  /*ee70*/  IADD3 R0, R140, -0x8a, RZ ;  /* 0xffffff768c007810 */ /* 0x000fe40007ffe0ff */
[----:B------:R-:W-:Y:S02]  /*ee80*/  ISETP.GE.U32.AND P3, PT, R2, 0x7ffffefb, PT ;  /* 0x7ffffefb0200780c */ /* 0x000fe40003f66070 */
[----:B------:R-:W-:Y:S01]  /*ee90*/  ISETP.GE.U32.AND P2, PT, R0, 0x7ffffef7, PT ;  /* 0x7ffffef70000780c */ /* 0x000fe20003f46070 */
[----:B------:R1:W-:Y:S04]  /*eea0*/  STL.64 [R1+0x78], R188 ;  /* 0x000078bc01007387 */ /* 0x0003e80000100a00 */
[----:B------:R1:W-:Y:S04]  /*eeb0*/  LDGSTS.E [R252+0x1f800], [R222.64], !P6 ;  /* 0x1f800000defc7fae */ /* 0x0003e8000f121848 */
[----:B------:R1:W-:Y:S01]  /*eec0*/  LDGSTS.E [R93+0x10200], [R188.64], !P1 ;  /* 0x10200000bc5d7fae */ /* 0x0003e2000c921848 */
[----:B------:R-:W-:Y:S01]  /*eed0*/  IADD3 R2, R140, -0x87, RZ ;  /* 0xffffff798c027810 */ /* 0x000fe20007ffe0ff */
[----:B-1----:R-:W-:-:S02]  /*eee0*/  IMAD.WIDE R222, R198, 0x4, R124 ;  /* 0x00000004c6de7825 */ /* 0x002fc400078e027c */
[----:B------:R-:W3:Y:S04]  /*eef0*/  LDL.LU.64 R124, [R1+0x2e0] ;  /* 0x0002e000017c7983 */ /* 0x000ee80000300a00 */
[----:B------:R1:W-:Y:S04]  /*ef00*/  STL.64 [R1+0x90], R222 ;  /* 0x000090de01007387 */ /* 0x0003e80000100a00 */
[----:B------:R-:W3:Y:S04]  /*ef10*/  LDL.LU.64 R188, [R1+0x2c0] ;  /* 0x0002c00001bc7983 */ /* 0x000ee80000300a00 */
[----:B------:R1:W-:Y:S01]  /*ef20*/  LDGSTS.E [R93+0x10a00], [R222.64], !P3 ;  /* 0x10a00000de5d7fae */ /* 0x0003e2000d921848 */
[----:B--2---:R-:W-:-:S05]  /*ef30*/  IMAD.WIDE R156, R198, 0x4, R156 ;  /* 0x00000004c69c7825 */ /* 0x004fca00078e029c */
[----:B------:R2:W-:Y:S01]  /*ef40*/  STL.64 [R1+0xa8], R156 ;  /* 0x0000a89c01007387 */ /* 0x0005e20000100a00 */
[----:B------:R-:W-:-:S03]  /*ef50*/  ISETP.GE.U32.AND P5, PT, R2, 0x7ffffefa, PT ;  /* 0x7ffffefa0200780c */ /* 0x000fc60003fa6070 */
[----:B------:R2:W-:Y:S04]  /*ef60*/  LDGSTS.E [R93+0x11200], [R156.64], !P2 ;  /* 0x112000009c5d7fae */ /* 0x0005e8000d121848 */
[----:B-1----:R-:W3:Y:S01]  /*ef70*/  LDL.LU.64 R222, [R1+0x2a0] ;  /* 0x0002a00001de7983 */ /* 0x002ee20000300a00 */
[----:B------:R-:W-:-:S03]  /*ef80*/  IADD3 R2, R140, -0x8e, RZ ;  /* 0xffffff728c027810 */ /* 0x000fc60007ffe0ff */
[----:B--2---:R-:W2:Y:S01]  /*ef90*/  LDL.LU.64 R156, [R1+0x280] ;  /* 0x00028000019c7983 */ /* 0x004ea20000300a00 */
[----:B------:R-:W-:Y:S02]  /*efa0*/  ISETP.GE.U32.AND P6, PT, R2, 0x7ffffef3, PT ;  /* 0x7ffffef30200780c */ /* 0x000fe40003fc6070 */
[C---:B------:R-:W-:Y:S02]  /*efb0*/  IADD3 R0, R140.reuse, -0x92, RZ ;  /* 0xffffff6e8c007810 */ /* 0x040fe40007ffe0ff */
[----:B------:R-:W-:Y:S02]  /*efc0*/  IADD3 R2, R140, -0x96, RZ ;  /* 0xffffff6a8c027810 */ /* 0x000fe40007ffe0ff */
[----:B------:R-:W-:Y:S02]  /*efd0*/  ISETP.GE.U32.AND P1, PT, R0, 0x7ffffeef, PT ;  /* 0x7ffffeef0000780c */ /* 0x000fe40003f26070 */
[----:B------:R-:W-:Y:S02]  /*efe0*/  IADD3 R0, R140, -0x9a, RZ ;  /* 0xffffff668c007810 */ /* 0x000fe40007ffe0ff */
[----:B------:R-:W-:Y:S01]  /*eff0*/  ISETP.GE.U32.AND P3, PT, R2, 0x7ffffeeb, PT ;  /* 0x7ffffeeb0200780c */ /* 0x000fe20003f66070 */
[----:B------:R-:W-:Y:S01]  /*f000*/  IMAD.WIDE R206, R198, 0x4, R206 ;  /* 0x00000004c6ce7825 */ /* 0x000fe200078e02ce */
[----:B------:R-:W-:-:S04]  /*f010*/  ISETP.GE.U32.AND P2, PT, R0, 0x7ffffee7, PT ;  /* 0x7ffffee70000780c */ /* 0x000fc80003f46070 */
[----:B------:R1:W-:Y:S04]  /*f020*/  STL.64 [R1+0xc8], R206 ;  /* 0x0000c8ce01007387 */ /* 0x0003e80000100a00 */
[----:B------:R1:W-:Y:S01]  /*f030*/  LDGSTS.E [R93+0x11a00], [R206.64], !P6 ;  /* 0x11a00000ce5d7fae */ /* 0x0003e2000f121848 */
[----:B----4-:R-:W-:-:S03]  /*f040*/  IMAD.WIDE R108, R198, 0x4, R108 ;  /* 0x00000004c66c7825 */ /* 0x010fc600078e026c */
[----:B-1----:R-:W4:Y:S04]  /*f050*/  LDL.LU.64 R206, [R1+0x260] ;  /* 0x0002600001ce7983 */ /* 0x002f280000300a00 */
[----:B------:R1:W-:Y:S04]  /*f060*/  STL.64 [R1+0xe8], R108 ;  /* 0x0000e86c01007387 */ /* 0x0003e80000100a00 */
[----:B------:R1:W-:Y:S01]  /*f070*/  LDGSTS.E [R93+0x12200], [R108.64], !P1 ;  /* 0x122000006c5d7fae */ /* 0x0003e2000c921848 */
[----:B------:R-:W-:-:S05]  /*f080*/  IMAD.WIDE R172, R198, 0x4, R172 ;  /* 0x00000004c6ac7825 */ /* 0x000fca00078e02ac */
[----:B------:R1:W-:Y:S04]  /*f090*/  LDGSTS.E [R93+0x12a00], [R172.64], !P3 ;  /* 0x12a00000ac5d7fae */ /* 0x0003e8000d921848 */
[----:B-1----:R-:W4:Y:S04]  /*f0a0*/  LDL.LU.64 R108, [R1+0x240] ;  /* 0x00024000016c7983 */ /* 0x002f280000300a00 */
[----:B------:R1:W-:Y:S04]  /*f0b0*/  STL.64 [R1+0x108], R172 ;  /* 0x000108ac01007387 */ /* 0x0003e80000100a00 */
        /* <DEDUP_REMOVED lines=9> */
[----:B------:R-:W-:-:S05]  /*f150*/  IMAD.WIDE R124, R198, 0x4, R124 ;  /* 0x00000004c67c7825 */ /* 0x000fca00078e027c */
[----:B------:R1:W-:Y:S01]  /*f160*/  STL.64 [R1+0x148], R124 ;  /* 0x0001487c01007387 */ /* 0x0003e20000100a00 */
[----:B------:R-:W-:-:S04]  /*f170*/  IMAD.WIDE R188, R198, 0x4, R188 ;  /* 0x00000004c6bc7825 */ /* 0x000fc800078e02bc */
[----:B------:R1:W-:Y:S04]  /*f180*/  LDGSTS.E [R93+0x13a00], [R124.64], !P6 ;  /* 0x13a000007c5d7fae */ /* 0x0003e8000f121848 */
[----:B------:R2:W-:Y:S01]  /*f190*/  LDGSTS.E [R93+0x14200], [R188.64], !P1 ;  /* 0x14200000bc5d7fae */ /* 0x0005e2000c921848 */
[----:B------:R-:W-:-:S03]  /*f1a0*/  IADD3 R2, R140, -0xa6, RZ ;  /* 0xffffff5a8c027810 */ /* 0x000fc60007ffe0ff */
[----:B-1----:R-:W3:Y:S01]  /*f1b0*/  LDL.LU.64 R124, [R1+0x1e0] ;  /* 0x0001e000017c7983 */ /* 0x002ee20000300a00 */
[----:B------:R-:W-:-:S03]  /*f1c0*/  IMAD.WIDE R222, R198, 0x4, R222 ;  /* 0x00000004c6de7825 */ /* 0x000fc600078e02de */
[----:B------:R2:W-:Y:S04]  /*f1d0*/  STL.64 [R1+0x168], R188 ;  /* 0x000168bc01007387 */ /* 0x0005e80000100a00 */
[----:B------:R4:W-:Y:S01]  /*f1e0*/  STL.64 [R1+0x188], R222 ;  /* 0x000188de01007387 */ /* 0x0009e20000100a00 */
[----:B------:R-:W-:Y:S01]  /*f1f0*/  ISETP.GE.U32.AND P3, PT, R2, 0x7ffffedb, PT ;  /* 0x7ffffedb0200780c */ /* 0x000fe20003f66070 */
[----:B--2---:R-:W-:Y:S02]  /*f200*/  IMAD.WIDE R188, R198, 0x4, R156 ;  /* 0x00000004c6bc7825 */ /* 0x004fe400078e029c */
[----:B------:R-:W2:Y:S01]  /*f210*/  LDL.LU.64 R156, [R1+0x1c0] ;  /* 0x0001c000019c7983 */ /* 0x000ea20000300a00 */
[C---:B------:R-:W-:Y:S02]  /*f220*/  IADD3 R0, R140.reuse, -0xaa, RZ ;  /* 0xffffff568c007810 */ /* 0x040fe40007ffe0ff */
[----:B------:R-:W-:-:S07]  /*f230*/  IADD3 R2, R140, -0xae, RZ ;  /* 0xffffff528c027810 */ /* 0x000fce0007ffe0ff */
[----:B------:R4:W-:Y:S01]  /*f240*/  LDGSTS.E [R93+0x14a00], [R222.64], !P3 ;  /* 0x14a00000de5d7fae */ /* 0x0009e2000d921848 */
[----:B------:R-:W-:Y:S02]  /*f250*/  ISETP.GE.U32.AND P2, PT, R0, 0x7ffffed7, PT ;  /* 0x7ffffed70000780c */ /* 0x000fe40003f46070 */
[----:B------:R-:W-:Y:S02]  /*f260*/  ISETP.GE.U32.AND P6, PT, R2, 0x7ffffed3, PT ;  /* 0x7ffffed30200780c */ /* 0x000fe40003fc6070 */
[C---:B------:R-:W-:Y:S02]  /*f270*/  IADD3 R0, R140.reuse, -0xb2, RZ ;  /* 0xffffff4e8c007810 */ /* 0x040fe40007ffe0ff */
[----:B------:R-:W-:Y:S02]  /*f280*/  IADD3 R2, R140, -0xb6, RZ ;  /* 0xffffff4a8c027810 */ /* 0x000fe40007ffe0ff */
[----:B------:R-:W-:Y:S01]  /*f290*/  ISETP.GE.U32.AND P1, PT, R0, 0x7ffffecf, PT ;  /* 0x7ffffecf0000780c */ /* 0x000fe20003f26070 */
[----:B------:R1:W-:Y:S01]  /*f2a0*/  STL.64 [R1+0x1a8], R188 ;  /* 0x0001a8bc01007387 */ /* 0x0003e20000100a00 */
[----:B------:R-:W-:-:S02]  /*f2b0*/  ISETP.GE.U32.AND P3, PT, R2, 0x7ffffecb, PT ;  /* 0x7ffffecb0200780c */ /* 0x000fc40003f66070 */
[----:B------:R-:W-:Y:S01]  /*f2c0*/  IADD3 R0, R140, -0xba, RZ ;  /* 0xffffff468c007810 */ /* 0x000fe20007ffe0ff */
[----:B------:R1:W-:Y:S01]  /*f2d0*/  LDGSTS.E [R93+0x15200], [R188.64], !P2 ;  /* 0x15200000bc5d7fae */ /* 0x0003e2000d121848 */
[----:B----4-:R-:W-:-:S03]  /*f2e0*/  IMAD.WIDE R222, R198, 0x4, R206 ;  /* 0x00000004c6de7825 */ /* 0x010fc600078e02ce */
[----:B------:R-:W2:Y:S01]  /*f2f0*/  LDL.LU.64 R206, [R1+0x1a0] ;  /* 0x0001a00001ce7983 */ /* 0x000ea20000300a00 */
[----:B------:R-:W-:-:S03]  /*f300*/  ISETP.GE.U32.AND P2, PT, R0, 0x7ffffec7, PT ;  /* 0x7ffffec70000780c */ /* 0x000fc60003f46070 */
[----:B------:R1:W-:Y:S04]  /*f310*/  STL.64 [R1+0x1c8], R222 ;  /* 0x0001c8de01007387 */ /* 0x0003e80000100a00 */
[----:B------:R1:W-:Y:S02]  /*f320*/  LDGSTS.E [R93+0x15a00], [R222.64], !P6 ;  /* 0x15a00000de5d7fae */ /* 0x0003e4000f121848 */
[C---:B-1----:R-:W-:Y:S02]  /*f330*/  IMAD.WIDE R188, R198.reuse, 0x4, R108 ;  /* 0x00000004c6bc7825 */ /* 0x042fe400078e026c */
[----:B------:R-:W2:Y:S04]  /*f340*/  LDL.LU.64 R108, [R1+0x180] ;  /* 0x00018000016c7983 */ /* 0x000ea80000300a00 */
[----:B------:R1:W-:Y:S04]  /*f350*/  STL.64 [R1+0x1e8], R188 ;  /* 0x0001e8bc01007387 */ /* 0x0003e80000100a00 */
[----:B------:R1:W-:Y:S01]  /*f360*/  LDGSTS.E [R93+0x16200], [R188.64], !P1 ;  /* 0x16200000bc5d7fae */ /* 0x0003e2000c921848 */
[----:B------:R-:W-:-:S03]  /*f370*/  IMAD.WIDE R222, R198, 0x4, R172 ;  /* 0x00000004c6de7825 */ /* 0x000fc600078e02ac */
[----:B------:R-:W2:Y:S04]  /*f380*/  LDL.LU.64 R172, [R1+0x160] ;  /* 0x0001600001ac7983 */ /* 0x000ea80000300a00 */
[----:B------:R3:W-:Y:S04]  /*f390*/  STL.64 [R1+0x208], R222 ;  /* 0x000208de01007387 */ /* 0x0007e80000100a00 */
[----:B-1----:R-:W2:Y:S04]  /*f3a0*/  LDL.LU.64 R188, [R1+0x140] ;  /* 0x0001400001bc7983 */ /* 0x002ea80000300a00 */
[----:B------:R1:W-:Y:S01]  /*f3b0*/  LDGSTS.E [R93+0x16a00], [R222.64], !P3 ;  /* 0x16a00000de5d7fae */ /* 0x0003e2000d921848 */
[----:B---3--:R-:W-:-:S05]  /*f3c0*/  IMAD.WIDE R76, R198, 0x4, R76 ;  /* 0x00000004c64c7825 */ /* 0x008fca00078e024c */
[----:B------:R3:W-:Y:S04]  /*f3d0*/  STL.64 [R1+0x200], R76 ;  /* 0x0002004c01007387 */ /* 0x0007e80000100a00 */
[----:B-1----:R-:W4:Y:S04]  /*f3e0*/  LDL.LU.64 R222, [R1+0x120] ;  /* 0x0001200001de7983 */ /* 0x002f280000300a00 */
[----:B------:R3:W-:Y:S04]  /*f3f0*/  LDGSTS.E [R93+0x17200], [R76.64], !P2 ;  /* 0x172000004c5d7fae */ /* 0x0007e8000d121848 */
[----:B---3--:R-:W3:Y:S01]  /*f400*/  LDL.LU.64 R76, [R1+0x100] ;  /* 0x00010000014c7983 */ /* 0x008ee20000300a00 */
[----:B------:R-:W-:-:S02]  /*f410*/  IADD3 R2, R140, -0xbe, RZ ;  /* 0xffffff428c027810 */ /* 0x000fc40007ffe0ff */
[----:B------:R-:W-:Y:S02]  /*f420*/  IADD3 R0, R140, -0xc2, RZ ;  /* 0xffffff3e8c007810 */ /* 0x000fe40007ffe0ff */
[----:B------:R-:W-:Y:S02]  /*f430*/  ISETP.GE.U32.AND P6, PT, R2, 0x7ffffec3, PT ;  /* 0x7ffffec30200780c */ /* 0x000fe40003fc6070 */
[----:B------:R-:W-:Y:S01]  /*f440*/  ISETP.GE.U32.AND P1, PT, R0, 0x7ffffebf, PT ;  /* 0x7ffffebf0000780c */ /* 0x000fe20003f26070 */
[----:B------:R-:W-:-:S05]  /*f450*/  IMAD.WIDE R124, R198, 0x4, R124 ;  /* 0x00000004c67c7825 */ /* 0x000fca00078e027c */
[----:B------:R1:W-:Y:S05]  /*f460*/  STL.64 [R1+0x220], R124 ;  /* 0x0002207c01007387 */ /* 0x0003ea0000100a00 */
[----:B------:R1:W-:Y:S01]  /*f470*/  LDGSTS.E [R93+0x17a00], [R124.64], !P6 ;  /* 0x17a000007c5d7fae */ /* 0x0003e2000f121848 */
[----:B--2---:R-:W-:-:S03]  /*f480*/  IMAD.WIDE R156, R198, 0x4, R156 ;  /* 0x00000004c69c7825 */ /* 0x004fc600078e029c */
        /* <DEDUP_REMOVED lines=8> */
[C---:B------:R-:W-:Y:S02]  /*f510*/  IADD3 R2, R140.reuse, -0xce, RZ ;  /* 0xffffff328c027810 */ /* 0x040fe40007ffe0ff */
[----:B------:R-:W-:Y:S01]  /*f520*/  IADD3 R0, R140, -0xd2, RZ ;  /* 0xffffff2e8c007810 */ /* 0x000fe20007ffe0ff */
[----:B------:R-:W-:Y:S01]  /*f530*/  IMAD.WIDE R206, R198, 0x4, R206 ;  /* 0x00000004c6ce7825 */ /* 0x000fe200078e02ce */
[----:B------:R-:W-:Y:S02]  /*f540*/  ISETP.GE.U32.AND P6, PT, R2, 0x7ffffeb3, PT ;  /* 0x7ffffeb30200780c */ /* 0x000fe40003fc6070 */
[----:B------:R-:W-:Y:S02]  /*f550*/  ISETP.GE.U32.AND P1, PT, R0, 0x7ffffeaf, PT ;  /* 0x7ffffeaf0000780c */ /* 0x000fe40003f26070 */
[----:B------:R1:W-:Y:S04]  /*f560*/  STL.64 [R1+0x240], R206 ;  /* 0x000240ce01007387 */ /* 0x0003e80000100a00 */
[----:B------:R1:W-:Y:S01]  /*f570*/  LDGSTS.E [R93+0x18a00], [R206.64], !P3 ;  /* 0x18a00000ce5d7fae */ /* 0x0003e2000d921848 */
[----:B------:R-:W-:-:S03]  /*f580*/  IMAD.WIDE R108, R198, 0x4, R108 ;  /* 0x00000004c66c7825 */ /* 0x000fc600078e026c */
[----:B-1----:R-:W2:Y:S04]  /*f590*/  LDL.LU.64 R206, [R1+0xa0] ;  /* 0x0000a00001ce7983 */ /* 0x002ea80000300a00 */
[----:B------:R1:W-:Y:S04]  /*f5a0*/  STL.64 [R1+0x260], R108 ;  /* 0x0002606c01007387 */ /* 0x0003e80000100a00 */
[----:B------:R1:W-:Y:S01]  /*f5b0*/  LDGSTS.E [R93+0x19200], [R108.64], !P2 ;  /* 0x192000006c5d7fae */ /* 0x0003e2000d121848 */
[----:B------:R-:W-:-:S05]  /*f5c0*/  IMAD.WIDE R172, R198, 0x4, R172 ;  /* 0x00000004c6ac7825 */ /* 0x000fca00078e02ac */
[----:B------:R1:W-:Y:S04]  /*f5d0*/  LDGSTS.E [R93+0x19a00], [R172.64], !P6 ;  /* 0x19a00000ac5d7fae */ /* 0x0003e8000f121848 */
[----:B-1----:R-:W2:Y:S01]  /*f5e0*/  LDL.LU.64 R108, [R1+0x88] ;  /* 0x00008800016c7983 */ /* 0x002ea20000300a00 */
[----:B------:R-:W-:-:S03]  /*f5f0*/  IMAD.WIDE R188, R198, 0x4, R188 ;  /* 0x00000004c6bc7825 */ /* 0x000fc600078e02bc */
[----:B------:R1:W-:Y:S04]  /*f600*/  STL.64 [R1+0x280], R172 ;  /* 0x000280ac01007387 */ /* 0x0003e80000100a00 */
[----:B------:R3:W-:Y:S04]  /*f610*/  LDGSTS.E [R93+0x1a200], [R188.64], !P1 ;  /* 0x1a200000bc5d7fae */ /* 0x0007e8000c921848 */
[----:B-1----:R-:W2:Y:S04]  /*f620*/  LDL.LU.64 R172, [R1+0x70] ;  /* 0x0000700001ac7983 */ /* 0x002ea80000300a00 */
[----:B------:R3:W-:Y:S01]  /*f630*/  STL.64 [R1+0x2a0], R188 ;  /* 0x0002a0bc01007387 */ /* 0x0007e20000100a00 */
[----:B----4-:R-:W-:-:S05]  /*f640*/  IMAD.WIDE R222, R198, 0x4, R222 ;  /* 0x00000004c6de7825 */ /* 0x010fca00078e02de */
[----:B------:R2:W-:Y:S01]  /*f650*/  STL.64 [R1+0x2c0], R222 ;  /* 0x0002c0de01007387 */ /* 0x0005e20000100a00 */
[----:B---3--:R-:W-:-:S03]  /*f660*/  IMAD.WIDE R188, R198, 0x4, R76 ;  /* 0x00000004c6bc7825 */ /* 0x008fc600078e024c */
[----:B------:R-:W3:Y:S01]  /*f670*/  LDL.LU.64 R76, [R1+0x58] ;  /* 0x00005800014c7983 */ /* 0x000ee20000300a00 */
[C---:B------:R-:W-:Y:S02]  /*f680*/  IADD3 R2, R140.reuse, -0xd6, RZ ;  /* 0xffffff2a8c027810 */ /* 0x040fe40007ffe0ff */
[----:B------:R-:W-:Y:S02]  /*f690*/  IADD3 R0, R140, -0xda, RZ ;  /* 0xffffff268c007810 */ /* 0x000fe40007ffe0ff */
[----:B------:R-:W-:Y:S02]  /*f6a0*/  ISETP.GE.U32.AND P3, PT, R2, 0x7ffffeab, PT ;  /* 0x7ffffeab0200780c */ /* 0x000fe40003f66070 */
[----:B------:R-:W-:Y:S02]  /*f6b0*/  ISETP.GE.U32.AND P2, PT, R0, 0x7ffffea7, PT ;  /* 0x7ffffea70000780c */ /* 0x000fe40003f46070 */
[----:B------:R-:W-:-:S04]  /*f6c0*/  IADD3 R2, R140, -0xde, RZ ;  /* 0xffffff228c027810 */ /* 0x000fc80007ffe0ff */
[----:B------:R-:W-:Y:S01]  /*f6d0*/  ISETP.GE.U32.AND P6, PT, R2, 0x7ffffea3, PT ;  /* 0x7ffffea30200780c */ /* 0x000fe20003fc6070 */
[----:B------:R1:W-:Y:S04]  /*f6e0*/  STL.64 [R1+0x2e0], R188 ;  /* 0x0002e0bc01007387 */ /* 0x0003e80000100a00 */
[----:B------:R2:W-:Y:S04]  /*f6f0*/  LDGSTS.E [R93+0x1aa00], [R222.64], !P3 ;  /* 0x1aa00000de5d7fae */ /* 0x0005e8000d921848 */
[----:B------:R1:W-:Y:S01]  /*f700*/  LDGSTS.E [R93+0x1b200], [R188.64], !P2 ;  /* 0x1b200000bc5d7fae */ /* 0x0003e2000d121848 */
[----:B--2---:R-:W-:-:S03]  /*f710*/  IMAD.WIDE R222, R198, 0x4, R124 ;  /* 0x00000004c6de7825 */ /* 0x004fc600078e027c */
[----:B------:R-:W2:Y:S04]  /*f720*/  LDL.LU.64 R124, [R1+0x40] ;  /* 0x00004000017c7983 */ /* 0x000ea80000300a00 */
[----:B------:R4:W-:Y:S04]  /*f730*/  STL.64 [R1+0x300], R222 ;  /* 0x000300de01007387 */ /* 0x0009e80000100a00 */
[----:B------:R4:W-:Y:S01]  /*f740*/  LDGSTS.E [R93+0x1ba00], [R222.64], !P6 ;  /* 0x1ba00000de5d7fae */ /* 0x0009e2000f121848 */
[----:B-1----:R-:W-:-:S03]  /*f750*/  IMAD.WIDE R188, R198, 0x4, R156 ;  /* 0x00000004c6bc7825 */ /* 0x002fc600078e029c */
[----:B------:R-:W2:Y:S04]  /*f760*/  LDL.LU.64 R156, [R1+0x28] ;  /* 0x00002800019c7983 */ /* 0x000ea80000300a00 */
[----:B------:R1:W-:Y:S04]  /*f770*/  STL.64 [R1+0x320], R188 ;  /* 0x000320bc01007387 */ /* 0x0003e80000100a00 */
[----:B----4-:R-:W4:Y:S01]  /*f780*/  LDL.LU.64 R222, [R1+0x10] ;  /* 0x0000100001de7983 */ /* 0x010f220000300a00 */
[C---:B------:R-:W-:Y:S02]  /*f790*/  IADD3 R0, R140.reuse, -0xe2, RZ ;  /* 0xffffff1e8c007810 */ /* 0x040fe40007ffe0ff */
[----:B------:R-:W-:-:S02]  /*f7a0*/  IADD3 R2, R140, -0xe6, RZ ;  /* 0xffffff1a8c027810 */ /* 0x000fc40007ffe0ff */
[----:B------:R-:W-:Y:S02]  /*f7b0*/  ISETP.GE.U32.AND P1, PT, R0, 0x7ffffe9f, PT ;  /* 0x7ffffe9f0000780c */ /* 0x000fe40003f26070 */
[----:B------:R-:W-:Y:S02]  /*f7c0*/  IADD3 R0, R140, -0xea, RZ ;  /* 0xffffff168c007810 */ /* 0x000fe40007ffe0ff */
[----:B------:R-:W-:Y:S02]  /*f7d0*/  ISETP.GE.U32.AND P3, PT, R2, 0x7ffffe9b, PT ;  /* 0x7ffffe9b0200780c */ /* 0x000fe40003f66070 */
[----:B------:R-:W-:Y:S02]  /*f7e0*/  IADD3 R2, R140, -0xee, RZ ;  /* 0xffffff128c027810 */ /* 0x000fe40007ffe0ff */
[----:B------:R-:W-:Y:S02]  /*f7f0*/  ISETP.GE.U32.AND P2, PT, R0, 0x7ffffe97, PT ;  /* 0x7ffffe970000780c */ /* 0x000fe40003f46070 */
[----:B------:R-:W-:-:S02]  /*f800*/  ISETP.GE.U32.AND P6, PT, R2, 0x7ffffe93, PT ;  /* 0x7ffffe930200780c */ /* 0x000fc40003fc6070 */
[----:B------:R-:W-:Y:S01]  /*f810*/  IADD3 R0, R140, -0xf2, RZ ;  /* 0xffffff0e8c007810 */ /* 0x000fe20007ffe0ff */
[----:B------:R1:W-:Y:S01]  /*f820*/  LDGSTS.E [R93+0x1c200], [R188.64], !P1 ;  /* 0x1c200000bc5d7fae */ /* 0x0003e2000c921848 */
[----:B------:R-:W-:Y:S02]  /*f830*/  IMAD.WIDE R206, R198, 0x4, R206 ;  /* 0x00000004c6ce7825 */ /* 0x000fe400078e02ce */
[----:B------:R-:W-:-:S03]  /*f840*/  ISETP.GE.U32.AND P1, PT, R0, 0x7ffffe8f, PT ;  /* 0x7ffffe8f0000780c */ /* 0x000fc60003f26070 */
[----:B------:R1:W-:Y:S04]  /*f850*/  STL.64 [R1+0x518], R206 ;  /* 0x000518ce01007387 */ /* 0x0003e80000100a00 */
[----:B------:R1:W-:Y:S04]  /*f860*/  LDGSTS.E [R93+0x1ca00], [R206.64], !P3 ;  /* 0x1ca00000ce5d7fae */ /* 0x0003e8000d921848 */
[----:B-1----:R-:W4:Y:S01]  /*f870*/  LDL.LU.64 R188, [R1+0x3b8] ;  /* 0x0003b80001bc7983 */ /* 0x002f220000300a00 */
[----:B------:R-:W-:-:S05]  /*f880*/  IMAD.WIDE R108, R198, 0x4, R108 ;  /* 0x00000004c66c7825 */ /* 0x000fca00078e026c */
[----:B------:R1:W-:Y:S04]  /*f890*/  STL.64 [R1+0x560], R108 ;  /* 0x0005606c01007387 */ /* 0x0003e80000100a00 */
[----:B------:R-:W4:Y:S04]  /*f8a0*/  LDL.LU.64 R206, [R1+0x398] ;  /* 0x0003980001ce7983 */ /* 0x000f280000300a00 */
        /* <DEDUP_REMOVED lines=13> */
[----:B------:R-:W-:Y:S02]  /*f980*/  ISETP.GE.U32.AND P2, PT, R0, 0x7ffffe87, PT ;  /* 0x7ffffe870000780c */ /* 0x000fe40003f46070 */
[----:B------:R-:W-:-:S04]  /*f990*/  IADD3 R0, R140, -0xfe, RZ ;  /* 0xffffff028c007810 */ /* 0x000fc80007ffe0ff */
[----:B------:R-:W-:Y:S01]  /*f9a0*/  ISETP.GE.U32.AND P6, PT, R0, 0x7ffffe83, PT ;  /* 0x7ffffe830000780c */ /* 0x000fe20003fc6070 */
[----:B--2---:R-:W-:-:S05]  /*f9b0*/  IMAD.WIDE R124, R198, 0x4, R124 ;  /* 0x00000004c67c7825 */ /* 0x004fca00078e027c */
[----:B------:R1:W-:Y:S04]  /*f9c0*/  STL.64 [R1+0x650], R124 ;  /* 0x0006507c01007387 */ /* 0x0003e80000100a00 */
[----:B------:R1:W-:Y:S01]  /*f9d0*/  LDGSTS.E [R93+0x1ea00], [R124.64], !P3 ;  /* 0x1ea000007c5d7fae */ /* 0x0003e2000d921848 */
[----:B------:R-:W-:-:S03]  /*f9e0*/  IMAD.WIDE R156, R198, 0x4, R156 ;  /* 0x00000004c69c7825 */ /* 0x000fc600078e029c */
[----:B-1----:R-:W2:Y:S04]  /*f9f0*/  LDL.LU.64 R124, [R1+0x318] ;  /* 0x00031800017c7983 */ /* 0x002ea80000300a00 */
[----:B------:R1:W-:Y:S01]  /*fa00*/  STL.64 [R1+0x690], R156 ;  /* 0x0006909c01007387 */ /* 0x0003e20000100a00 */
[----:B----4-:R-:W-:-:S03]  /*fa10*/  IMAD.WIDE R222, R198, 0x4, R222 ;  /* 0x00000004c6de7825 */ /* 0x010fc600078e02de */
[----:B------:R1:W-:Y:S04]  /*fa20*/  LDGSTS.E [R93+0x1f200], [R156.64], !P2 ;  /* 0x1f2000009c5d7fae */ /* 0x0003e8000d121848 */
[----:B------:R4:W-:Y:S04]  /*fa30*/  LDGSTS.E [R93+0x1fa00], [R222.64], !P6 ;  /* 0x1fa00000de5d7fae */ /* 0x0009e8000f121848 */
[----:B-1----:R-:W2:Y:S04]  /*fa40*/  LDL.LU.64 R156, [R1+0x2f8] ;  /* 0x0002f800019c7983 */ /* 0x002ea80000300a00 */
[----:B------:R4:W-:Y:S01]  /*fa50*/  STL.64 [R1+0x6a8], R222 ;  /* 0x0006a8de01007387 */ /* 0x0009e20000100a00 */
[----:B------:R-:W-:-:S03]  /*fa60*/  IADD3 R2, R140, -0x88, RZ ;  /* 0xffffff788c027810 */ /* 0x000fc60007ffe0ff */
[----:B----4-:R-:W4:Y:S04]  /*fa70*/  LDL.LU.64 R222, [R1+0xa30] ;  /* 0x000a300001de7983 */ /* 0x010f280000300a00 */
[----:B------:R-:W4:Y:S01]  /*fa80*/  LDL.LU.64 R92, [R1+0x2d8] ;  /* 0x0002d800015c7983 */ /* 0x000f220000300a00 */
[----:B------:R-:W-:Y:S02]  /*fa90*/  ISETP.GE.U32.AND P1, PT, R2, 0x7ffffef9, PT ;  /* 0x7ffffef90200780c */ /* 0x000fe40003f26070 */
[----:B------:R-:W-:Y:S01]  /*faa0*/  IADD3 R2, R140, -0x8b, RZ ;  /* 0xffffff758c027810 */ /* 0x000fe20007ffe0ff */
[----:B------:R-:W-:-:S03]  /*fab0*/  IMAD.WIDE R188, R198, 0x4, R188 ;  /* 0x00000004c6bc7825 */ /* 0x000fc600078e02bc */
[----:B------:R-:W-:Y:S02]  /*fac0*/  ISETP.GE.U32.AND P3, PT, R2, 0x7ffffef6, PT ;  /* 0x7ffffef60200780c */ /* 0x000fe40003f66070 */
[----:B------:R1:W-:Y:S04]  /*fad0*/  STL.64 [R1+0x30], R188 ;  /* 0x000030bc01007387 */ /* 0x0003e80000100a00 */
[----:B------:R1:W-:Y:S01]  /*fae0*/  LDGSTS.E [R141+0x10400], [R188.64], !P4 ;  /* 0x10400000bc8d7fae */ /* 0x0003e2000e121848 */
[----:B------:R-:W-:-:S05]  /*faf0*/  IMAD.WIDE R206, R198, 0x4, R206 ;  /* 0x00000004c6ce7825 */ /* 0x000fca00078e02ce */
[----:B------:R1:W-:Y:S04]  /*fb00*/  STL.64 [R1+0x40], R206 ;  /* 0x000040ce01007387 */ /* 0x0003e80000100a00 */
[----:B------:R1:W-:Y:S02]  /*fb10*/  LDGSTS.E [R141+0x10c00], [R206.64], !P5 ;  /* 0x10c00000ce8d7fae */ /* 0x0003e4000e921848 */
[C---:B-1----:R-:W-:Y:S02]  /*fb20*/  IMAD.WIDE R188, R198.reuse, 0x4, R108 ;  /* 0x00000004c6bc7825 */ /* 0x042fe400078e026c */
[----:B------:R-:W4:Y:S04]  /*fb30*/  LDL.LU.64 R108, [R1+0x2b8] ;  /* 0x0002b800016c7983 */ /* 0x000f280000300a00 */
[----:B------:R3:W-:Y:S04]  /*fb40*/  STL.64 [R1+0x58], R188 ;  /* 0x000058bc01007387 */ /* 0x0007e80000100a00 */
[----:B------:R3:W-:Y:S01]  /*fb50*/  LDGSTS.E [R141+0x11400], [R188.64], !P3 ;  /* 0x11400000bc8d7fae */ /* 0x0007e2000d921848 */
[----:B------:R-:W-:-:S03]  /*fb60*/  IMAD.WIDE R206, R198, 0x4, R172 ;  /* 0x00000004c6ce7825 */ /* 0x000fc600078e02ac */
[----:B------:R-:W4:Y:S04]  /*fb70*/  LDL.LU.64 R172, [R1+0x298] ;  /* 0x0002980001ac7983 */ /* 0x000f280000300a00 */
[----:B------:R2:W-:Y:S01]  /*fb80*/  STL.64 [R1+0x60], R206 ;  /* 0x000060ce01007387 */ /* 0x0005e20000100a00 */
[----:B---3--:R-:W-:-:S03]  /*fb90*/  IMAD.WIDE R188, R198, 0x4, R76 ;  /* 0x00000004c6bc7825 */ /* 0x008fc600078e024c */
[----:B------:R-:W3:Y:S01]  /*fba0*/  LDL.LU.64 R76, [R1+0x278] ;  /* 0x00027800014c7983 */ /* 0x000ee20000300a00 */
[C---:B------:R-:W-:Y:S02]  /*fbb0*/  IADD3 R2, R140.reuse, -0x8f, RZ ;  /* 0xffffff718c027810 */ /* 0x040fe40007ffe0ff */
[----:B------:R-:W-:Y:S02]  /*fbc0*/  IADD3 R0, R140, -0x8c, RZ ;  /* 0xffffff748c007810 */ /* 0x000fe40007ffe0ff */
[----:B------:R-:W-:Y:S02]  /*fbd0*/  ISETP.GE.U32.AND P6, PT, R2, 0x7ffffef2, PT ;  /* 0x7ffffef20200780c */ /* 0x000fe40003fc6070 */
[----:B------:R-:W-:Y:S02]  /*fbe0*/  ISETP.GE.U32.AND P2, PT, R0, 0x7ffffef5, PT ;  /* 0x7ffffef50000780c */ /* 0x000fe40003f46070 */
[C---:B------:R-:W-:Y:S02]  /*fbf0*/  IADD3 R0, R140.reuse, -0x93, RZ ;  /* 0xffffff6d8c007810 */ /* 0x040fe40007ffe0ff */
[----:B------:R-:W-:-:S02]  /*fc00*/  IADD3 R2, R140, -0x97, RZ ;  /* 0xffffff698c027810 */ /* 0x000fc40007ffe0ff */
[----:B------:R-:W-:Y:S02]  /*fc10*/  ISETP.GE.U32.AND P4, PT, R0, 0x7ffffeee, PT ;  /* 0x7ffffeee0000780c */ /* 0x000fe40003f86070 */
[----:B------:R-:W-:Y:S02]  /*fc20*/  IADD3 R0, R140, -0x9b, RZ ;  /* 0xffffff658c007810 */ /* 0x000fe40007ffe0ff */
[----:B------:R-:W-:Y:S01]  /*fc30*/  ISETP.GE.U32.AND P5, PT, R2, 0x7ffffeea, PT ;  /* 0x7ffffeea0200780c */ /* 0x000fe20003fa6070 */
[----:B------:R2:W-:Y:S01]  /*fc40*/  LDGSTS.E [R141+0x11c00], [R206.64], !P6 ;  /* 0x11c00000ce8d7fae */ /* 0x0005e2000f121848 */
[----:B------:R-:W-:Y:S02]  /*fc50*/  IADD3 R2, R140, -0x9f, RZ ;  /* 0xffffff618c027810 */ /* 0x000fe40007ffe0ff */
[----:B------:R-:W-:Y:S02]  /*fc60*/  ISETP.GE.U32.AND P3, PT, R0, 0x7ffffee6, PT ;  /* 0x7ffffee60000780c */ /* 0x000fe40003f66070 */
[----:B------:R-:W-:Y:S01]  /*fc70*/  ISETP.GE.U32.AND P6, PT, R2, 0x7ffffee2, PT ;  /* 0x7ffffee20200780c */ /* 0x000fe20003fc6070 */
[----:B------:R1:W-:Y:S04]  /*fc80*/  STL.64 [R1+0x70], R188 ;  /* 0x000070bc01007387 */ /* 0x0003e80000100a00 */
[----:B------:R1:W-:Y:S01]  /*fc90*/  LDGSTS.E [R141+0x12400], [R188.64], !P4 ;  /* 0x12400000bc8d7fae */ /* 0x0003e2000e121848 */
[----:B--2---:R-:W-:-:S03]  /*fca0*/  IMAD.WIDE R206, R198, 0x4, R124 ;  /* 0x00000004c6ce7825 */ /* 0x004fc600078e027c */
[----:B------:R-:W2:Y:S04]  /*fcb0*/  LDL.LU.64 R124, [R1+0x258] ;  /* 0x00025800017c7983 */ /* 0x000ea80000300a00 */
[----:B------:R1:W-:Y:S04]  /*fcc0*/  STL.64 [R1+0x88], R206 ;  /* 0x000088ce01007387 */ /* 0x0003e80000100a00 */
[----:B-1----:R-:W2:Y:S04]  /*fcd0*/  LDL.LU.64 R188, [R1+0x238] ;  /* 0x0002380001bc7983 */ /* 0x002ea80000300a00 */
[----:B------:R1:W-:Y:S01]  /*fce0*/  LDGSTS.E [R141+0x12c00], [R206.64], !P5 ;  /* 0x12c00000ce8d7fae */ /* 0x0003e2000e921848 */
[----:B------:R-:W-:-:S05]  /*fcf0*/  IMAD.WIDE R156, R198, 0x4, R156 ;  /* 0x00000004c69c7825 */ /* 0x000fca00078e029c */
[----:B------:R4:W-:Y:S04]  /*fd00*/  STL.64 [R1+0xa0], R156 ;  /* 0x0000a09c01007387 */ /* 0x0009e80000100a00 */
[----:B-1----:R-:W2:Y:S04]  /*fd10*/  LDL.LU.64 R206, [R1+0x218] ;  /* 0x0002180001ce7983 */ /* 0x002ea80000300a00 */
[----:B------:R1:W-:Y:S01]  /*fd20*/  LDGSTS.E [R141+0x13400], [R156.64], !P3 ;  /* 0x134000009c8d7fae */ /* 0x0003e2000d921848 */
[----:B----4-:R-:W-:-:S03]  /*fd30*/  IMAD.WIDE R92, R198, 0x4, R92 ;  /* 0x00000004c65c7825 */ /* 0x010fc600078e025c */
[----:B-1----:R-:W4:Y:S04]  /*fd40*/  LDL.LU.64 R156, [R1+0x1f8] ;  /* 0x0001f800019c7983 */ /* 0x002f280000300a00 */
[----:B------:R1:W-:Y:S04]  /*fd50*/  STL.64 [R1+0xc0], R92 ;  /* 0x0000c05c01007387 */ /* 0x0003e80000100a00 */
[----:B------:R1:W-:Y:S01]  /*fd60*/  LDGSTS.E [R141+0x13c00], [R92.64], !P6 ;  /* 0x13c000005c8d7fae */ /* 0x0003e2000f121848 */
[----:B------:R-:W-:-:S03]  /*fd70*/  IADD3 R0, R140, -0xa3, RZ ;  /* 0xffffff5d8c007810 */ /* 0x000fc60007ffe0ff */
[----:B-1----:R-:W4:Y:S01]  /*fd80*/  LDL.LU.64 R92, [R1+0x1d8] ;  /* 0x0001d800015c7983 */ /* 0x002f220000300a00 */
[----:B------:R-:W-:Y:S02]  /*fd90*/  IADD3 R2, R140, -0xa7, RZ ;  /* 0xffffff598c027810 */ /* 0x000fe40007ffe0ff */
[----:B------:R-:W-:Y:S02]  /*fda0*/  ISETP.GE.U32.AND P4, PT, R0, 0x7ffffede, PT ;  /* 0x7ffffede0000780c */ /* 0x000fe40003f86070 */
[----:B------:R-:W-:Y:S02]  /*fdb0*/  IADD3 R0, R140, -0xab, RZ ;  /* 0xffffff558c007810 */ /* 0x000fe40007ffe0ff */
[----:B------:R-:W-:Y:S02]  /*fdc0*/  ISETP.GE.U32.AND P5, PT, R2, 0x7ffffeda, PT ;  /* 0x7ffffeda0200780c */ /* 0x000fe40003fa6070 */
[----:B------:R-:W-:Y:S01]  /*fdd0*/  ISETP.GE.U32.AND P3, PT, R0, 0x7ffffed6, PT ;  /* 0x7ffffed60000780c */ /* 0x000fe20003f66070 */
[----:B------:R-:W-:-:S05]  /*fde0*/  IMAD.WIDE R108, R198, 0x4, R108 ;  /* 0x00000004c66c7825 */ /* 0x000fca00078e026c */
[----:B------:R1:W-:Y:S04]  /*fdf0*/  STL.64 [R1+0xe0], R108 ;  /* 0x0000e06c01007387 */ /* 0x0003e80000100a00 */
[----:B------:R1:W-:Y:S01]  /*fe00*/  LDGSTS.E [R141+0x14400], [R108.64], !P4 ;  /* 0x144000006c8d7fae */ /* 0x0003e2000e121848 */
[----:B------:R-:W-:-:S03]  /*fe10*/  IMAD.WIDE R172, R198, 0x4, R172 ;  /* 0x00000004c6ac7825 */ /* 0x000fc600078e02ac */
[----:B-1----:R-:W4:Y:S04]  /*fe20*/  LDL.LU.64 R108, [R1+0x1b8] ;  /* 0x0001b800016c7983 */ /* 0x002f280000300a00 */
        /* <DEDUP_REMOVED lines=10> */
[----:B------:R-:W-:Y:S02]  /*fed0*/  IADD3 R2, R140, -0xb7, RZ ;  /* 0xffffff498c027810 */ /* 0x000fe40007ffe0ff */
[----:B------:R-:W-:Y:S02]  /*fee0*/  ISETP.GE.U32.AND P4, PT, R0, 0x7ffffece, PT ;  /* 0x7ffffece0000780c */ /* 0x000fe40003f86070 */
[----:B------:R-:W-:Y:S02]  /*fef0*/  ISETP.GE.U32.AND P5, PT, R2, 0x7ffffeca, PT ;  /* 0x7ffffeca0200780c */ /* 0x000fe40003fa6070 */
[----:B------:R-:W-:Y:S01]  /*ff00*/  IADD3 R0, R140, -0xbb, RZ ;  /* 0xffffff458c007810 */ /* 0x000fe20007ffe0ff */
[----:B--2---:R-:W-:-:S03]  /*ff10*/  IMAD.WIDE R124, R198, 0x4, R124 ;  /* 0x00000004c67c7825 */ /* 0x004fc600078e027c */
[----:B------:R-:W-:Y:S02]  /*ff20*/  ISETP.GE.U32.AND P3, PT, R0, 0x7ffffec6, PT ;  /* 0x7ffffec60000780c */ /* 0x000fe40003f66070 */
[----:B------:R1:W-:Y:S01]  /*ff30*/  STL.64 [R1+0x140], R124 ;  /* 0x0001407c01007387 */ /* 0x0003e20000100a00 */
[----:B------:R-:W-:-:S03]  /*ff40*/  IMAD.WIDE R188, R198, 0x4, R188 ;  /* 0x00000004c6bc7825 */ /* 0x000fc600078e02bc */
[----:B------:R1:W-:Y:S04]  /*ff50*/  LDGSTS.E [R141+0x15c00], [R124.64], !P6 ;  /* 0x15c000007c8d7fae */ /* 0x0003e8000f121848 */
[----:B------:R2:W-:Y:S04]  /*ff60*/  LDGSTS.E [R141+0x16400], [R188.64], !P4 ;  /* 0x16400000bc8d7fae */ /* 0x0005e8000e121848 */
[----:B-1----:R-:W3:Y:S01]  /*ff70*/  LDL.LU.64 R124, [R1+0x158] ;  /* 0x00015800017c7983 */ /* 0x002ee20000300a00 */
[----:B------:R-:W-:-:S03]  /*ff80*/  IMAD.WIDE R206, R198, 0x4, R206 ;  /* 0x00000004c6ce7825 */ /* 0x000fc600078e02ce */
[----:B------:R2:W-:Y:S04]  /*ff90*/  STL.64 [R1+0x160], R188 ;  /* 0x000160bc01007387 */ /* 0x0005e80000100a00 */
[----:B------:R1:W-:Y:S04]  /*ffa0*/  STL.64 [R1+0x180], R206 ;  /* 0x000180ce01007387 */ /* 0x0003e80000100a00 */
[----:B------:R1:W-:Y:S04]  /*ffb0*/  LDGSTS.E [R141+0x16c00], [R206.64], !P5 ;  /* 0x16c00000ce8d7fae */ /* 0x0003e8000e921848 */
[----:B--2---:R-:W2:Y:S01]  /*ffc0*/  LDL.LU.64 R188, [R1+0x138] ;  /* 0x0001380001bc7983 */ /* 0x004ea20000300a00 */
[----:B----4-:R-:W-:-:S05]  /*ffd0*/  IMAD.WIDE R156, R198, 0x4, R156 ;  /* 0x00000004c69c7825 */ /* 0x010fca00078e029c */
[----:B------:R4:W-:Y:S04]  /*ffe0*/  STL.64 [R1+0x1a0], R156 ;  /* 0x0001a09c01007387 */ /* 0x0009e80000100a00 */
[----:B------:R4:W-:Y:S01]  /*fff0*/  LDGSTS.E [R141+0x17400], [R156.64], !P3 ;  /* 0x174000009c8d7fae */ /* 0x0009e2000d921848 */
[----:B-1----:R-:W-:-:S03]  /*10000*/  IMAD.WIDE R206, R198, 0x4, R92 ;  /* 0x00000004c6ce7825 */ /* 0x002fc600078e025c */
[----:B------:R-:W2:Y:S04]  /*10010*/  LDL.LU.64 R92, [R1+0x118] ;  /* 0x00011800015c7983 */ /* 0x000ea80000300a00 */
[----:B------:R1:W-:Y:S04]  /*10020*/  STL.64 [R1+0x1c0], R206 ;  /* 0x0001c0ce01007387 */ /* 0x0003e80000100a00 */
[----:B----4-:R-:W2:Y:S01]  /*10030*/  LDL.LU.64 R156, [R1+0xf8] ;  /* 0x0000f800019c7983 */ /* 0x010ea20000300a00 */
[C---:B------:R-:W-:Y:S02]  /*10040*/  IADD3 R2, R140.reuse, -0xbf, RZ ;  /* 0xffffff418c027810 */ /* 0x040fe40007ffe0ff */
[----:B------:R-:W-:-:S02]  /*10050*/  IADD3 R0, R140, -0xc3, RZ ;  /* 0xffffff3d8c007810 */ /* 0x000fc40007ffe0ff */
[----:B------:R-:W-:Y:S02]  /*10060*/  ISETP.GE.U32.AND P6, PT, R2, 0x7ffffec2, PT ;  /* 0x7ffffec20200780c */ /* 0x000fe40003fc6070 */
[----:B------:R-:W-:Y:S02]  /*10070*/  IADD3 R2, R140, -0xc7, RZ ;  /* 0xffffff398c027810 */ /* 0x000fe40007ffe0ff */
[----:B------:R-:W-:Y:S02]  /*10080*/  ISETP.GE.U32.AND P4, PT, R0, 0x7ffffebe, PT ;  /* 0x7ffffebe0000780c */ /* 0x000fe40003f86070 */
[----:B------:R-:W-:Y:S02]  /*10090*/  ISETP.GE.U32.AND P5, PT, R2, 0x7ffffeba, PT ;  /* 0x7ffffeba0200780c */ /* 0x000fe40003fa6070 */
[----:B------:R-:W-:-:S04]  /*100a0*/  IADD3 R0, R140, -0xcb, RZ ;  /* 0xffffff358c007810 */ /* 0x000fc80007ffe0ff */
[----:B------:R-:W-:Y:S01]  /*100b0*/  ISETP.GE.U32.AND P3, PT, R0, 0x7ffffeb6, PT ;  /* 0x7ffffeb60000780c */ /* 0x000fe20003f66070 */
[----:B------:R1:W-:Y:S01]  /*100c0*/  LDGSTS.E [R141+0x17c00], [R206.64], !P6 ;  /* 0x17c00000ce8d7fae */ /* 0x0003e2000f121848 */
[----:B------:R-:W-:-:S05]  /*100d0*/  IMAD.WIDE R108, R198, 0x4, R108 ;  /* 0x00000004c66c7825 */ /* 0x000fca00078e026c */
[----:B------:R1:W-:Y:S04]  /*100e0*/  STL.64 [R1+0x1b8], R108 ;  /* 0x0001b86c01007387 */ /* 0x0003e80000100a00 */
[----:B------:R1:W-:Y:S02]  /*100f0*/  LDGSTS.E [R141+0x18400], [R108.64], !P4 ;  /* 0x184000006c8d7fae */ /* 0x0003e4000e121848 */
[C---:B-1----:R-:W-:Y:S02]  /*10100*/  IMAD.WIDE R206, R198.reuse, 0x4, R172 ;  /* 0x00000004c6ce7825 */ /* 0x042fe400078e02ac */
[----:B------:R-:W2:Y:S04]  /*10110*/  LDL.LU.64 R172, [R1+0xd8] ;  /* 0x0000d80001ac7983 */ /* 0x000ea80000300a00 */
[----:B------:R1:W-:Y:S04]  /*10120*/  STL.64 [R1+0x198], R206 ;  /* 0x000198ce01007387 */ /* 0x0003e80000100a00 */
[----:B------:R-:W2:Y:S04]  /*10130*/  LDL.LU.64 R108, [R1+0xb8] ;  /* 0x0000b800016c7983 */ /* 0x000ea80000300a00 */
        /* <DEDUP_REMOVED lines=9> */
[----:B------:R-:W-:Y:S02]  /*101d0*/  IADD3 R2, R140, -0xd7, RZ ;  /* 0xffffff298c027810 */ /* 0x000fe40007ffe0ff */
[----:B------:R-:W-:Y:S02]  /*101e0*/  ISETP.GE.U32.AND P4, PT, R0, 0x7ffffeae, PT ;  /* 0x7ffffeae0000780c */ /* 0x000fe40003f86070 */
[----:B------:R-:W-:Y:S02]  /*101f0*/  IADD3 R0, R140, -0xdb, RZ ;  /* 0xffffff258c007810 */ /* 0x000fe40007ffe0ff */
[----:B------:R-:W-:-:S02]  /*10200*/  ISETP.GE.U32.AND P5, PT, R2, 0x7ffffeaa, PT ;  /* 0x7ffffeaa0200780c */ /* 0x000fc40003fa6070 */
[----:B------:R-:W-:Y:S01]  /*10210*/  ISETP.GE.U32.AND P3, PT, R0, 0x7ffffea6, PT ;  /* 0x7ffffea60000780c */ /* 0x000fe20003f66070 */
[----:B------:R-:W-:-:S05]  /*10220*/  IMAD.WIDE R124, R198, 0x4, R124 ;  /* 0x00000004c67c7825 */ /* 0x000fca00078e027c */
[----:B------:R1:W-:Y:S04]  /*10230*/  STL.64 [R1+0x1e0], R124 ;  /* 0x0001e07c01007387 */ /* 0x0003e80000100a00 */
[----:B------:R1:W-:Y:S01]  /*10240*/  LDGSTS.E [R141+0x19c00], [R124.64], !P6 ;  /* 0x19c000007c8d7fae */ /* 0x0003e2000f121848 */
[----:B--2---:R-:W-:-:S05]  /*10250*/  IMAD.WIDE R188, R198, 0x4, R188 ;  /* 0x00000004c6bc7825 */ /* 0x004fca00078e02bc */
[----:B------:R2:W-:Y:S04]  /*10260*/  LDGSTS.E [R141+0x1a400], [R188.64], !P4 ;  /* 0x1a400000bc8d7fae */ /* 0x0005e8000e121848 */
[----:B-1----:R-:W3:Y:S04]  /*10270*/  LDL.LU.64 R124, [R1+0x68] ;  /* 0x00006800017c7983 */ /* 0x002ee80000300a00 */
[----:B------:R2:W-:Y:S01]  /*10280*/  STL.64 [R1+0x1f8], R188 ;  /* 0x0001f8bc01007387 */ /* 0x0005e20000100a00 */
[----:B------:R-:W-:-:S03]  /*10290*/  IMAD.WIDE R92, R198, 0x4, R92 ;  /* 0x00000004c65c7825 */ /* 0x000fc600078e025c */
[----:B--2---:R-:W2:Y:S04]  /*102a0*/  LDL.LU.64 R188, [R1+0x50] ;  /* 0x0000500001bc7983 */ /* 0x004ea80000300a00 */
[----:B------:R1:W-:Y:S01]  /*102b0*/  STL.64 [R1+0x218], R92 ;  /* 0x0002185c01007387 */ /* 0x0003e20000100a00 */
[----:B------:R-:W-:-:S03]  /*102c0*/  IMAD.WIDE R156, R198, 0x4, R156 ;  /* 0x00000004c69c7825 */ /* 0x000fc600078e029c */
[----:B------:R1:W-:Y:S04]  /*102d0*/  LDGSTS.E [R141+0x1ac00], [R92.64], !P5 ;  /* 0x1ac000005c8d7fae */ /* 0x0003e8000e921848 */
[----:B------:R1:W-:Y:S04]  /*102e0*/  LDGSTS.E [R141+0x1b400], [R156.64], !P3 ;  /* 0x1b4000009c8d7fae */ /* 0x0003e8000d921848 */
[----:B-1----:R-:W2:Y:S04]  /*102f0*/  LDL.LU.64 R92, [R1+0x38] ;  /* 0x00003800015c7983 */ /* 0x002ea80000300a00 */
[----:B------:R1:W-:Y:S01]  /*10300*/  STL.64 [R1+0x238], R156 ;  /* 0x0002389c01007387 */ /* 0x0003e20000100a00 */
[----:B------:R-:W-:-:S03]  /*10310*/  IADD3 R2, R140, -0xdf, RZ ;  /* 0xffffff218c027810 */ /* 0x000fc60007ffe0ff */
[----:B-1----:R-:W2:Y:S01]  /*10320*/  LDL.LU.64 R156, [R1+0x20] ;  /* 0x00002000019c7983 */ /* 0x002ea20000300a00 */
[----:B------:R-:W-:Y:S02]  /*10330*/  IADD3 R0, R140, -0xe3, RZ ;  /* 0xffffff1d8c007810 */ /* 0x000fe40007ffe0ff */
[----:B------:R-:W-:Y:S02]  /*10340*/  ISETP.GE.U32.AND P6, PT, R2, 0x7ffffea2, PT ;  /* 0x7ffffea20200780c */ /* 0x000fe40003fc6070 */
[----:B------:R-:W-:Y:S01]  /*10350*/  ISETP.GE.U32.AND P4, PT, R0, 0x7ffffe9e, PT ;  /* 0x7ffffe9e0000780c */ /* 0x000fe20003f86070 */
[----:B------:R-:W-:-:S05]  /*10360*/  IMAD.WIDE R172, R198, 0x4, R172 ;  /* 0x00000004c6ac7825 */ /* 0x000fca00078e02ac */
[----:B------:R1:W-:Y:S01]  /*10370*/  STL.64 [R1+0x258], R172 ;  /* 0x000258ac01007387 */ /* 0x0003e20000100a00 */
[----:B------:R-:W-:-:S04]  /*10380*/  IMAD.WIDE R108, R198, 0x4, R108 ;  /* 0x00000004c66c7825 */ /* 0x000fc800078e026c */
[----:B------:R1:W-:Y:S04]  /*10390*/  LDGSTS.E [R141+0x1bc00], [R172.64], !P6 ;  /* 0x1bc00000ac8d7fae */ /* 0x0003e8000f121848 */
[----:B------:R3:W-:Y:S04]  /*103a0*/  LDGSTS.E [R141+0x1c400], [R108.64], !P4 ;  /* 0x1c4000006c8d7fae */ /* 0x0007e8000e121848 */
[----:B-1----:R-:W2:Y:S04]  /*103b0*/  LDL.LU.64 R172, [R1+0x8] ;  /* 0x0000080001ac7983 */ /* 0x002ea80000300a00 */
[----:B------:R3:W-:Y:S01]  /*103c0*/  STL.64 [R1+0x278], R108 ;  /* 0x0002786c01007387 */ /* 0x0007e20000100a00 */
[----:B----4-:R-:W-:-:S05]  /*103d0*/  IMAD.WIDE R206, R198, 0x4, R206 ;  /* 0x00000004c6ce7825 */ /* 0x010fca00078e02ce */
[----:B------:R-:W-:Y:S01]  /*103e0*/  STL.64 [R1+0x298], R206 ;  /* 0x000298ce01007387 */ /* 0x000fe20000100a00 */
        /* <DEDUP_REMOVED lines=13> */
[----:B------:R-:W-:Y:S01]  /*104c0*/  ISETP.GE.U32.AND P5, PT, R2, 0x7ffffe8a, PT ;  /* 0x7ffffe8a0200780c */ /* 0x000fe20003fa6070 */
[----:B------:R4:W-:Y:S01]  /*104d0*/  LDGSTS.E [R141+0x1d400], [R108.64], !P3 ;  /* 0x1d4000006c8d7fae */ /* 0x0009e2000d921848 */
[----:B------:R-:W-:-:S03]  /*104e0*/  ISETP.GE.U32.AND P3, PT, R0, 0x7ffffe86, PT ;  /* 0x7ffffe860000780c */ /* 0x000fc60003f66070 */
[----:B------:R4:W-:Y:S01]  /*104f0*/  STL.64 [R1+0x2b8], R108 ;  /* 0x0002b86c01007387 */ /* 0x0009e20000100a00 */
[----:B------:R-:W-:-:S03]  /*10500*/  IMAD.WIDE R124, R198, 0x4, R124 ;  /* 0x00000004c67c7825 */ /* 0x000fc600078e027c */
[----:B----4-:R-:W4:Y:S04]  /*10510*/  LDL.LU.64 R108, [R1+0x390] ;  /* 0x00039000016c7983 */ /* 0x010f280000300a00 */
[----:B------:R1:W-:Y:S04]  /*10520*/  STL.64 [R1+0x2d8], R124 ;  /* 0x0002d87c01007387 */ /* 0x0003e80000100a00 */
[----:B------:R1:W-:Y:S01]  /*10530*/  LDGSTS.E [R141+0x1dc00], [R124.64], !P6 ;  /* 0x1dc000007c8d7fae */ /* 0x0003e2000f121848 */
[----:B--2---:R-:W-:-:S03]  /*10540*/  IMAD.WIDE R188, R198, 0x4, R188 ;  /* 0x00000004c6bc7825 */ /* 0x004fc600078e02bc */
[----:B-1----:R-:W2:Y:S04]  /*10550*/  LDL.LU.64 R124, [R1+0x370] ;  /* 0x00037000017c7983 */ /* 0x002ea80000300a00 */
        /* <DEDUP_REMOVED lines=8> */
[----:B-1----:R-:W2:Y:S04]  /*105e0*/  LDL.LU.64 R92, [R1+0x330] ;  /* 0x00033000015c7983 */ /* 0x002ea80000300a00 */
[----:B------:R1:W-:Y:S04]  /*105f0*/  STL.64 [R1+0x550], R156 ;  /* 0x0005509c01007387 */ /* 0x0003e80000100a00 */
[----:B-1----:R-:W1:Y:S01]  /*10600*/  S2R R157, SR_TID.X ;  /* 0x00000000009d7919 */ /* 0x002e620000002100 */
[----:B------:R-:W-:-:S03]  /*10610*/  IMAD.WIDE R206, R198, 0x4, R172 ;  /* 0x00000004c6ce7825 */ /* 0x000fc600078e02ac */
[----:B------:R-:W2:Y:S04]  /*10620*/  LDL.LU.64 R172, [R1+0x310] ;  /* 0x0003100001ac7983 */ /* 0x000ea80000300a00 */
[----:B------:R3:W-:Y:S01]  /*10630*/  STL.64 [R1+0x590], R206 ;  /* 0x000590ce01007387 */ /* 0x0007e20000100a00 */
[----:B-1----:R-:W-:Y:S01]  /*10640*/  LOP3.LUT R3, R157, 0x7f, RZ, 0xc0, !PT ;  /* 0x0000007f9d037812 */ /* 0x002fe200078ec0ff */
[----:B---3--:R-:W-:Y:S02]  /*10650*/  IMAD.WIDE R156, R198, 0x4, R76 ;  /* 0x00000004c69c7825 */ /* 0x008fe400078e024c */
[----:B------:R-:W3:Y:S01]  /*10660*/  LDL.LU.64 R76, [R1+0x2f0] ;  /* 0x0002f000014c7983 */ /* 0x000ee20000300a00 */
[----:B------:R-:W-:-:S04]  /*10670*/  IADD3 R0, R140, -0xff, RZ ;  /* 0xffffff018c007810 */ /* 0x000fc80007ffe0ff */
[----:B------:R-:W-:Y:S02]  /*10680*/  ISETP.GE.U32.AND P6, PT, R0, 0x7ffffe82, PT ;  /* 0x7ffffe820000780c */ /* 0x000fe40003fc6070 */
[C---:B------:R-:W-:Y:S02]  /*10690*/  IADD3 R2, R140.reuse, -0x90, RZ ;  /* 0xffffff708c027810 */ /* 0x040fe40007ffe0ff */
[----:B------:R-:W-:Y:S02]  /*106a0*/  IADD3 R0, R140, -0x98, RZ ;  /* 0xffffff688c007810 */ /* 0x000fe40007ffe0ff */
[----:B------:R-:W-:Y:S02]  /*106b0*/  ISETP.GE.U32.AND P4, PT, R2, 0x7ffffef1, PT ;  /* 0x7ffffef10200780c */ /* 0x000fe40003f86070 */
[----:B------:R-:W-:Y:S01]  /*106c0*/  IADD3 R2, R140, -0x94, RZ ;  /* 0xffffff6c8c027810 */ /* 0x000fe20007ffe0ff */
[----:B------:R-:W-:Y:S01]  /*106d0*/  IMAD.SHL.U32 R252, R3, 0x4, RZ ;  /* 0x0000000403fc7824 */ /* 0x000fe200078e00ff */
[----:B------:R-:W-:Y:S01]  /*106e0*/  ISETP.GE.U32.AND P3, PT, R0, 0x7ffffee9, PT ;  /* 0x7ffffee90000780c */ /* 0x000fe20003f66070 */
[----:B------:R2:W-:Y:S01]  /*106f0*/  STL.64 [R1+0x8], R156 ;  /* 0x0000089c01007387 */ /* 0x0005e20000100a00 */
[----:B------:R-:W-:-:S02]  /*10700*/  ISETP.GE.U32.AND P5, PT, R2, 0x7ffffeed, PT ;  /* 0x7ffffeed0200780c */ /* 0x000fc40003fa6070 */
[C---:B------:R-:W-:Y:S01]  /*10710*/  IADD3 R2, R140.reuse, -0x9c, RZ ;  /* 0xffffff648c027810 */ /* 0x040fe20007ffe0ff */
[----:B------:R1:W-:Y:S01]  /*10720*/  LDGSTS.E [R141+0x1fc00], [R206.64], !P6 ;  /* 0x1fc00000ce8d7fae */ /* 0x0003e2000f121848 */
[----:B------:R-:W-:Y:S02]  /*10730*/  IADD3 R0, R140, -0xa0, RZ ;  /* 0xffffff608c007810 */ /* 0x000fe40007ffe0ff */
[----:B------:R-:W-:-:S05]  /*10740*/  LOP3.LUT R252, R252, 0x60, RZ, 0x3c, !PT ;  /* 0x00000060fcfc7812 */ /* 0x000fca00078e3cff */
[----:B------:R2:W-:Y:S04]  /*10750*/  LDGSTS.E [R252+0x10600], [R156.64], !P0 ;  /* 0x106000009cfc7fae */ /* 0x0005e8000c121848 */
[----:B-1----:R-:W3:Y:S04]  /*10760*/  LDL.LU.64 R206, [R1+0xa28] ;  /* 0x000a280001ce7983 */ /* 0x002ee80000300a00 */
[----:B------:R-:W3:Y:S01]  /*10770*/  LDL.LU.64 R140, [R1+0x2d0] ;  /* 0x0002d000018c7983 */ /* 0x000ee20000300a00 */
[----:B----4-:R-:W-:-:S05]  /*10780*/  IMAD.WIDE R108, R198, 0x4, R108 ;  /* 0x00000004c66c7825 */ /* 0x010fca00078e026c */
[----:B------:R1:W-:Y:S04]  /*10790*/  STL.64 [R1+0x10], R108 ;  /* 0x0000106c01007387 */ /* 0x0003e80000100a00 */
[----:B------:R1:W-:Y:S01]  /*107a0*/  LDGSTS.E [R252+0x10e00], [R108.64], !P1 ;  /* 0x10e000006cfc7fae */ /* 0x0003e2000c921848 */
[----:B--2---:R-:W-:-:S03]  /*107b0*/  IMAD.WIDE R156, R198, 0x4, R124 ;  /* 0x00000004c69c7825 */ /* 0x004fc600078e027c */
[----:B------:R-:W2:Y:S04]  /*107c0*/  LDL.LU.64 R124, [R1+0x2b0] ;  /* 0x0002b000017c7983 */ /* 0x000ea80000300a00 */
[----:B------:R4:W-:Y:S04]  /*107d0*/  STL.64 [R1+0x18], R156 ;  /* 0x0000189c01007387 */ /* 0x0009e80000100a00 */
[----:B------:R4:W-:Y:S04]  /*107e0*/  LDGSTS.E [R252+0x11600], [R156.64], !P2 ;  /* 0x116000009cfc7fae */ /* 0x0009e8000d121848 */
[----:B-1----:R-:W2:Y:S01]  /*107f0*/  LDL.LU.64 R108, [R1+0x290] ;  /* 0x00029000016c7983 */ /* 0x002ea20000300a00 */
[----:B------:R-:W-:-:S05]  /*10800*/  IMAD.WIDE R188, R198, 0x4, R188 ;  /* 0x00000004c6bc7825 */ /* 0x000fca00078e02bc */
        /* <DEDUP_REMOVED lines=9> */
[----:B------:R-:W-:Y:S02]  /*108a0*/  ISETP.GE.U32.AND P6, PT, R2, 0x7ffffee5, PT ;  /* 0x7ffffee50200780c */ /* 0x000fe40003fc6070 */
[----:B------:R-:W-:Y:S01]  /*108b0*/  ISETP.GE.U32.AND P0, PT, R0, 0x7ffffee1, PT ;  /* 0x7ffffee10000780c */ /* 0x000fe20003f06070 */
[----:B---3--:R-:W-:Y:S01]  /*108c0*/  IMAD.WIDE R156, R198, 0x4, R76 ;  /* 0x00000004c69c7825 */ /* 0x008fe200078e024c */
[----:B------:R1:W-:Y:S04]  /*108d0*/  LDGSTS.E [R252+0x12e00], [R188.64], !P3 ;  /* 0x12e00000bcfc7fae */ /* 0x0003e8000d921848 */
[----:B------:R-:W3:Y:S01]  /*108e0*/  LDL.LU.64 R76, [R1+0x230] ;  /* 0x00023000014c7983 */ /* 0x000ee20000300a00 */
[----:B------:R-:W-:-:S03]  /*108f0*/  IMAD.MOV.U32 R0, RZ, RZ, c[0x0][0x180] ;  /* 0x00006000ff007624 */ /* 0x000fc600078e00ff */
[----:B------:R2:W-:Y:S02]  /*10900*/  STL.64 [R1+0x48], R156 ;  /* 0x0000489c01007387 */ /* 0x0005e40000100a00 */
[C---:B------:R-:W-:Y:S02]  /*10910*/  IADD3 R2, R0.reuse, -0xa4, RZ ;  /* 0xffffff5c00027810 */ /* 0x040fe40007ffe0ff */
[----:B------:R-:W-:Y:S01]  /*10920*/  IADD3 R0, R0, -0xa8, RZ ;  /* 0xffffff5800007810 */ /* 0x000fe20007ffe0ff */
[----:B------:R2:W-:Y:S03]  /*10930*/  LDGSTS.E [R252+0x13600], [R156.64], !P6 ;  /* 0x136000009cfc7fae */ /* 0x0005e6000f121848 */
[----:B------:R-:W-:Y:S01]  /*10940*/  ISETP.GE.U32.AND P2, PT, R0, 0x7ffffed9, PT ;  /* 0x7ffffed90000780c */ /* 0x000fe20003f46070 */
[----:B------:R-:W-:Y:S01]  /*10950*/  IMAD.MOV.U32 R0, RZ, RZ, c[0x0][0x180] ;  /* 0x00006000ff007624 */ /* 0x000fe200078e00ff */
[----:B------:R-:W-:-:S04]  /*10960*/  ISETP.GE.U32.AND P1, PT, R2, 0x7ffffedd, PT ;  /* 0x7ffffedd0200780c */ /* 0x000fc80003f26070 */
[----:B------:R-:W-:Y:S01]  /*10970*/  IADD3 R2, R0, -0xac, RZ ;  /* 0xffffff5400027810 */ /* 0x000fe20007ffe0ff */
[----:B-1----:R-:W-:Y:S02]  /*10980*/  IMAD.WIDE R188, R198, 0x4, R140 ;  /* 0x00000004c6bc7825 */ /* 0x002fe400078e028c */
[----:B------:R-:W3:Y:S04]  /*10990*/  LDL.LU.64 R140, [R1+0x210] ;  /* 0x00021000018c7983 */ /* 0x000ee80000300a00 */
[----:B------:R1:W-:Y:S01]  /*109a0*/  STL.64 [R1+0x50], R188 ;  /* 0x000050bc01007387 */ /* 0x0003e20000100a00 */
[----:B------:R-:W-:-:S03]  /*109b0*/  ISETP.GE.U32.AND P4, PT, R2, 0x7ffffed5, PT ;  /* 0x7ffffed50200780c */ /* 0x000fc60003f86070 */
[----:B------:R1:W-:Y:S01]  /*109c0*/  LDGSTS.E [R252+0x13e00], [R188.64], !P0 ;  /* 0x13e00000bcfc7fae */ /* 0x0003e2000c121848 */
[----:B--2---:R-:W-:-:S03]  /*109d0*/  IMAD.WIDE R156, R198, 0x4, R124 ;  /* 0x00000004c69c7825 */ /* 0x004fc600078e027c */
[----:B------:R-:W2:Y:S04]  /*109e0*/  LDL.LU.64 R124, [R1+0x1f0] ;  /* 0x0001f000017c7983 */ /* 0x000ea80000300a00 */
[----:B------:R4:W-:Y:S04]  /*109f0*/  STL.64 [R1+0x68], R156 ;  /* 0x0000689c01007387 */ /* 0x0009e80000100a00 */
[----:B------:R4:W-:Y:S01]  /*10a00*/  LDGSTS.E [R252+0x14600], [R156.64], !P1 ;  /* 0x146000009cfc7fae */ /* 0x0009e2000c921848 */
[----:B------:R-:W-:-:S03]  /*10a10*/  IMAD.WIDE R108, R198, 0x4, R108 ;  /* 0x00000004c66c7825 */ /* 0x000fc600078e026c */
[----:B-1----:R-:W2:Y:S04]  /*10a20*/  LDL.LU.64 R188, [R1+0x1d0] ;  /* 0x0001d00001bc7983 */ /* 0x002ea80000300a00 */
[----:B------:R1:W-:Y:S04]  /*10a30*/  STL.64 [R1+0x80], R108 ;  /* 0x0000806c01007387 */ /* 0x0003e80000100a00 */
[----:B------:R1:W-:Y:S01]  /*10a40*/  LDGSTS.E [R252+0x14e00], [R108.64], !P2 ;  /* 0x14e000006cfc7fae */ /* 0x0003e2000d121848 */
[----:B----4-:R-:W-:-:S03]  /*10a50*/  IMAD.WIDE R156, R198, 0x4, R92 ;  /* 0x00000004c69c7825 */ /* 0x010fc600078e025c */
[----:B------:R-:W4:Y:S04]  /*10a60*/  LDL.LU.64 R92, [R1+0x1b0] ;  /* 0x0001b000015c7983 */ /* 0x000f280000300a00 */
[----:B------:R3:W-:Y:S04]  /*10a70*/  STL.64 [R1+0x98], R156 ;  /* 0x0000989c01007387 */ /* 0x0007e80000100a00 */
[----:B-1----:R-:W4:Y:S04]  /*10a80*/  LDL.LU.64 R108, [R1+0x190] ;  /* 0x00019000016c7983 */ /* 0x002f280000300a00 */
[----:B------:R3:W-:Y:S01]  /*10a90*/  LDGSTS.E [R252+0x15600], [R156.64], !P4 ;  /* 0x156000009cfc7fae */ /* 0x0007e2000e121848 */
[----:B------:R-:W-:-:S05]  /*10aa0*/  IMAD.WIDE R172, R198, 0x4, R172 ;  /* 0x00000004c6ac7825 */ /* 0x000fca00078e02ac */
[----:B------:R1:W-:Y:S01]  /*10ab0*/  STL.64 [R1+0xb8], R172 ;  /* 0x0000b8ac01007387 */ /* 0x0003e20000100a00 */
[----:B---3--:R-:W-:-:S03]  /*10ac0*/  IMAD.WIDE R156, R198, 0x4, R76 ;  /* 0x00000004c69c7825 */ /* 0x008fc600078e024c */
[----:B------:R-:W3:Y:S01]  /*10ad0*/  LDL.LU.64 R76, [R1+0x170] ;  /* 0x00017000014c7983 */ /* 0x000ee20000300a00 */
[----:B------:R-:W-:-:S04]  /*10ae0*/  IADD3 R0, R0, -0xb0, RZ ;  /* 0xffffff5000007810 */ /* 0x000fc80007ffe0ff */
[----:B------:R-:W-:Y:S01]  /*10af0*/  ISETP.GE.U32.AND P5, PT, R0, 0x7ffffed1, PT ;  /* 0x7ffffed10000780c */ /* 0x000fe20003fa6070 */
[----:B------:R-:W-:-:S05]  /*10b00*/  IMAD.MOV.U32 R0, RZ, RZ, c[0x0][0x180] ;  /* 0x00006000ff007624 */ /* 0x000fca00078e00ff */
[C---:B------:R-:W-:Y:S02]  /*10b10*/  IADD3 R2, R0.reuse, -0xb4, RZ ;  /* 0xffffff4c00027810 */ /* 0x040fe40007ffe0ff */
[----:B------:R-:W-:Y:S02]  /*10b20*/  IADD3 R0, R0, -0xb8, RZ ;  /* 0xffffff4800007810 */ /* 0x000fe40007ffe0ff */
[----:B------:R-:W-:Y:S02]  /*10b30*/  ISETP.GE.U32.AND P3, PT, R2, 0x7ffffecd, PT ;  /* 0x7ffffecd0200780c */ /* 0x000fe40003f66070 */
[----:B------:R-:W-:Y:S01]  /*10b40*/  ISETP.GE.U32.AND P6, PT, R0, 0x7ffffec9, PT ;  /* 0x7ffffec90000780c */ /* 0x000fe20003fc6070 */
[----:B------:R-:W-:Y:S01]  /*10b50*/  IMAD.MOV.U32 R0, RZ, RZ, c[0x0][0x180] ;  /* 0x00006000ff007624 */ /* 0x000fe200078e00ff */
[----:B------:R1:W-:Y:S04]  /*10b60*/  LDGSTS.E [R252+0x15e00], [R172.64], !P5 ;  /* 0x15e00000acfc7fae */ /* 0x0003e8000e921848 */
[----:B------:R-:W-:-:S02]  /*10b70*/  IADD3 R2, R0, -0xbc, RZ ;  /* 0xffffff4400027810 */ /* 0x000fc40007ffe0ff */
[----:B------:R-:W-:Y:S01]  /*10b80*/  IADD3 R0, R0, -0xc0, RZ ;  /* 0xffffff4000007810 */ /* 0x000fe20007ffe0ff */
[----:B------:R2:W-:Y:S01]  /*10b90*/  STL.64 [R1+0xd8], R156 ;  /* 0x0000d89c01007387 */ /* 0x0005e20000100a00 */
[----:B------:R-:W-:Y:S02]  /*10ba0*/  ISETP.GE.U32.AND P0, PT, R2, 0x7ffffec5, PT ;  /* 0x7ffffec50200780c */ /* 0x000fe40003f06070 */
[----:B------:R-:W-:Y:S01]  /*10bb0*/  ISETP.GE.U32.AND P1, PT, R0, 0x7ffffec1, PT ;  /* 0x7ffffec10000780c */ /* 0x000fe20003f26070 */
[----:B------:R-:W-:Y:S01]  /*10bc0*/  IMAD.WIDE R140, R198, 0x4, R140 ;  /* 0x00000004c68c7825 */ /* 0x000fe200078e028c */
[----:B-1----:R-:W3:Y:S03]  /*10bd0*/  LDL.LU.64 R172, [R1+0x150] ;  /* 0x0001500001ac7983 */ /* 0x002ee60000300a00 */
[----:B------:R-:W-:Y:S01]  /*10be0*/  IMAD.MOV.U32 R0, RZ, RZ, c[0x0][0x180] ;  /* 0x00006000ff007624 */ /* 0x000fe200078e00ff */
[----:B------:R2:W-:Y:S04]  /*10bf0*/  LDGSTS.E [R252+0x16600], [R156.64], !P3 ;  /* 0x166000009cfc7fae */ /* 0x0005e8000d921848 */
[----:B------:R1:W-:Y:S01]  /*10c00*/  STL.64 [R1+0xf8], R140 ;  /* 0x0000f88c01007387 */ /* 0x0003e20000100a00 */
[----:B------:R-:W-:-:S02]  /*10c10*/  IADD3 R2, R0, -0xc4, RZ ;  /* 0xffffff3c00027810 */ /* 0x000fc40007ffe0ff */
[----:B------:R-:W-:Y:S01]  /*10c20*/  IADD3 R0, R0, -0xc8, RZ ;  /* 0xffffff3800007810 */ /* 0x000fe20007ffe0ff */
[----:B------:R1:W-:Y:S04]  /*10c30*/  LDGSTS.E [R252+0x16e00], [R140.64], !P6 ;  /* 0x16e000008cfc7fae */ /* 0x0003e8000f121848 */
[----:B--2---:R-:W2:Y:S01]  /*10c40*/  LDL.LU.64 R156, [R1+0x130] ;  /* 0x00013000019c7983 */ /* 0x004ea20000300a00 */
[----:B------:R-:W-:Y:S01]  /*10c50*/  ISETP.GE.U32.AND P4, PT, R0, 0x7ffffeb9, PT ;  /* 0x7ffffeb90000780c */ /* 0x000fe20003f86070 */
[----:B------:R-:W-:-:S04]  /*10c60*/  IMAD.WIDE R124, R198, 0x4, R124 ;  /* 0x00000004c67c7825 */ /* 0x000fc800078e027c */
[----:B------:R-:W-:Y:S01]  /*10c70*/  IMAD.MOV.U32 R0, RZ, RZ, c[0x0][0x180] ;  /* 0x00006000ff007624 */ /* 0x000fe200078e00ff */
[----:B------:R1:W-:Y:S01]  /*10c80*/  STL.64 [R1+0x118], R124 ;  /* 0x0001187c01007387 */ /* 0x0003e20000100a00 */
[----:B------:R-:W-:-:S03]  /*10c90*/  ISETP.GE.U32.AND P2, PT, R2, 0x7ffffebd, PT ;  /* 0x7ffffebd0200780c */ /* 0x000fc60003f46070 */
[----:B-1----:R-:W2:Y:S01]  /*10ca0*/  LDL.LU.64 R140, [R1+0x110] ;  /* 0x00011000018c7983 */ /* 0x002ea20000300a00 */
[----:B------:R-:W-:-:S03]  /*10cb0*/  IADD3 R2, R0, -0xcc, RZ ;  /* 0xffffff3400027810 */ /* 0x000fc60007ffe0ff */
[----:B------:R1:W-:Y:S01]  /*10cc0*/  LDGSTS.E [R252+0x17600], [R124.64], !P0 ;  /* 0x176000007cfc7fae */ /* 0x0003e2000c121848 */
[----:B------:R-:W-:Y:S01]  /*10cd0*/  ISETP.GE.U32.AND P5, PT, R2, 0x7ffffeb5, PT ;  /* 0x7ffffeb50200780c */ /* 0x000fe20003fa6070 */
[----:B------:R-:W-:-:S05]  /*10ce0*/  IMAD.WIDE R188, R198, 0x4, R188 ;  /* 0x00000004c6bc7825 */ /* 0x000fca00078e02bc */
[----:B------:R4:W-:Y:S04]  /*10cf0*/  LDGSTS.E [R252+0x17e00], [R188.64], !P1 ;  /* 0x17e00000bcfc7fae */ /* 0x0009e8000c921848 */
[----:B-1----:R-:W2:Y:S04]  /*10d00*/  LDL.LU.64 R124, [R1+0xf0] ;  /* 0x0000f000017c7983 */ /* 0x002ea80000300a00 */
[----:B------:R1:W-:Y:S01]  /*10d10*/  STL.64 [R1+0x138], R188 ;  /* 0x000138bc01007387 */ /* 0x0003e20000100a00 */
[----:B----4-:R-:W-:-:S05]  /*10d20*/  IMAD.WIDE R92, R198, 0x4, R92 ;  /* 0x00000004c65c7825 */ /* 0x010fca00078e025c */
[----:B------:R4:W-:Y:S01]  /*10d30*/  STL.64 [R1+0x158], R92 ;  /* 0x0001585c01007387 */ /* 0x0009e20000100a00 */
[----:B-1----:R-:W-:-:S03]  /*10d40*/  IMAD.WIDE R188, R198, 0x4, R108 ;  /* 0x00000004c6bc7825 */ /* 0x002fc600078e026c */
[----:B------:R4:W-:Y:S04]  /*10d50*/  LDGSTS.E [R252+0x18600], [R92.64], !P2 ;  /* 0x186000005cfc7fae */ /* 0x0009e8000d121848 */
[----:B------:R-:W2:Y:S04]  /*10d60*/  LDL.LU.64 R108, [R1+0xd0] ;  /* 0x0000d000016c7983 */ /* 0x000ea80000300a00 */
[----:B------:R1:W-:Y:S04]  /*10d70*/  LDGSTS.E [R252+0x18e00], [R188.64], !P4 ;  /* 0x18e00000bcfc7fae */ /* 0x0003e8000e121848 */
[----:B----4-:R-:W4:Y:S04]  /*10d80*/  LDL.LU.64 R92, [R1+0xb0] ;  /* 0x0000b000015c7983 */ /* 0x010f280000300a00 */
[----:B------:R1:W-:Y:S04]  /*10d90*/  STL.64 [R1+0x178], R188 ;  /* 0x000178bc01007387 */ /* 0x0003e80000100a00 */
[----:B-1----:R-:W4:Y:S01]  /*10da0*/  LDL.LU.64 R188, [R1+0xa20] ;  /* 0x000a200001bc7983 */ /* 0x002f220000300a00 */
[----:B---3--:R-:W-:-:S05]  /*10db0*/  IMAD.WIDE R76, R198, 0x4, R76 ;  /* 0x00000004c64c7825 */ /* 0x008fca00078e024c */
[----:B------:R1:W-:Y:S04]  /*10dc0*/  STL.64 [R1+0x190], R76 ;  /* 0x0001904c01007387 */ /* 0x0003e80000100a00 */
[----:B------:R1:W-:Y:S04]  /*10dd0*/  LDGSTS.E [R252+0x19600], [R76.64], !P5 ;  /* 0x196000004cfc7fae */ /* 0x0003e8000e921848 */
[----:B-1----:R-:W3:Y:S01]  /*10de0*/  LDL.LU.64 R76, [R1+0x3e0] ;  /* 0x0003e000014c7983 */ /* 0x002ee20000300a00 */
[----:B------:R-:W-:-:S04]  /*10df0*/  IADD3 R0, R0, -0xd0, RZ ;  /* 0xffffff3000007810 */ /* 0x000fc80007ffe0ff */
[----:B------:R-:W-:Y:S01]  /*10e00*/  ISETP.GE.U32.AND P3, PT, R0, 0x7ffffeb1, PT ;  /* 0x7ffffeb10000780c */ /* 0x000fe20003f66070 */
[----:B------:R-:W-:-:S05]  /*10e10*/  IMAD.MOV.U32 R0, RZ, RZ, c[0x0][0x180] ;  /* 0x00006000ff007624 */ /* 0x000fca00078e00ff */
[C---:B------:R-:W-:Y:S02]  /*10e20*/  IADD3 R2, R0.reuse, -0xd4, RZ ;  /* 0xffffff2c00027810 */ /* 0x040fe40007ffe0ff */
[----:B------:R-:W-:-:S04]  /*10e30*/  IADD3 R0, R0, -0xd8, RZ ;  /* 0xffffff2800007810 */ /* 0x000fc80007ffe0ff */
[----:B------:R-:W-:Y:S01]  /*10e40*/  ISETP.GE.U32.AND P0, PT, R0, 0x7ffffea9, PT ;  /* 0x7ffffea90000780c */ /* 0x000fe20003f06070 */
[----:B------:R-:W-:Y:S01]  /*10e50*/  IMAD.MOV.U32 R0, RZ, RZ, c[0x0][0x180] ;  /* 0x00006000ff007624 */ /* 0x000fe200078e00ff */
[----:B------:R-:W-:-:S04]  /*10e60*/  ISETP.GE.U32.AND P6, PT, R2, 0x7ffffead, PT ;  /* 0x7ffffead0200780c */ /* 0x000fc80003fc6070 */
        /* <DEDUP_REMOVED lines=9> */
[----:B------:R-:W-:Y:S01]  /*10f00*/  ISETP.GE.U32.AND P4, PT, R2, 0x7ffffe9d, PT ;  /* 0x7ffffe9d0200780c */ /* 0x000fe20003f86070 */
[----:B------:R-:W-:-:S03]  /*10f10*/  IMAD.WIDE R172, R198, 0x4, R172 ;  /* 0x00000004c6ac7825 */ /* 0x000fc600078e02ac */
[----:B------:R-:W-:Y:S01]  /*10f20*/  IADD3 R2, R0, -0xec, RZ ;  /* 0xffffff1400027810 */ /* 0x000fe20007ffe0ff */
[----:B--2---:R-:W-:Y:S01]  /*10f30*/  IMAD.WIDE R156, R198, 0x4, R156 ;  /* 0x00000004c69c7825 */ /* 0x004fe200078e029c */
[----:B------:R-:W-:Y:S01]  /*10f40*/  IADD3 R0, R0, -0xf0, RZ ;  /* 0xffffff1000007810 */ /* 0x000fe20007ffe0ff */
[----:B------:R1:W-:Y:S04]  /*10f50*/  LDGSTS.E [R252+0x19e00], [R172.64], !P3 ;  /* 0x19e00000acfc7fae */ /* 0x0003e8000d921848 */
[----:B------:R2:W-:Y:S01]  /*10f60*/  LDGSTS.E [R252+0x1a600], [R156.64], !P6 ;  /* 0x1a6000009cfc7fae */ /* 0x0005e2000f121848 */
[----:B------:R-:W-:Y:S01]  /*10f70*/  ISETP.GE.U32.AND P6, PT, R0, 0x7ffffe91, PT ;  /* 0x7ffffe910000780c */ /* 0x000fe20003fc6070 */
[----:B------:R-:W-:Y:S02]  /*10f80*/  IMAD.MOV.U32 R0, RZ, RZ, c[0x0][0x180] ;  /* 0x00006000ff007624 */ /* 0x000fe400078e00ff */
[----:B------:R-:W-:Y:S01]  /*10f90*/  IMAD.WIDE R140, R198, 0x4, R140 ;  /* 0x00000004c68c7825 */ /* 0x000fe200078e028c */
[----:B------:R-:W-:-:S03]  /*10fa0*/  ISETP.GE.U32.AND P3, PT, R2, 0x7ffffe95, PT ;  /* 0x7ffffe950200780c */ /* 0x000fc60003f66070 */
[----:B------:R-:W-:Y:S01]  /*10fb0*/  IMAD.WIDE R124, R198, 0x4, R124 ;  /* 0x00000004c67c7825 */ /* 0x000fe200078e027c */
[----:B------:R-:W-:Y:S01]  /*10fc0*/  IADD3 R198, R0, -0x80, RZ ;  /* 0xffffff8000c67810 */ /* 0x000fe20007ffe0ff */
[----:B------:R1:W-:Y:S02]  /*10fd0*/  LDGSTS.E [R252+0x1ae00], [R140.64], !P0 ;  /* 0x1ae000008cfc7fae */ /* 0x0003e4000c121848 */
[----:B------:R-:W-:Y:S01]  /*10fe0*/  IMAD.MOV.U32 R2, RZ, RZ, c[0x0][0x180] ;  /* 0x00006000ff027624 */ /* 0x000fe200078e00ff */
[----:B------:R-:W-:Y:S01]  /*10ff0*/  ISETP.GE.AND P0, PT, R3, R198, PT ;  /* 0x000000c60300720c */ /* 0x000fe20003f06270 */
[----:B------:R-:W-:Y:S01]  /*11000*/  IMAD.MOV.U32 R3, RZ, RZ, 0x7f ;  /* 0x0000007fff037424 */ /* 0x000fe200078e00ff */
[----:B------:R-:W-:Y:S01]  /*11010*/  ULDC UR4, c[0x0][0x18c] ;  /* 0x0000630000047ab9 */ /* 0x000fe20000000800 */
[----:B------:R-:W-:Y:S01]  /*11020*/  IMAD.MOV.U32 R198, RZ, RZ, c[0x0][0x188] ;  /* 0x00006200ffc67624 */ /* 0x000fe200078e00ff */
[----:B------:R-:W-:Y:S01]  /*11030*/  IADD3 R0, R2, -0xf4, RZ ;  /* 0xffffff0c02007810 */ /* 0x000fe20007ffe0ff */
[----:B------:R-:W-:Y:S01]  /*11040*/  USHF.L.U32 UR4, UR4, 0x7, URZ ;  /* 0x0000000704047899 */ /* 0x000fe2000800063f */
[----:B------:R-:W-:Y:S01]  /*11050*/  IADD3 R3, R3, c[0x0][0x180], RZ ;  /* 0x0000600003037a10 */ /* 0x000fe20007ffe0ff */
[----:B------:R-:W-:Y:S01]  /*11060*/  IMAD.SHL.U32 R198, R198, 0x80, RZ ;  /* 0x00000080c6c67824 */ /* 0x000fe200078e00ff */
[----:B------:R1:W-:Y:S01]  /*11070*/  LDGSTS.E [R252+0x1b600], [R124.64], !P1 ;  /* 0x1b6000007cfc7fae */ /* 0x0003e2000c921848 */
[----:B------:R-:W-:-:S02]  /*11080*/  ISETP.GE.U32.AND P1, PT, R0, 0x7ffffe8d, PT ;  /* 0x7ffffe8d0000780c */ /* 0x000fc40003f26070 */
[----:B------:R-:W-:Y:S01]  /*11090*/  SEL R0, RZ, 0x4, P0 ;  /* 0x00000004ff007807 */ /* 0x000fe20000000000 */
[----:B------:R1:W-:Y:S01]  /*110a0*/  STL.64 [R1+0x1b0], R172 ;  /* 0x0001b0ac01007387 */ /* 0x0003e20000100a00 */
[----:B------:R-:W-:Y:S01]  /*110b0*/  ISETP.GT.AND P0, PT, R3, 0xff, PT ;  /* 0x000000ff0300780c */ /* 0x000fe20003f04270 */
[----:B------:R-:W-:Y:S02]  /*110c0*/  IMAD.U32 R3, RZ, RZ, UR4 ;  /* 0x00000004ff037e24 */ /* 0x000fe4000f8e00ff */
[C---:B------:R-:W-:Y:S01]  /*110d0*/  IMAD.WIDE R108, R198.reuse, 0x4, R108 ;  /* 0x00000004c66c7825 */ /* 0x040fe200078e026c */
[----:B-1----:R-:W3:Y:S04]  /*110e0*/  LDL.LU.64 R172, [R1+0xa18] ;  /* 0x000a180001ac7983 */ /* 0x002ee80000300a00 */
[----:B------:R2:W-:Y:S01]  /*110f0*/  STL.64 [R1+0x1d0], R156 ;  /* 0x0001d09c01007387 */ /* 0x0005e20000100a00 */
[----:B----4-:R-:W-:-:S03]  /*11100*/  IMAD.WIDE R92, R198, 0x4, R92 ;  /* 0x00000004c65c7825 */ /* 0x010fc600078e025c */
[----:B------:R1:W-:Y:S01]  /*11110*/  LDGSTS.E [R252+0x1be00], [R108.64], !P2 ;  /* 0x1be000006cfc7fae */ /* 0x0003e2000d121848 */
[----:B------:R-:W-:-:S03]  /*11120*/  IMAD.WIDE R60, R3, 0x4, R60 ;  /* 0x00000004033c7825 */ /* 0x000fc600078e023c */
[----:B------:R4:W-:Y:S04]  /*11130*/  LDGSTS.E [R252+0x1c600], [R92.64], !P4 ;  /* 0x1c6000005cfc7fae */ /* 0x0009e8000e121848 */
[----:B--2---:R-:W2:Y:S04]  /*11140*/  LDL.LU.64 R156, [R1+0xa10] ;  /* 0x000a1000019c7983 */ /* 0x004ea80000300a00 */
[----:B------:R1:W-:Y:S01]  /*11150*/  STL.64 [R1+0x1f0], R140 ;  /* 0x0001f08c01007387 */ /* 0x0003e20000100a00 */
[----:B------:R-:W-:-:S03]  /*11160*/  IMAD.WIDE R44, R3, 0x4, R44 ;  /* 0x00000004032c7825 */ /* 0x000fc600078e022c */
[----:B-1----:R-:W2:Y:S04]  /*11170*/  LDL.LU.64 R140, [R1+0xa08] ;  /* 0x000a0800018c7983 */ /* 0x002ea80000300a00 */
[----:B------:R1:W-:Y:S01]  /*11180*/  STL.64 [R1+0x210], R124 ;  /* 0x0002107c01007387 */ /* 0x0003e20000100a00 */
[----:B------:R-:W-:-:S03]  /*11190*/  IMAD.WIDE R28, R3, 0x4, R28 ;  /* 0x00000004031c7825 */ /* 0x000fc600078e021c */
[----:B-1----:R-:W2:Y:S04]  /*111a0*/  LDL.LU.64 R124, [R1+0xa00] ;  /* 0x000a0000017c7983 */ /* 0x002ea80000300a00 */
[----:B------:R1:W-:Y:S01]  /*111b0*/  STL.64 [R1+0x230], R108 ;  /* 0x0002306c01007387 */ /* 0x0003e20000100a00 */
[----:B------:R-:W-:-:S03]  /*111c0*/  IMAD.WIDE R12, R3, 0x4, R12 ;  /* 0x00000004030c7825 */ /* 0x000fc600078e020c */
[----:B-1----:R-:W2:Y:S04]  /*111d0*/  LDL.LU.64 R108, [R1+0x9f8] ;  /* 0x0009f800016c7983 */ /* 0x002ea80000300a00 */
[----:B------:R4:W-:Y:S04]  /*111e0*/  STL.64 [R1+0x250], R92 ;  /* 0x0002505c01007387 */ /* 0x0009e80000100a00 */
[----:B----4-:R-:W4:Y:S01]  /*111f0*/  LDL.LU.64 R92, [R1+0x9f0] ;  /* 0x0009f000015c7983 */ /* 0x010f220000300a00 */
[----:B---3--:R-:W-:-:S05]  /*11200*/  IMAD.WIDE R76, R3, 0x4, R76 ;  /* 0x00000004034c7825 */ /* 0x008fca00078e024c */
[----:B------:R1:W-:Y:S04]  /*11210*/  STL.64 [R1+0x338], R76 ;  /* 0x0003384c01007387 */ /* 0x0003e80000100a00 */
[----:B-1----:R-:W3:Y:S04]  /*11220*/  LDL.LU.64 R76, [R1+0x9e8] ;  /* 0x0009e800014c7983 */ /* 0x002ee80000300a00 */
[----:B------:R1:W-:Y:S04]  /*11230*/  STL.64 [R1+0x340], R60 ;  /* 0x0003403c01007387 */ /* 0x0003e80000100a00 */
[----:B-1----:R-:W2:Y:S04]  /*11240*/  LDL.LU.64 R60, [R1+0x9e0] ;  /* 0x0009e000013c7983 */ /* 0x002ea80000300a00 */
[----:B------:R1:W-:Y:S04]  /*11250*/  STL.64 [R1+0x350], R44 ;  /* 0x0003502c01007387 */ /* 0x0003e80000100a00 */
[----:B-1----:R-:W2:Y:S04]  /*11260*/  LDL.LU.64 R44, [R1+0x9d8] ;  /* 0x0009d800012c7983 */ /* 0x002ea80000300a00 */
[----:B------:R1:W-:Y:S04]  /*11270*/  STL.64 [R1+0x358], R28 ;  /* 0x0003581c01007387 */ /* 0x0003e80000100a00 */
[----:B-1----:R-:W2:Y:S04]  /*11280*/  LDL.LU.64 R28, [R1+0x9d0] ;  /* 0x0009d000011c7983 */ /* 0x002ea80000300a00 */
[----:B------:R1:W-:Y:S04]  /*11290*/  STL.64 [R1+0x360], R12 ;  /* 0x0003600c01007387 */ /* 0x0003e80000100a00 */
[----:B-1----:R-:W2:Y:S01]  /*112a0*/  LDL.LU.64 R12, [R1+0x9c8] ;  /* 0x0009c800010c7983 */ /* 0x002ea20000300a00 */
[----:B------:R-:W-:-:S05]  /*112b0*/  IMAD.WIDE R6, R3, 0x4, R6 ;  /* 0x0000000403067825 */ /* 0x000fca00078e0206 */
[----:B------:R1:W-:Y:S02]  /*112c0*/  STL.64 [R1+0x370], R6 ;  /* 0x0003700601007387 */ /* 0x0003e40000100a00 */
[----:B-1----:R-:W-:-:S04]  /*112d0*/  IMAD.WIDE R6, R3, 0x4, R8 ;  /* 0x0000000403067825 */ /* 0x002fc800078e0208 */
[C---:B------:R-:W-:Y:S01]  /*112e0*/  IMAD.WIDE R8, R3.reuse, 0x4, R10 ;  /* 0x0000000403087825 */ /* 0x040fe200078e020a */
[----:B------:R-:W-:Y:S03]  /*112f0*/  STL.64 [R1+0x378], R6 ;  /* 0x0003780601007387 */ /* 0x000fe60000100a00 */
[C---:B------:R-:W-:Y:S01]  /*11300*/  IMAD.WIDE R10, R3.reuse, 0x4, R14 ;  /* 0x00000004030a7825 */ /* 0x040fe200078e020e */
[----:B------:R1:W-:Y:S03]  /*11310*/  STL.64 [R1+0x380], R8 ;  /* 0x0003800801007387 */ /* 0x0003e60000100a00 */
[----:B-1----:R-:W-:-:S04]  /*11320*/  IMAD.WIDE R8, R3, 0x4, R16 ;  /* 0x0000000403087825 */ /* 0x002fc800078e0210 */
[----:B------:R-:W-:-:S04]  /*11330*/  IMAD.WIDE R182, R3, 0x4, R182 ;  /* 0x0000000403b67825 */ /* 0x000fc800078e02b6 */
[----:B------:R-:W-:-:S04]  /*11340*/  IMAD.WIDE R204, R3, 0x4, R204 ;  /* 0x0000000403cc7825 */ /* 0x000fc800078e02cc */
[----:B------:R-:W-:-:S04]  /*11350*/  IMAD.WIDE R216, R3, 0x4, R216 ;  /* 0x0000000403d87825 */ /* 0x000fc800078e02d8 */
[----:B------:R-:W-:-:S04]  /*11360*/  IMAD.WIDE R16, R3, 0x4, R220 ;  /* 0x0000000403107825 */ /* 0x000fc800078e02dc */
[----:B--2---:R-:W-:-:S05]  /*11370*/  IMAD.WIDE R6, R3, 0x4, R12 ;  /* 0x0000000403067825 */ /* 0x004fca00078e020c */
[----:B------:R1:W-:Y:S04]  /*11380*/  STL.64 [R1+0x390], R6 ;  /* 0x0003900601007387 */ /* 0x0003e80000100a00 */
[----:B------:R2:W-:Y:S04]  /*11390*/  STL.64 [R1+0x398], R10 ;  /* 0x0003980a01007387 */ /* 0x0005e80000100a00 */
[----:B------:R3:W-:Y:S01]  /*113a0*/  STL.64 [R1+0x3a0], R8 ;  /* 0x0003a00801007387 */ /* 0x0007e20000100a00 */
[----:B-1----:R-:W-:-:S04]  /*113b0*/  IMAD.WIDE R6, R3, 0x4, R18 ;  /* 0x0000000403067825 */ /* 0x002fc800078e0212 */
[C---:B--2---:R-:W-:Y:S01]  /*113c0*/  IMAD.WIDE R10, R3.reuse, 0x4, R20 ;  /* 0x00000004030a7825 */ /* 0x044fe200078e0214 */
[----:B------:R1:W-:Y:S03]  /*113d0*/  STL.64 [R1+0x3b0], R6 ;  /* 0x0003b00601007387 */ /* 0x0003e60000100a00 */
[C---:B---3--:R-:W-:Y:S01]  /*113e0*/  IMAD.WIDE R8, R3.reuse, 0x4, R22 ;  /* 0x0000000403087825 */ /* 0x048fe200078e0216 */
        /* <DEDUP_REMOVED lines=8> */
[----:B-1----:R-:W-:-:S05]  /*11470*/  IMAD.WIDE R6, R3, 0x4, R30 ;  /* 0x0000000403067825 */ /* 0x002fca00078e021e */
[----:B------:R1:W-:Y:S01]  /*11480*/  STL.64 [R1+0x3e0], R6 ;  /* 0x0003e00601007387 */ /* 0x0003e20000100a00 */
[----:B--2---:R-:W-:-:S04]  /*11490*/  IMAD.WIDE R10, R3, 0x4, R38 ;  /* 0x00000004030a7825 */ /* 0x004fc800078e0226 */
[----:B---3--:R-:W-:-:S04]  /*114a0*/  IMAD.WIDE R8, R3, 0x4, R40 ;  /* 0x0000000403087825 */ /* 0x008fc800078e0228 */
[----:B-1----:R-:W-:-:S05]  /*114b0*/  IMAD.WIDE R6, R3, 0x4, R36 ;  /* 0x0000000403067825 */ /* 0x002fca00078e0224 */
[----:B------:R1:W-:Y:S04]  /*114c0*/  STL.64 [R1+0x450], R6 ;  /* 0x0004500601007387 */ /* 0x0003e80000100a00 */
[----:B------:R-:W-:Y:S04]  /*114d0*/  STL.64 [R1+0x458], R10 ;  /* 0x0004580a01007387 */ /* 0x000fe80000100a00 */
[----:B------:R2:W-:Y:S01]  /*114e0*/  STL.64 [R1+0x468], R8 ;  /* 0x0004680801007387 */ /* 0x0005e20000100a00 */
[----:B-1----:R-:W-:-:S05]  /*114f0*/  IMAD.WIDE R6, R3, 0x4, R42 ;  /* 0x0000000403067825 */ /* 0x002fca00078e022a */
[----:B------:R1:W-:Y:S01]  /*11500*/  STL.64 [R1+0x470], R6 ;  /* 0x0004700601007387 */ /* 0x0003e20000100a00 */
[----:B--2---:R-:W-:-:S05]  /*11510*/  IMAD.WIDE R8, R3, 0x4, R52 ;  /* 0x0000000403087825 */ /* 0x004fca00078e0234 */
[----:B------:R2:W-:Y:S01]  /*11520*/  STL.64 [R1+0x478], R8 ;  /* 0x0004780801007387 */ /* 0x0005e20000100a00 */
[----:B-1----:R-:W-:-:S05]  /*11530*/  IMAD.WIDE R6, R3, 0x4, R54 ;  /* 0x0000000403067825 */ /* 0x002fca00078e0236 */
[----:B------:R1:W-:Y:S01]  /*11540*/  STL.64 [R1+0x480], R6 ;  /* 0x0004800601007387 */ /* 0x0003e20000100a00 */
[----:B--2---:R-:W-:-:S04]  /*11550*/  IMAD.WIDE R8, R3, 0x4, R64 ;  /* 0x0000000403087825 */ /* 0x004fc800078e0240 */
[C---:B------:R-:W-:Y:S01]  /*11560*/  IMAD.WIDE R10, R3.reuse, 0x4, R72 ;  /* 0x00000004030a7825 */ /* 0x040fe200078e0248 */
[----:B------:R2:W-:Y:S03]  /*11570*/  STL.64 [R1+0x490], R8 ;  /* 0x0004900801007387 */ /* 0x0005e60000100a00 */
[----:B-1----:R-:W-:-:S05]  /*11580*/  IMAD.WIDE R6, R3, 0x4, R66 ;  /* 0x0000000403067825 */ /* 0x002fca00078e0242 */
[----:B------:R1:W-:Y:S01]  /*11590*/  STL.64 [R1+0x498], R6 ;  /* 0x0004980601007387 */ /* 0x0003e20000100a00 */
[----:B--2---:R-:W-:-:S03]  /*115a0*/  IMAD.WIDE R8, R3, 0x4, R74 ;  /* 0x0000000403087825 */ /* 0x004fc600078e024a */
        /* <DEDUP_REMOVED lines=17> */
[C---:B----4-:R-:W-:Y:S01]  /*116c0*/  IMAD.WIDE R8, R3.reuse, 0x4, R92 ;  /* 0x0000000403087825 */ /* 0x050fe200078e025c */
        /* <DEDUP_REMOVED lines=26> */
[----:B------:R-:W-:Y:S01]  /*11870*/  STL.64 [R1+0x588], R10 ;  /* 0x0005880a01007387 */ /* 0x000fe20000100a00 */
[----:B------:R-:W-:-:S03]  /*11880*/  IMAD.WIDE R94, R3, 0x4, R134 ;  /* 0x00000004035e7825 */ /* 0x000fc600078e0286 */
[----:B------:R2:W-:Y:S01]  /*11890*/  STL.64 [R1+0x598], R8 ;  /* 0x0005980801007387 */ /* 0x0005e20000100a00 */
[----:B-1----:R-:W-:-:S05]  /*118a0*/  IMAD.WIDE R6, R3, 0x4, R132 ;  /* 0x0000000403067825 */ /* 0x002fca00078e0284 */
[----:B------:R1:W-:Y:S01]  /*118b0*/  STL.64 [R1+0x5a0], R6 ;  /* 0x0005a00601007387 */ /* 0x0003e20000100a00 */
[----:B--2---:R-:W-:-:S03]  /*118c0*/  IMAD.WIDE R8, R3, 0x4, R142 ;  /* 0x0000000403087825 */ /* 0x004fc600078e028e */
[----:B------:R-:W-:Y:S01]  /*118d0*/  STL.64 [R1+0x5a8], R94 ;  /* 0x0005a85e01007387 */ /* 0x000fe20000100a00 */
[----:B-1----:R-:W-:-:S05]  /*118e0*/  IMAD.WIDE R6, R3, 0x4, R140 ;  /* 0x0000000403067825 */ /* 0x002fca00078e028c */
[----:B------:R1:W-:Y:S04]  /*118f0*/  STL.64 [R1+0x5d0], R6 ;  /* 0x0005d00601007387 */ /* 0x0003e80000100a00 */
[----:B------:R2:W-:Y:S01]  /*11900*/  STL.64 [R1+0x5d8], R8 ;  /* 0x0005d80801007387 */ /* 0x0005e20000100a00 */
[----:B-1----:R-:W-:-:S04]  /*11910*/  IMAD.WIDE R6, R3, 0x4, R144 ;  /* 0x0000000403067825 */ /* 0x002fc800078e0290 */
[C---:B--2---:R-:W-:Y:S01]  /*11920*/  IMAD.WIDE R8, R3.reuse, 0x4, R146 ;  /* 0x0000000403087825 */ /* 0x044fe200078e0292 */
[----:B------:R1:W-:Y:S03]  /*11930*/  STL.64 [R1+0x5e0], R6 ;  /* 0x0005e00601007387 */ /* 0x0003e60000100a00 */
[C---:B------:R-:W-:Y:S01]  /*11940*/  IMAD.WIDE R92, R3.reuse, 0x4, R150 ;  /* 0x00000004035c7825 */ /* 0x040fe200078e0296 */
[----:B------:R2:W-:Y:S03]  /*11950*/  STL.64 [R1+0x5e8], R8 ;  /* 0x0005e80801007387 */ /* 0x0005e60000100a00 */
[----:B-1----:R-:W-:-:S05]  /*11960*/  IMAD.WIDE R6, R3, 0x4, R148 ;  /* 0x0000000403067825 */ /* 0x002fca00078e0294 */
[----:B------:R1:W-:Y:S01]  /*11970*/  STL.64 [R1+0x5f0], R6 ;  /* 0x0005f00601007387 */ /* 0x0003e20000100a00 */
[----:B------:R-:W-:-:S03]  /*11980*/  IMAD.WIDE R40, R3, 0x4, R152 ;  /* 0x0000000403287825 */ /* 0x000fc600078e0298 */
[----:B------:R-:W-:Y:S01]  /*11990*/  STL.64 [R1+0x600], R92 ;  /* 0x0006005c01007387 */ /* 0x000fe20000100a00 */
[----:B--2---:R-:W-:-:S04]  /*119a0*/  IMAD.WIDE R8, R3, 0x4, R158 ;  /* 0x0000000403087825 */ /* 0x004fc800078e029e */
[----:B-1----:R-:W-:-:S04]  /*119b0*/  IMAD.WIDE R6, R3, 0x4, R156 ;  /* 0x0000000403067825 */ /* 0x002fc800078e029c */
[C---:B------:R-:W-:Y:S01]  /*119c0*/  IMAD.WIDE R20, R3.reuse, 0x4, R154 ;  /* 0x0000000403147825 */ /* 0x040fe200078e029a */
[----:B------:R1:W-:Y:S04]  /*119d0*/  STL.64 [R1+0x620], R6 ;  /* 0x0006200601007387 */ /* 0x0003e80000100a00 */
[----:B------:R-:W-:Y:S04]  /*119e0*/  STL.64 [R1+0x608], R40 ;  /* 0x0006082801007387 */ /* 0x000fe80000100a00 */
[----:B------:R2:W-:Y:S01]  /*119f0*/  STL.64 [R1+0x628], R8 ;  /* 0x0006280801007387 */ /* 0x0005e20000100a00 */
[----:B-1----:R-:W-:-:S03]  /*11a00*/  IMAD.WIDE R6, R3, 0x4, R160 ;  /* 0x0000000403067825 */ /* 0x002fc600078e02a0 */
[----:B------:R-:W-:Y:S04]  /*11a10*/  STL.64 [R1+0x610], R20 ;  /* 0x0006101401007387 */ /* 0x000fe80000100a00 */
[----:B------:R1:W-:Y:S01]  /*11a20*/  STL.64 [R1+0x630], R6 ;  /* 0x0006300601007387 */ /* 0x0003e20000100a00 */
[----:B--2---:R-:W-:-:S04]  /*11a30*/  IMAD.WIDE R8, R3, 0x4, R162 ;  /* 0x0000000403087825 */ /* 0x004fc800078e02a2 */
[C---:B------:R-:W-:Y:S01]  /*11a40*/  IMAD.WIDE R84, R3.reuse, 0x4, R166 ;  /* 0x0000000403547825 */ /* 0x040fe200078e02a6 */
[----:B------:R2:W-:Y:S03]  /*11a50*/  STL.64 [R1+0x638], R8 ;  /* 0x0006380801007387 */ /* 0x0005e60000100a00 */
[----:B-1----:R-:W-:-:S04]  /*11a60*/  IMAD.WIDE R6, R3, 0x4, R164 ;  /* 0x0000000403067825 */ /* 0x002fc800078e02a4 */
[C---:B------:R-:W-:Y:S01]  /*11a70*/  IMAD.WIDE R38, R3.reuse, 0x4, R168 ;  /* 0x0000000403267825 */ /* 0x040fe200078e02a8 */
[----:B------:R1:W-:Y:S03]  /*11a80*/  STL.64 [R1+0x640], R6 ;  /* 0x0006400601007387 */ /* 0x0003e60000100a00 */
[C---:B--2---:R-:W-:Y:S01]  /*11a90*/  IMAD.WIDE R8, R3.reuse, 0x4, R172 ;  /* 0x0000000403087825 */ /* 0x044fe200078e02ac */
[----:B------:R-:W-:Y:S04]  /*11aa0*/  STL.64 [R1+0x648], R84 ;  /* 0x0006485401007387 */ /* 0x000fe80000100a00 */
[----:B------:R-:W-:Y:S01]  /*11ab0*/  STL.64 [R1+0x670], R8 ;  /* 0x0006700801007387 */ /* 0x000fe20000100a00 */
[----:B-1----:R-:W-:-:S03]  /*11ac0*/  IMAD.WIDE R6, R3, 0x4, R174 ;  /* 0x0000000403067825 */ /* 0x002fc600078e02ae */
[----:B------:R-:W-:Y:S01]  /*11ad0*/  STL.64 [R1+0x658], R38 ;  /* 0x0006582601007387 */ /* 0x000fe20000100a00 */
[----:B------:R-:W-:-:S03]  /*11ae0*/  IMAD.WIDE R18, R3, 0x4, R170 ;  /* 0x0000000403127825 */ /* 0x000fc600078e02aa */
[----:B------:R1:W-:Y:S01]  /*11af0*/  STL.64 [R1+0x678], R6 ;  /* 0x0006780601007387 */ /* 0x0003e20000100a00 */
[----:B------:R-:W-:-:S03]  /*11b00*/  IMAD.WIDE R66, R3, 0x4, R200 ;  /* 0x0000000403427825 */ /* 0x000fc600078e02c8 */
[----:B------:R-:W-:Y:S01]  /*11b10*/  STL.64 [R1+0x660], R18 ;  /* 0x0006601201007387 */ /* 0x000fe20000100a00 */
[----:B-1----:R-:W-:-:S05]  /*11b20*/  IMAD.WIDE R6, R3, 0x4, R180 ;  /* 0x0000000403067825 */ /* 0x002fca00078e02b4 */
[----:B------:R1:W-:Y:S01]  /*11b30*/  STL.64 [R1+0x680], R6 ;  /* 0x0006800601007387 */ /* 0x0003e20000100a00 */
[----:B------:R-:W-:-:S03]  /*11b40*/  IMAD.WIDE R36, R3, 0x4, R202 ;  /* 0x0000000403247825 */ /* 0x000fc600078e02ca */
[----:B------:R-:W-:Y:S01]  /*11b50*/  STL.64 [R1+0x688], R182 ;  /* 0x000688b601007387 */ /* 0x000fe20000100a00 */
[----:B------:R-:W-:-:S03]  /*11b60*/  IMAD.WIDE R8, R3, 0x4, R208 ;  /* 0x0000000403087825 */ /* 0x000fc600078e02d0 */
[----:B------:R-:W-:Y:S01]  /*11b70*/  STL.64 [R1+0x6a0], R66 ;  /* 0x0006a04201007387 */ /* 0x000fe20000100a00 */
[----:B-1----:R-:W-:-:S05]  /*11b80*/  IMAD.WIDE R6, R3, 0x4, R206 ;  /* 0x0000000403067825 */ /* 0x002fca00078e02ce */
[----:B------:R1:W-:Y:S04]  /*11b90*/  STL.64 [R1+0x6c8], R6 ;  /* 0x0006c80601007387 */ /* 0x0003e80000100a00 */
[----:B------:R-:W-:Y:S04]  /*11ba0*/  STL.64 [R1+0x6b0], R36 ;  /* 0x0006b02401007387 */ /* 0x000fe80000100a00 */
[----:B------:R2:W-:Y:S01]  /*11bb0*/  STL.64 [R1+0x6d0], R8 ;  /* 0x0006d00801007387 */ /* 0x0005e20000100a00 */
[----:B-1----:R-:W-:-:S03]  /*11bc0*/  IMAD.WIDE R6, R3, 0x4, R210 ;  /* 0x0000000403067825 */ /* 0x002fc600078e02d2 */
[----:B------:R-:W-:Y:S04]  /*11bd0*/  STL.64 [R1+0x6b8], R204 ;  /* 0x0006b8cc01007387 */ /* 0x000fe80000100a00 */
[----:B------:R1:W-:Y:S01]  /*11be0*/  STL.64 [R1+0x6d8], R6 ;  /* 0x0006d80601007387 */ /* 0x0003e20000100a00 */
[----:B--2---:R-:W-:-:S05]  /*11bf0*/  IMAD.WIDE R8, R3, 0x4, R212 ;  /* 0x0000000403087825 */ /* 0x004fca00078e02d4 */
[----:B------:R2:W-:Y:S01]  /*11c00*/  STL.64 [R1+0x6e0], R8 ;  /* 0x0006e00801007387 */ /* 0x0005e20000100a00 */
[----:B-1----:R-:W-:-:S04]  /*11c10*/  IMAD.WIDE R6, R3, 0x4, R214 ;  /* 0x0000000403067825 */ /* 0x002fc800078e02d6 */
[C---:B------:R-:W-:Y:S01]  /*11c20*/  IMAD.WIDE R26, R3.reuse, 0x4, R218 ;  /* 0x00000004031a7825 */ /* 0x040fe200078e02da */
[----:B------:R1:W-:Y:S03]  /*11c30*/  STL.64 [R1+0x6e8], R6 ;  /* 0x0006e80601007387 */ /* 0x0003e60000100a00 */
[C---:B--2---:R-:W-:Y:S01]  /*11c40*/  IMAD.WIDE R8, R3.reuse, 0x4, R222 ;  /* 0x0000000403087825 */ /* 0x044fe200078e02de */
[----:B------:R-:W-:Y:S03]  /*11c50*/  STL.64 [R1+0x6f0], R216 ;  /* 0x0006f0d801007387 */ /* 0x000fe60000100a00 */
[C---:B------:R-:W-:Y:S01]  /*11c60*/  IMAD.WIDE R222, R3.reuse, 0x4, R226 ;  /* 0x0000000403de7825 */ /* 0x040fe200078e02e2 */
[----:B------:R2:W-:Y:S03]  /*11c70*/  STL.64 [R1+0x708], R8 ;  /* 0x0007080801007387 */ /* 0x0005e60000100a00 */
[C---:B-1----:R-:W-:Y:S01]  /*11c80*/  IMAD.WIDE R6, R3.reuse, 0x4, R224 ;  /* 0x0000000403067825 */ /* 0x042fe200078e02e0 */
[----:B------:R-:W-:Y:S04]  /*11c90*/  STL.64 [R1+0x6f8], R26 ;  /* 0x0006f81a01007387 */ /* 0x000fe80000100a00 */
[----:B------:R1:W-:Y:S01]  /*11ca0*/  STL.64 [R1+0x718], R6 ;  /* 0x0007180601007387 */ /* 0x0003e20000100a00 */
[----:B--2---:R-:W-:-:S03]  /*11cb0*/  IMAD.WIDE R8, R3, 0x4, R228 ;  /* 0x0000000403087825 */ /* 0x004fc600078e02e4 */
[----:B------:R-:W-:Y:S01]  /*11cc0*/  STL.64 [R1+0x700], R16 ;  /* 0x0007001001007387 */ /* 0x000fe20000100a00 */
[----:B------:R-:W-:-:S03]  /*11cd0*/  IMAD.WIDE R64, R3, 0x4, R232 ;  /* 0x0000000403407825 */ /* 0x000fc600078e02e8 */
[----:B------:R-:W-:Y:S01]  /*11ce0*/  STL.64 [R1+0x720], R222 ;  /* 0x000720de01007387 */ /* 0x000fe20000100a00 */
[----:B-1----:R-:W-:-:S03]  /*11cf0*/  IMAD.WIDE R6, R3, 0x4, R230 ;  /* 0x0000000403067825 */ /* 0x002fc600078e02e6 */
[----:B------:R1:W-:Y:S04]  /*11d00*/  STL.64 [R1+0x728], R8 ;  /* 0x0007280801007387 */ /* 0x0003e80000100a00 */
[----:B------:R-:W-:Y:S01]  /*11d10*/  STL.64 [R1+0x740], R6 ;  /* 0x0007400601007387 */ /* 0x000fe20000100a00 */
[----:B------:R-:W-:-:S03]  /*11d20*/  IMAD.WIDE R10, R3, 0x4, R240 ;  /* 0x00000004030a7825 */ /* 0x000fc600078e02f0 */
[----:B------:R-:W-:Y:S01]  /*11d30*/  STL.64 [R1+0x748], R64 ;  /* 0x0007484001007387 */ /* 0x000fe20000100a00 */
[----:B-1----:R-:W-:-:S05]  /*11d40*/  IMAD.WIDE R8, R3, 0x4, R238 ;  /* 0x0000000403087825 */ /* 0x002fca00078e02ee */
[----:B------:R1:W-:Y:S04]  /*11d50*/  STL.64 [R1+0x760], R8 ;  /* 0x0007600801007387 */ /* 0x0003e80000100a00 */
[----:B------:R-:W2:Y:S04]  /*11d60*/  LDL.LU.64 R22, [R1+0x3f8] ;  /* 0x0003f80001167983 */ /* 0x000ea80000300a00 */
[----:B-1----:R-:W3:Y:S04]  /*11d70*/  LDL.LU.64 R8, [R1+0x3f0] ;  /* 0x0003f00001087983 */ /* 0x002ee80000300a00 */
[----:B------:R1:W-:Y:S04]  /*11d80*/  STL.64 [R1+0x768], R10 ;  /* 0x0007680a01007387 */ /* 0x0003e80000100a00 */
[----:B-1----:R-:W4:Y:S04]  /*11d90*/  LDL.LU.64 R10, [R1+0x420] ;  /* 0x00042000010a7983 */ /* 0x002f280000300a00 */
[----:B------:R-:W4:Y:S04]  /*11da0*/  LDL.LU.64 R12, [R1+0x418] ;  /* 0x00041800010c7983 */ /* 0x000f280000300a00 */
[----:B------:R-:W4:Y:S04]  /*11db0*/  LDL.LU.64 R14, [R1+0x410] ;  /* 0x00041000010e7983 */ /* 0x000f280000300a00 */
[----:B------:R-:W4:Y:S04]  /*11dc0*/  LDL.LU.64 R28, [R1+0x408] ;  /* 0x00040800011c7983 */ /* 0x000f280000300a00 */
[----:B------:R-:W4:Y:S04]  /*11dd0*/  LDL.LU.64 R30, [R1+0x400] ;  /* 0x00040000011e7983 */ /* 0x000f280000300a00 */
[----:B------:R-:W1:Y:S01]  /*11de0*/  S2R R252, SR_TID.X ;  /* 0x0000000000fc7919 */ /* 0x000e620000002100 */
[----:B------:R-:W-:-:S04]  /*11df0*/  IMAD.WIDE R234, R3, 0x4, R234 ;  /* 0x0000000403ea7825 */ /* 0x000fc800078e02ea */
[C---:B------:R-:W-:Y:S01]  /*11e00*/  IMAD.WIDE R6, R3.reuse, 0x4, R236 ;  /* 0x0000000403067825 */ /* 0x040fe200078e02ec */
[----:B------:R1:W-:Y:S03]  /*11e10*/  STL.64 [R1+0x750], R234 ;  /* 0x000750ea01007387 */ /* 0x0003e60000100a00 */
[C---:B------:R-:W-:Y:S01]  /*11e20*/  IMAD.WIDE R242, R3.reuse, 0x4, R242 ;  /* 0x0000000403f27825 */ /* 0x040fe200078e02f2 */
[----:B------:R1:W-:Y:S03]  /*11e30*/  STL.64 [R1+0x758], R6 ;  /* 0x0007580601007387 */ /* 0x0003e60000100a00 */
[----:B------:R-:W-:Y:S01]  /*11e40*/  IMAD.WIDE R210, R3, 0x4, R244 ;  /* 0x0000000403d27825 */ /* 0x000fe200078e02f4 */
[----:B------:R-:W-:-:S03]  /*11e50*/  IADD3 R2, R2, -0xf8, RZ ;  /* 0xffffff0802027810 */ /* 0x000fc60007ffe0ff */
[C---:B------:R-:W-:Y:S01]  /*11e60*/  IMAD.WIDE R246, R3.reuse, 0x4, R246 ;  /* 0x0000000403f67825 */ /* 0x040fe200078e02f6 */
[----:B------:R1:W-:Y:S03]  /*11e70*/  STL.64 [R1+0x770], R242 ;  /* 0x000770f201007387 */ /* 0x0003e60000100a00 */
[C---:B------:R-:W-:Y:S01]  /*11e80*/  IMAD.WIDE R42, R3.reuse, 0x4, R248 ;  /* 0x00000004032a7825 */ /* 0x040fe200078e02f8 */
[----:B------:R1:W-:Y:S03]  /*11e90*/  STL.64 [R1+0x780], R210 ;  /* 0x000780d201007387 */ /* 0x0003e60000100a00 */
[C---:B------:R-:W-:Y:S01]  /*11ea0*/  IMAD.WIDE R24, R3.reuse, 0x4, R250 ;  /* 0x0000000403187825 */ /* 0x040fe200078e02fa */
[----:B------:R2:W-:Y:S03]  /*11eb0*/  STL.64 [R1+0x788], R246 ;  /* 0x000788f601007387 */ /* 0x0005e60000100a00 */
[----:B------:R-:W-:Y:S01]  /*11ec0*/  IMAD.WIDE R4, R3, 0x4, R4 ;  /* 0x0000000403047825 */ /* 0x000fe200078e0204 */
[----:B------:R-:W-:Y:S01]  /*11ed0*/  SEL R0, R0, RZ, P0 ;  /* 0x000000ff00007207 */ /* 0x000fe20000000000 */
[----:B------:R2:W-:Y:S01]  /*11ee0*/  STL.64 [R1+0x790], R42 ;  /* 0x0007902a01007387 */ /* 0x0005e20000100a00 */
[----:B------:R-:W-:Y:S01]  /*11ef0*/  ISETP.GE.U32.AND P0, PT, R2, 0x7ffffe89, PT ;  /* 0x7ffffe890200780c */ /* 0x000fe20003f06070 */
[----:B------:R-:W-:-:S02]  /*11f00*/  IMAD.MOV.U32 R2, RZ, RZ, c[0x0][0x180] ;  /* 0x00006000ff027624 */ /* 0x000fc400078e00ff */
[----:B------:R2:W-:Y:S01]  /*11f10*/  STL.64 [R1+0x7a0], R24 ;  /* 0x0007a01801007387 */ /* 0x0005e20000100a00 */
[----:B-1----:R-:W-:-:S03]  /*11f20*/  LOP3.LUT R252, R252, 0x7f, RZ, 0xc0, !PT ;  /* 0x0000007ffcfc7812 */ /* 0x002fc600078ec0ff */
[----:B------:R1:W-:Y:S01]  /*11f30*/  STL.64 [R1+0x798], R4 ;  /* 0x0007980401007387 */ /* 0x0003e20000100a00 */
[----:B------:R-:W-:Y:S01]  /*11f40*/  IADD3 R2, R2, -0xfc, RZ ;  /* 0xffffff0402027810 */ /* 0x000fe20007ffe0ff */
[----:B------:R-:W-:Y:S01]  /*11f50*/  IMAD.SHL.U32 R252, R252, 0x4, RZ ;  /* 0x00000004fcfc7824 */ /* 0x000fe200078e00ff */
[----:B------:R-:W-:Y:S01]  /*11f60*/  ISETP.NE.U32.AND P2, PT, R0, RZ, PT ;  /* 0x000000ff0000720c */ /* 0x000fe20003f45070 */
[----:B------:R-:W-:Y:S01]  /*11f70*/  IMAD.WIDE R32, R3, 0x4, R32 ;  /* 0x0000000403207825 */ /* 0x000fe200078e0220 */
[----:B------:R-:W-:-:S03]  /*11f80*/  ISETP.GE.U32.AND P4, PT, R2, 0x7ffffe85, PT ;  /* 0x7ffffe850200780c */ /* 0x000fc60003f86070 */
[----:B------:R-:W-:-:S04]  /*11f90*/  IMAD.WIDE R34, R3, 0x4, R34 ;  /* 0x0000000403227825 */ /* 0x000fc800078e0222 */
        /* <DEDUP_REMOVED lines=27> */
[----:B------:R-:W-:Y:S01]  /*12150*/  IMAD.MOV.U32 R0, RZ, RZ, c[0x0][0x180] ;  /* 0x00006000ff007624 */ /* 0x000fe200078e00ff */
[----:B------:R-:W-:-:S04]  /*12160*/  CS2R R100, SRZ ;  /* 0x0000000000647805 */ /* 0x000fc8000001ff00 */
[----:B------:R-:W-:Y:S01]  /*12170*/  IADD3 R0, R0, -0x100, RZ ;  /* 0xffffff0000007810 */ /* 0x000fe20007ffe0ff */
[----:B------:R-:W-:Y:S01]  /*12180*/  CS2R R102, SRZ ;  /* 0x0000000000667805 */ /* 0x000fe2000001ff00 */
        /* <DEDUP_REMOVED lines=39> */
[----:B------:R-:W-:-:S02]  /*12400*/  IMAD.MOV.U32 R54, RZ, RZ, RZ ;  /* 0x000000ffff367224 */ /* 0x000fc400078e00ff */
[----:B--2---:R-:W-:Y:S01]  /*12410*/  IMAD.WIDE R2, R198, 0x4, R22 ;  /* 0x00000004c6027825 */ /* 0x004fe200078e0216 */
[----:B------:R-:W-:-:S03]  /*12420*/  LOP3.LUT R23, R252, 0x60, RZ, 0x3c, !PT ;  /* 0x00000060fc177812 */ /* 0x000fc600078e3cff */
[----:B------:R-:W-:Y:S02]  /*12430*/  IMAD.MOV.U32 R22, RZ, RZ, 0x7f ;  /* 0x0000007fff167424 */ /* 0x000fe400078e00ff */
[----:B------:R1:W-:Y:S01]  /*12440*/  LDGSTS.E [R23+0x1ce00], [R2.64], !P5 ;  /* 0x1ce0000002177fae */ /* 0x0003e2000e921848 */
[----:B---3--:R-:W-:Y:S02]  /*12450*/  IMAD.WIDE R8, R198, 0x4, R8 ;  /* 0x00000004c6087825 */ /* 0x008fe400078e0208 */
[----:B------:R-:W-:Y:S02]  /*12460*/  IADD3 R200, R22, c[0x0][0x180], RZ ;  /* 0x0000600016c87a10 */ /* 0x000fe40007ffe0ff */
[----:B------:R-:W-:Y:S01]  /*12470*/  ISETP.GE.U32.AND P5, PT, R0, 0x7ffffe81, PT ;  /* 0x7ffffe810000780c */ /* 0x000fe20003fa6070 */
[----:B------:R1:W-:Y:S01]  /*12480*/  LDGSTS.E [R23+0x1d600], [R8.64], !P3 ;  /* 0x1d60000008177fae */ /* 0x0003e2000d921848 */
[----:B------:R-:W-:Y:S01]  /*12490*/  ISETP.GE.AND P3, PT, R200, 0x80, PT ;  /* 0x00000080c800780c */ /* 0x000fe20003f66270 */
[----:B----4-:R-:W-:-:S04]  /*124a0*/  IMAD.WIDE R10, R198, 0x4, R10 ;  /* 0x00000004c60a7825 */ /* 0x010fc800078e020a */
[----:B------:R-:W-:-:S04]  /*124b0*/  IMAD.WIDE R12, R198, 0x4, R12 ;  /* 0x00000004c60c7825 */ /* 0x000fc800078e020c */
[----:B------:R-:W-:-:S04]  /*124c0*/  IMAD.WIDE R14, R198, 0x4, R14 ;  /* 0x00000004c60e7825 */ /* 0x000fc800078e020e */
[----:B------:R-:W-:-:S04]  /*124d0*/  IMAD.WIDE R28, R198, 0x4, R28 ;  /* 0x00000004c61c7825 */ /* 0x000fc800078e021c */
[----:B------:R-:W-:-:S04]  /*124e0*/  IMAD.WIDE R30, R198, 0x4, R30 ;  /* 0x00000004c61e7825 */ /* 0x000fc800078e021e */
[----:B-1----:R-:W2:Y:S01]  /*124f0*/  LDL.64 R228, [R1+0x3c8] ;  /* 0x0003c80001e47983 */ /* 0x002ea20000100a00 */
[----:B------:R-:W-:Y:S02]  /*12500*/  IMAD.MOV.U32 R214, RZ, RZ, R124 ;  /* 0x000000ffffd67224 */ /* 0x000fe400078e007c */
[----:B------:R-:W-:Y:S01]  /*12510*/  IMAD.MOV.U32 R215, RZ, RZ, R125 ;  /* 0x000000ffffd77224 */ /* 0x000fe200078e007d */
[----:B------:R-:W3:Y:S04]  /*12520*/  LDL.64 R240, [R1+0x338] ;  /* 0x0003380001f07983 */ /* 0x000ee80000100a00 */
[----:B------:R-:W4:Y:S04]  /*12530*/  LDL.64 R238, [R1+0x390] ;  /* 0x0003900001ee7983 */ /* 0x000f280000100a00 */
[----:B------:R-:W3:Y:S04]  /*12540*/  LDL.64 R180, [R1+0x470] ;  /* 0x0004700001b47983 */ /* 0x000ee80000100a00 */
[----:B------:R-:W4:Y:S04]  /*12550*/  LDL.64 R206, [R1+0x3d0] ;  /* 0x0003d00001ce7983 */ /* 0x000f280000100a00 */
        /* <DEDUP_REMOVED lines=13> */
[----:B------:R1:W-:Y:S04]  /*12630*/  LDGSTS.E [R23+0x1de00], [R10.64], !P6 ;  /* 0x1de000000a177fae */ /* 0x0003e8000f121848 */
[----:B------:R1:W-:Y:S04]  /*12640*/  LDGSTS.E [R23+0x1e600], [R12.64], !P1 ;  /* 0x1e6000000c177fae */ /* 0x0003e8000c921848 */
[----:B------:R1:W-:Y:S04]  /*12650*/  LDGSTS.E [R23+0x1ee00], [R14.64], !P0 ;  /* 0x1ee000000e177fae */ /* 0x0003e8000c121848 */
[----:B------:R1:W-:Y:S04]  /*12660*/  LDGSTS.E [R23+0x1f600], [R28.64], !P4 ;  /* 0x1f6000001c177fae */ /* 0x0003e8000e121848 */
[----:B------:R1:W-:Y:S04]  /*12670*/  LDGSTS.E [R23+0x1fe00], [R30.64], !P5 ;  /* 0x1fe000001e177fae */ /* 0x0003e8000e921848 */
[----:B------:R-:W0:Y:S01]  /*12680*/  LDGDEPBAR ;  /* 0x00000000000079af */ /* 0x000e220000000000 */
[----:B--2---:R-:W-:-:S02]  /*12690*/  IMAD.MOV.U32 R230, RZ, RZ, R228 ;  /* 0x000000ffffe67224 */ /* 0x004fc400078e00e4 */
[----:B------:R-:W-:Y:S02]  /*126a0*/  IMAD.MOV.U32 R231, RZ, RZ, R229 ;  /* 0x000000ffffe77224 */ /* 0x000fe400078e00e5 */
[----:B------:R-:W2:Y:S04]  /*126b0*/  LDL.64 R228, [R1+0x620] ;  /* 0x0006200001e47983 */ /* 0x000ea80000100a00 */
[----:B------:R1:W-:Y:S04]  /*126c0*/  STL.64 [R1+0x9d8], R52 ;  /* 0x0009d83401007387 */ /* 0x0003e80000100a00 */
[----:B---3--:R3:W-:Y:S04]  /*126d0*/  LDGSTS.E [R252+0x30000], [R240.64], P2 ;  /* 0x30000000f0fc7fae */ /* 0x0087e80009121848 */
[----:B----4-:R4:W-:Y:S04]  /*126e0*/  LDGSTS.E [R252+0x31000], [R238.64], P2 ;  /* 0x31000000eefc7fae */ /* 0x0109e80009121848 */
[----:B-1----:R-:W2:Y:S04]  /*126f0*/  LDL.64 R52, [R1+0x540] ;  /* 0x0005400001347983 */ /* 0x002ea80000100a00 */
[----:B------:R1:W-:Y:S04]  /*12700*/  STL.64 [R1+0x9d0], R8 ;  /* 0x0009d00801007387 */ /* 0x0003e80000100a00 */
[----:B-1----:R-:W2:Y:S04]  /*12710*/  LDL.64 R8, [R1+0x500] ;  /* 0x0005000001087983 */ /* 0x002ea80000100a00 */
[----:B------:R1:W-:Y:S04]  /*12720*/  STL.64 [R1+0x9c8], R2 ;  /* 0x0009c80201007387 */ /* 0x0003e80000100a00 */
[----:B------:R-:W2:Y:S04]  /*12730*/  LDL.64 R244, [R1+0x670] ;  /* 0x0006700001f47983 */ /* 0x000ea80000100a00 */
[----:B----4-:R-:W4:Y:S04]  /*12740*/  LDL.64 R238, [R1+0x6c8] ;  /* 0x0006c80001ee7983 */ /* 0x010f280000100a00 */
[----:B---3--:R-:W3:Y:S04]  /*12750*/  LDL.64 R240, [R1+0x760] ;  /* 0x0007600001f07983 */ /* 0x008ee80000100a00 */
[----:B------:R1:W-:Y:S04]  /*12760*/  LDGSTS.E [R252+0x32000], [R236.64], P2 ;  /* 0x32000000ecfc7fae */ /* 0x0003e80009121848 */
[----:B------:R2:W-:Y:S04]  /*12770*/  LDGSTS.E [R252+0x33000], [R44.64], P2 ;  /* 0x330000002cfc7fae */ /* 0x0005e80009121848 */
[----:B------:R2:W-:Y:S04]  /*12780*/  LDGSTS.E [R252+0x34000], [R60.64], P2 ;  /* 0x340000003cfc7fae */ /* 0x0005e80009121848 */
[----:B-1----:R-:W3:Y:S04]  /*12790*/  LDL.64 R236, [R1+0x708] ;  /* 0x0007080001ec7983 */ /* 0x002ee80000100a00 */
[----:B------:R1:W-:Y:S01]  /*127a0*/  LDGSTS.E [R252+0x35000], [R232.64], P2 ;  /* 0x35000000e8fc7fae */ /* 0x0003e20009121848 */
[----:B------:R-:W-:-:S02]  /*127b0*/  LOP3.LUT R0, R252, 0x10, RZ, 0x3c, !PT ;  /* 0x00000010fc007812 */ /* 0x000fc400078e3cff */
[C---:B------:R-:W-:Y:S01]  /*127c0*/  LOP3.LUT R22, R252.reuse, 0x20, RZ, 0x3c, !PT ;  /* 0x00000020fc167812 */ /* 0x040fe200078e3cff */
[----:B------:R-:W3:Y:S04]  /*127d0*/  LDL.64 R2, [R1+0x5f0] ;  /* 0x0005f00001027983 */ /* 0x000ee80000100a00 */
[----:B-1----:R-:W3:Y:S04]  /*127e0*/  LDL.64 R232, [R1+0x340] ;  /* 0x0003400001e87983 */ /* 0x002ee80000100a00 */
[----:B--2---:R1:W-:Y:S04]  /*127f0*/  LDGSTS.E [R252+0x36000], [R8.64], P2 ;  /* 0x3600000008fc7fae */ /* 0x0043e80009121848 */
[----:B------:R2:W-:Y:S04]  /*12800*/  LDGSTS.E [R252+0x37000], [R52.64], P2 ;  /* 0x3700000034fc7fae */ /* 0x0005e80009121848 */
[----:B------:R1:W-:Y:S04]  /*12810*/  LDGSTS.E [R252+0x38000], [R250.64], P2 ;  /* 0x38000000fafc7fae */ /* 0x0003e80009121848 */
[----:B------:R4:W-:Y:S04]  /*12820*/  LDGSTS.E [R252+0x39000], [R248.64], P2 ;  /* 0x39000000f8fc7fae */ /* 0x0009e80009121848 */
[----:B--2---:R-:W2:Y:S04]  /*12830*/  LDL.64 R52, [R1+0x398] ;  /* 0x0003980001347983 */ /* 0x004ea80000100a00 */
[----:B-1----:R-:W2:Y:S04]  /*12840*/  LDL.64 R250, [R1+0x3e0] ;  /* 0x0003e00001fa7983 */ /* 0x002ea80000100a00 */
[----:B------:R1:W-:Y:S04]  /*12850*/  LDGSTS.E [R252+0x3a000], [R228.64], P2 ;  /* 0x3a000000e4fc7fae */ /* 0x0003e80009121848 */
[----:B------:R3:W-:Y:S04]  /*12860*/  LDGSTS.E [R252+0x3b000], [R244.64], P2 ;  /* 0x3b000000f4fc7fae */ /* 0x0007e80009121848 */
[----:B----4-:R-:W4:Y:S04]  /*12870*/  LDL.64 R248, [R1+0x508] ;  /* 0x0005080001f87983 */ /* 0x010f280000100a00 */
[----:B-1----:R-:W4:Y:S04]  /*12880*/  LDL.64 R228, [R1+0x4c0] ;  /* 0x0004c00001e47983 */ /* 0x002f280000100a00 */
[----:B------:R1:W-:Y:S04]  /*12890*/  LDGSTS.E [R252+0x3c000], [R188.64], P2 ;  /* 0x3c000000bcfc7fae */ /* 0x0003e80009121848 */
[----:B------:R1:W-:Y:S04]  /*128a0*/  LDGSTS.E [R252+0x3d000], [R238.64], P2 ;  /* 0x3d000000eefc7fae */ /* 0x0003e80009121848 */
[----:B---3--:R3:W-:Y:S04]  /*128b0*/  LDGSTS.E [R252+0x3e000], [R236.64], P2 ;  /* 0x3e000000ecfc7fae */ /* 0x0087e80009121848 */
[----:B------:R3:W-:Y:S04]  /*128c0*/  LDGSTS.E [R252+0x3f000], [R240.64], P2 ;  /* 0x3f000000f0fc7fae */ /* 0x0007e80009121848 */
[----:B-1----:R-:W4:Y:S04]  /*128d0*/  LDL.64 R238, [R1+0x548] ;  /* 0x0005480001ee7983 */ /* 0x002f280000100a00 */
[----:B---3--:R-:W4:Y:S04]  /*128e0*/  LDL.64 R236, [R1+0x580] ;  /* 0x0005800001ec7983 */ /* 0x008f280000100a00 */
[----:B------:R-:W4:Y:S04]  /*128f0*/  LDL.64 R244, [R1+0x5d8] ;  /* 0x0005d80001f47983 */ /* 0x000f280000100a00 */
[----:B------:R1:W-:Y:S04]  /*12900*/  LDGSTS.E [R0+0x30200], [R232.64], P2 ;  /* 0x30200000e8007fae */ /* 0x0003e80009121848 */
[----:B------:R-:W4:Y:S04]  /*12910*/  LDL.64 R240, [R1+0x628] ;  /* 0x0006280001f07983 */ /* 0x000f280000100a00 */
[----:B------:R-:W4:Y:S04]  /*12920*/  LDL.64 R8, [R1+0x6d0] ;  /* 0x0006d00001087983 */ /* 0x000f280000100a00 */
[----:B-1----:R-:W4:Y:S04]  /*12930*/  LDL.64 R232, [R1+0x678] ;  /* 0x0006780001e87983 */ /* 0x002f280000100a00 */
[----:B--2---:R1:W-:Y:S04]  /*12940*/  LDGSTS.E [R0+0x31200], [R52.64], P2 ;  /* 0x3120000034007fae */ /* 0x0043e80009121848 */
[----:B------:R2:W-:Y:S04]  /*12950*/  LDGSTS.E [R0+0x32200], [R250.64], P2 ;  /* 0x32200000fa007fae */ /* 0x0005e80009121848 */
[----:B------:R2:W-:Y:S04]  /*12960*/  LDGSTS.E [R0+0x33200], [R46.64], P2 ;  /* 0x332000002e007fae */ /* 0x0005e80009121848 */
[----:B------:R2:W-:Y:S04]  /*12970*/  LDGSTS.E [R0+0x34200], [R62.64], P2 ;  /* 0x342000003e007fae */ /* 0x0005e80009121848 */
[----:B-1----:R-:W3:Y:S04]  /*12980*/  LDL.64 R52, [R1+0x718] ;  /* 0x0007180001347983 */ /* 0x002ee80000100a00 */
[----:B----4-:R1:W-:Y:S04]  /*12990*/  LDGSTS.E [R0+0x35200], [R228.64], P2 ;  /* 0x35200000e4007fae */ /* 0x0103e80009121848 */
[----:B--2---:R-:W2:Y:S04]  /*129a0*/  LDL.64 R250, [R1+0x768] ;  /* 0x0007680001fa7983 */ /* 0x004ea80000100a00 */
[----:B------:R4:W-:Y:S04]  /*129b0*/  LDGSTS.E [R0+0x36200], [R248.64], P2 ;  /* 0x36200000f8007fae */ /* 0x0009e80009121848 */
[----:B-1----:R-:W2:Y:S04]  /*129c0*/  LDL.64 R228, [R1+0x350] ;  /* 0x0003500001e47983 */ /* 0x002ea80000100a00 */
[----:B----4-:R-:W4:Y:S04]  /*129d0*/  LDL.64 R248, [R1+0x3a0] ;  /* 0x0003a00001f87983 */ /* 0x010f280000100a00 */
[----:B------:R1:W-:Y:S04]  /*129e0*/  LDGSTS.E [R0+0x37200], [R238.64], P2 ;  /* 0x37200000ee007fae */ /* 0x0003e80009121848 */
[----:B------:R1:W-:Y:S04]  /*129f0*/  LDGSTS.E [R0+0x38200], [R236.64], P2 ;  /* 0x38200000ec007fae */ /* 0x0003e80009121848 */
[----:B------:R1:W-:Y:S04]  /*12a00*/  LDGSTS.E [R0+0x39200], [R244.64], P2 ;  /* 0x39200000f4007fae */ /* 0x0003e80009121848 */
[----:B-1----:R-:W4:Y:S04]  /*12a10*/  LDL.64 R238, [R1+0x490] ;  /* 0x0004900001ee7983 */ /* 0x002f280000100a00 */
[----:B------:R-:W4:Y:S04]  /*12a20*/  LDL.64 R236, [R1+0x4c8] ;  /* 0x0004c80001ec7983 */ /* 0x000f280000100a00 */
[----:B------:R1:W-:Y:S04]  /*12a30*/  LDGSTS.E [R0+0x3a200], [R240.64], P2 ;  /* 0x3a200000f0007fae */ /* 0x0003e80009121848 */
[----:B------:R1:W-:Y:S04]  /*12a40*/  LDGSTS.E [R0+0x3b200], [R232.64], P2 ;  /* 0x3b200000e8007fae */ /* 0x0003e80009121848 */
[----:B------:R-:W4:Y:S04]  /*12a50*/  LDL.64 R244, [R1+0x588] ;  /* 0x0005880001f47983 */ /* 0x000f280000100a00 */
[----:B------:R2:W-:Y:S04]  /*12a60*/  LDGSTS.E [R0+0x3c200], [R190.64], P2 ;  /* 0x3c200000be007fae */ /* 0x0005e80009121848 */
[----:B-1----:R-:W4:Y:S04]  /*12a70*/  LDL.64 R232, [R1+0x5e0] ;  /* 0x0005e00001e87983 */ /* 0x002f280000100a00 */
[----:B------:R1:W-:Y:S04]  /*12a80*/  LDGSTS.E [R0+0x3d200], [R8.64], P2 ;  /* 0x3d20000008007fae */ /* 0x0003e80009121848 */
[----:B------:R-:W4:Y:S04]  /*12a90*/  LDL.64 R240, [R1+0x630] ;  /* 0x0006300001f07983 */ /* 0x000f280000100a00 */
[----:B-1----:R-:W4:Y:S04]  /*12aa0*/  LDL.64 R8, [R1+0x5a0] ;  /* 0x0005a00001087983 */ /* 0x002f280000100a00 */
[----:B---3--:R1:W-:Y:S04]  /*12ab0*/  LDGSTS.E [R0+0x3e200], [R52.64], P2 ;  /* 0x3e20000034007fae */ /* 0x0083e80009121848 */
[----:B--2---:R2:W-:Y:S04]  /*12ac0*/  LDGSTS.E [R0+0x3f200], [R250.64], P2 ;  /* 0x3f200000fa007fae */ /* 0x0045e80009121848 */
[----:B-1----:R-:W3:Y:S04]  /*12ad0*/  LDL.64 R52, [R1+0x558] ;  /* 0x0005580001347983 */ /* 0x002ee80000100a00 */
[----:B------:R1:W-:Y:S01]  /*12ae0*/  LDGSTS.E [R22+0x30400], [R228.64], P2 ;  /* 0x30400000e4167fae */ /* 0x0003e20009121848 */
[----:B--2---:R-:W-:-:S03]  /*12af0*/  LOP3.LUT R0, R252, 0x30, RZ, 0x3c, !PT ;  /* 0x00000030fc007812 */ /* 0x004fc600078e3cff */
[----:B------:R-:W2:Y:S04]  /*12b00*/  LDL.64 R250, [R1+0x640] ;  /* 0x0006400001fa7983 */ /* 0x000ea80000100a00 */
[----:B----4-:R4:W-:Y:S04]  /*12b10*/  LDGSTS.E [R22+0x31400], [R248.64], P2 ;  /* 0x31400000f8167fae */ /* 0x0109e80009121848 */
[----:B-1----:R-:W2:Y:S04]  /*12b20*/  LDL.64 R228, [R1+0x6d8] ;  /* 0x0006d80001e47983 */ /* 0x002ea80000100a00 */
[----:B------:R1:W-:Y:S04]  /*12b30*/  LDGSTS.E [R22+0x32400], [R32.64], P2 ;  /* 0x3240000020167fae */ /* 0x0003e80009121848 */
[----:B------:R1:W-:Y:S04]  /*12b40*/  LDGSTS.E [R22+0x33400], [R48.64], P2 ;  /* 0x3340000030167fae */ /* 0x0003e80009121848 */
[----:B------:R1:W-:Y:S04]  /*12b50*/  LDGSTS.E [R22+0x34400], [R238.64], P2 ;  /* 0x34400000ee167fae */ /* 0x0003e80009121848 */
[----:B------:R1:W-:Y:S04]  /*12b60*/  LDGSTS.E [R22+0x35400], [R236.64], P2 ;  /* 0x35400000ec167fae */ /* 0x0003e80009121848 */
[----:B------:R2:W-:Y:S04]  /*12b70*/  LDGSTS.E [R22+0x36400], [R96.64], P2 ;  /* 0x3640000060167fae */ /* 0x0005e80009121848 */
[----:B-1----:R-:W3:Y:S04]  /*12b80*/  LDL.64 R238, [R1+0x358] ;  /* 0x0003580001ee7983 */ /* 0x002ee80000100a00 */
[----:B------:R1:W-:Y:S04]  /*12b90*/  LDGSTS.E [R22+0x37400], [R112.64], P2 ;  /* 0x3740000070167fae */ /* 0x0003e80009121848 */
[----:B------:R-:W3:Y:S04]  /*12ba0*/  LDL.64 R236, [R1+0x3b0] ;  /* 0x0003b00001ec7983 */ /* 0x000ee80000100a00 */
[----:B------:R1:W-:Y:S04]  /*12bb0*/  LDGSTS.E [R22+0x38400], [R244.64], P2 ;  /* 0x38400000f4167fae */ /* 0x0003e80009121848 */
[----:B------:R1:W-:Y:S04]  /*12bc0*/  LDGSTS.E [R22+0x39400], [R232.64], P2 ;  /* 0x39400000e8167fae */ /* 0x0003e80009121848 */
[----:B------:R4:W-:Y:S04]  /*12bd0*/  LDGSTS.E [R22+0x3a400], [R240.64], P2 ;  /* 0x3a400000f0167fae */ /* 0x0009e80009121848 */
[----:B------:R2:W-:Y:S04]  /*12be0*/  LDGSTS.E [R22+0x3b400], [R176.64], P2 ;  /* 0x3b400000b0167fae */ /* 0x0005e80009121848 */
[----:B-1----:R-:W3:Y:S04]  /*12bf0*/  LDL.64 R232, [R1+0x498] ;  /* 0x0004980001e87983 */ /* 0x002ee80000100a00 */
[----:B----4-:R-:W4:Y:S04]  /*12c00*/  LDL.64 R248, [R1+0x4d0] ;  /* 0x0004d00001f87983 */ /* 0x010f280000100a00 */
[----:B------:R1:W-:Y:S04]  /*12c10*/  LDGSTS.E [R22+0x3c400], [R192.64], P2 ;  /* 0x3c400000c0167fae */ /* 0x0003e80009121848 */
[----:B------:R-:W4:Y:S04]  /*12c20*/  LDL.64 R244, [R1+0x598] ;  /* 0x0005980001f47983 */ /* 0x000f280000100a00 */
[----:B------:R-:W4:Y:S04]  /*12c30*/  LDL.64 R240, [R1+0x728] ;  /* 0x0007280001f07983 */ /* 0x000f280000100a00 */
[----:B--2---:R2:W-:Y:S04]  /*12c40*/  LDGSTS.E [R22+0x3d400], [R228.64], P2 ;  /* 0x3d400000e4167fae */ /* 0x0045e80009121848 */
[----:B------:R1:W-:Y:S04]  /*12c50*/  LDGSTS.E [R22+0x3e400], [R222.64], P2 ;  /* 0x3e400000de167fae */ /* 0x0003e80009121848 */
[----:B------:R1:W-:Y:S01]  /*12c60*/  LDGSTS.E [R22+0x3f400], [R242.64], P2 ;  /* 0x3f400000f2167fae */ /* 0x0003e20009121848 */
[----:B--2---:R-:W-:-:S02]  /*12c70*/  IMAD.MOV.U32 R228, RZ, RZ, R226 ;  /* 0x000000ffffe47224 */ /* 0x004fc400078e00e2 */
[----:B------:R-:W-:Y:S02]  /*12c80*/  IMAD.MOV.U32 R229, RZ, RZ, R227 ;  /* 0x000000ffffe57224 */ /* 0x000fe400078e00e3 */
[----:B------:R-:W-:Y:S01]  /*12c90*/  IMAD.MOV.U32 R226, RZ, RZ, R224 ;  /* 0x000000ffffe27224 */ /* 0x000fe200078e00e0 */
[----:B-1----:R-:W2:Y:S01]  /*12ca0*/  LDL.64 R222, [R1+0x638] ;  /* 0x0006380001de7983 */ /* 0x002ea20000100a00 */
[----:B------:R-:W-:-:S03]  /*12cb0*/  IMAD.MOV.U32 R227, RZ, RZ, R225 ;  /* 0x000000ffffe37224 */ /* 0x000fc600078e00e1 */
[----:B------:R-:W2:Y:S04]  /*12cc0*/  LDL.64 R224, [R1+0x5e8] ;  /* 0x0005e80001e07983 */ /* 0x000ea80000100a00 */
[----:B------:R-:W2:Y:S04]  /*12cd0*/  LDL.64 R242, [R1+0x6e0] ;  /* 0x0006e00001f27983 */ /* 0x000ea80000100a00 */
[----:B---3--:R1:W-:Y:S04]  /*12ce0*/  LDGSTS.E [R0+0x30600], [R238.64], P2 ;  /* 0x30600000ee007fae */ /* 0x0083e80009121848 */
[----:B------:R3:W-:Y:S04]  /*12cf0*/  LDGSTS.E [R0+0x31600], [R236.64], P2 ;  /* 0x31600000ec007fae */ /* 0x0007e80009121848 */
[----:B------:R2:W-:Y:S04]  /*12d00*/  LDGSTS.E [R0+0x32600], [R34.64], P2 ;  /* 0x3260000022007fae */ /* 0x0005e80009121848 */
[----:B------:R2:W-:Y:S04]  /*12d10*/  LDGSTS.E [R0+0x33600], [R50.64], P2 ;  /* 0x3360000032007fae */ /* 0x0005e80009121848 */
[----:B-1----:R-:W2:Y:S04]  /*12d20*/  LDL.64 R238, [R1+0x360] ;  /* 0x0003600001ee7983 */ /* 0x002ea80000100a00 */
[----:B---3--:R-:W3:Y:S04]  /*12d30*/  LDL.64 R236, [R1+0x3b8] ;  /* 0x0003b80001ec7983 */ /* 0x008ee80000100a00 */
[----:B------:R1:W-:Y:S04]  /*12d40*/  LDGSTS.E [R0+0x34600], [R232.64], P2 ;  /* 0x34600000e8007fae */ /* 0x0003e80009121848 */
[----:B----4-:R4:W-:Y:S04]  /*12d50*/  LDGSTS.E [R0+0x35600], [R248.64], P2 ;  /* 0x35600000f8007fae */ /* 0x0109e80009121848 */
[----:B------:R1:W-:Y:S04]  /*12d60*/  LDGSTS.E [R0+0x36600], [R98.64], P2 ;  /* 0x3660000062007fae */ /* 0x0003e80009121848 */
[----:B------:R2:W-:Y:S04]  /*12d70*/  LDGSTS.E [R0+0x37600], [R114.64], P2 ;  /* 0x3760000072007fae */ /* 0x0005e80009121848 */
[----:B------:R4:W-:Y:S04]  /*12d80*/  LDGSTS.E [R0+0x38600], [R244.64], P2 ;  /* 0x38600000f4007fae */ /* 0x0009e80009121848 */
[----:B-1----:R-:W3:Y:S01]  /*12d90*/  LDL.64 R232, [R1+0x450] ;  /* 0x0004500001e87983 */ /* 0x002ee20000100a00 */
[----:B------:R-:W-:-:S03]  /*12da0*/  LOP3.LUT R22, R252, 0x40, RZ, 0x3c, !PT ;  /* 0x00000040fc167812 */ /* 0x000fc600078e3cff */
[----:B----4-:R-:W4:Y:S04]  /*12db0*/  LDL.64 R248, [R1+0x680] ;  /* 0x0006800001f87983 */ /* 0x010f280000100a00 */
[----:B------:R-:W4:Y:S04]  /*12dc0*/  LDL.64 R244, [R1+0x6e8] ;  /* 0x0006e80001f47983 */ /* 0x000f280000100a00 */
[----:B--2---:R1:W-:Y:S04]  /*12dd0*/  LDGSTS.E [R0+0x39600], [R224.64], P2 ;  /* 0x39600000e0007fae */ /* 0x0043e80009121848 */
[----:B------:R2:W-:Y:S04]  /*12de0*/  LDGSTS.E [R0+0x3a600], [R222.64], P2 ;  /* 0x3a600000de007fae */ /* 0x0005e80009121848 */
[----:B------:R2:W-:Y:S04]  /*12df0*/  LDGSTS.E [R0+0x3b600], [R178.64], P2 ;  /* 0x3b600000b2007fae */ /* 0x0005e80009121848 */
[----:B------:R2:W-:Y:S04]  /*12e00*/  LDGSTS.E [R0+0x3c600], [R194.64], P2 ;  /* 0x3c600000c2007fae */ /* 0x0005e80009121848 */
[----:B-1----:R-:W4:Y:S01]  /*12e10*/  LDL.64 R224, [R1+0x478] ;  /* 0x0004780001e07983 */ /* 0x002f220000100a00 */
[----:B--2---:R-:W-:-:S02]  /*12e20*/  IMAD.MOV.U32 R222, RZ, RZ, R214 ;  /* 0x000000ffffde7224 */ /* 0x004fc400078e00d6 */
[----:B------:R-:W-:Y:S01]  /*12e30*/  IMAD.MOV.U32 R223, RZ, RZ, R215 ;  /* 0x000000ffffdf7224 */ /* 0x000fe200078e00d7 */
[----:B------:R1:W-:Y:S04]  /*12e40*/  LDGSTS.E [R0+0x3d600], [R242.64], P2 ;  /* 0x3d600000f2007fae */ /* 0x0003e80009121848 */
[----:B------:R2:W-:Y:S04]  /*12e50*/  LDGSTS.E [R0+0x3e600], [R240.64], P2 ;  /* 0x3e600000f0007fae */ /* 0x0005e80009121848 */
[----:B------:R-:W4:Y:S04]  /*12e60*/  LDL.64 R214, [R1+0x4d8] ;  /* 0x0004d80001d67983 */ /* 0x000f280000100a00 */
[----:B------:R1:W-:Y:S04]  /*12e70*/  LDGSTS.E [R0+0x3f600], [R210.64], P2 ;  /* 0x3f600000d2007fae */ /* 0x0003e80009121848 */
[----:B------:R3:W-:Y:S01]  /*12e80*/  LDGSTS.E [R22+0x30800], [R238.64], P2 ;  /* 0x30800000ee167fae */ /* 0x0007e20009121848 */
[----:B--2---:R-:W-:-:S03]  /*12e90*/  IMAD.MOV.U32 R240, RZ, RZ, R226 ;  /* 0x000000fffff07224 */ /* 0x004fc600078e00e2 */
[----:B---3--:R2:W-:Y:S04]  /*12ea0*/  LDGSTS.E [R22+0x31800], [R236.64], P2 ;  /* 0x31800000ec167fae */ /* 0x0085e80009121848 */
[----:B-1----:R-:W3:Y:S01]  /*12eb0*/  LDL.64 R210, [R1+0x510] ;  /* 0x0005100001d27983 */ /* 0x002ee20000100a00 */
[----:B------:R-:W-:-:S03]  /*12ec0*/  IMAD.MOV.U32 R241, RZ, RZ, R227 ;  /* 0x000000fffff17224 */ /* 0x000fc600078e00e3 */
[----:B------:R-:W3:Y:S04]  /*12ed0*/  LDL.64 R242, [R1+0x740] ;  /* 0x0007400001f27983 */ /* 0x000ee80000100a00 */
[----:B------:R1:W-:Y:S01]  /*12ee0*/  LDGSTS.E [R22+0x32800], [R232.64], P2 ;  /* 0x32800000e8167fae */ /* 0x0003e20009121848 */
[----:B--2---:R-:W-:Y:S02]  /*12ef0*/  IMAD.MOV.U32 R236, RZ, RZ, R230 ;  /* 0x000000ffffec7224 */ /* 0x004fe400078e00e6 */
[----:B------:R-:W-:Y:S01]  /*12f00*/  IMAD.MOV.U32 R237, RZ, RZ, R231 ;  /* 0x000000ffffed7224 */ /* 0x000fe200078e00e7 */
[----:B------:R-:W3:Y:S04]  /*12f10*/  LDL.64 R238, [R1+0x370] ;  /* 0x0003700001ee7983 */ /* 0x000ee80000100a00 */
[----:B------:R-:W3:Y:S01]  /*12f20*/  LDL.64 R230, [R1+0x3c0] ;  /* 0x0003c00001e67983 */ /* 0x000ee20000100a00 */
[----:B-1----:R-:W-:-:S03]  /*12f30*/  IMAD.MOV.U32 R232, RZ, RZ, R228 ;  /* 0x000000ffffe87224 */ /* 0x002fc600078e00e4 */
[----:B------:R-:W3:Y:S01]  /*12f40*/  LDL.64 R226, [R1+0x458] ;  /* 0x0004580001e27983 */ /* 0x000ee20000100a00 */
[----:B------:R-:W-:Y:S02]  /*12f50*/  IMAD.MOV.U32 R233, RZ, RZ, R229 ;  /* 0x000000ffffe97224 */ /* 0x000fe400078e00e5 */
[----:B------:R-:W-:Y:S02]  /*12f60*/  IMAD.MOV.U32 R228, RZ, RZ, R222 ;  /* 0x000000ffffe47224 */ /* 0x000fe400078e00de */
[----:B------:R-:W-:Y:S02]  /*12f70*/  IMAD.MOV.U32 R229, RZ, RZ, R223 ;  /* 0x000000ffffe57224 */ /* 0x000fe400078e00df */
[----:B------:R-:W3:Y:S04]  /*12f80*/  LDL.64 R222, [R1+0x480] ;  /* 0x0004800001de7983 */ /* 0x000ee80000100a00 */
[----:B----4-:R1:W-:Y:S04]  /*12f90*/  LDGSTS.E [R22+0x33800], [R224.64], P2 ;  /* 0x33800000e0167fae */ /* 0x0103e80009121848 */
[----:B------:R4:W-:Y:S04]  /*12fa0*/  LDGSTS.E [R22+0x34800], [R68.64], P2 ;  /* 0x3480000044167fae */ /* 0x0009e80009121848 */
[----:B------:R4:W-:Y:S01]  /*12fb0*/  LDGSTS.E [R22+0x35800], [R214.64], P2 ;  /* 0x35800000d6167fae */ /* 0x0009e20009121848 */
[----:B-1----:R-:W-:-:S02]  /*12fc0*/  IMAD.MOV.U32 R224, RZ, RZ, R212 ;  /* 0x000000ffffe07224 */ /* 0x002fc400078e00d4 */
[----:B------:R-:W-:Y:S02]  /*12fd0*/  IMAD.MOV.U32 R225, RZ, RZ, R213 ;  /* 0x000000ffffe17224 */ /* 0x000fe400078e00d5 */
[----:B------:R-:W2:Y:S04]  /*12fe0*/  LDL.64 R212, [R1+0x520] ;  /* 0x0005200001d47983 */ /* 0x000ea80000100a00 */
[----:B----4-:R-:W4:Y:S04]  /*12ff0*/  LDL.64 R214, [R1+0x4e0] ;  /* 0x0004e00001d67983 */ /* 0x010f280000100a00 */
[----:B---3--:R1:W-:Y:S04]  /*13000*/  LDGSTS.E [R22+0x36800], [R210.64], P2 ;  /* 0x36800000d2167fae */ /* 0x0083e80009121848 */
[----:B------:R3:W-:Y:S04]  /*13010*/  LDGSTS.E [R22+0x37800], [R52.64], P2 ;  /* 0x3780000034167fae */ /* 0x0007e80009121848 */
[----:B------:R3:W-:Y:S01]  /*13020*/  LDGSTS.E [R22+0x38800], [R8.64], P2 ;  /* 0x3880000008167fae */ /* 0x0007e20009121848 */
[----:B-1----:R-:W-:-:S03]  /*13030*/  IMAD.MOV.U32 R210, RZ, RZ, R208 ;  /* 0x000000ffffd27224 */ /* 0x002fc600078e00d0 */
[----:B------:R1:W-:Y:S01]  /*13040*/  LDGSTS.E [R22+0x39800], [R2.64], P2 ;  /* 0x3980000002167fae */ /* 0x0003e20009121848 */
[----:B------:R-:W-:Y:S02]  /*13050*/  IMAD.MOV.U32 R211, RZ, RZ, R209 ;  /* 0x000000ffffd37224 */ /* 0x000fe400078e00d1 */
[----:B------:R-:W-:Y:S01]  /*13060*/  IMAD.MOV.U32 R208, RZ, RZ, R206 ;  /* 0x000000ffffd07224 */ /* 0x000fe200078e00ce */
[----:B------:R1:W-:Y:S01]  /*13070*/  LDGSTS.E [R22+0x3a800], [R250.64], P2 ;  /* 0x3a800000fa167fae */ /* 0x0003e20009121848 */
[----:B------:R-:W-:Y:S02]  /*13080*/  IMAD.MOV.U32 R209, RZ, RZ, R207 ;  /* 0x000000ffffd17224 */ /* 0x000fe400078e00cf */
[----:B------:R-:W-:Y:S01]  /*13090*/  IMAD.MOV.U32 R206, RZ, RZ, R180 ;  /* 0x000000ffffce7224 */ /* 0x000fe200078e00b4 */
[----:B------:R1:W-:Y:S01]  /*130a0*/  LDGSTS.E [R22+0x3b800], [R248.64], P2 ;  /* 0x3b800000f8167fae */ /* 0x0003e20009121848 */
[----:B------:R-:W-:-:S03]  /*130b0*/  IMAD.MOV.U32 R207, RZ, RZ, R181 ;  /* 0x000000ffffcf7224 */ /* 0x000fc600078e00b5 */
[----:B------:R-:W2:Y:S04]  /*130c0*/  LDL.64 R180, [R1+0x568] ;  /* 0x0005680001b47983 */ /* 0x000ea80000100a00 */
[----:B---3--:R3:W5:Y:S04]  /*130d0*/  LDL.LU.64 R52, [R1+0x9d8] ;  /* 0x0009d80001347983 */ /* 0x0087680000300a00 */
[----:B------:R3:W5:Y:S04]  /*130e0*/  LDL.LU.64 R8, [R1+0x9d0] ;  /* 0x0009d00001087983 */ /* 0x0007680000300a00 */
[----:B-1----:R3:W5:Y:S01]  /*130f0*/  LDL.LU.64 R2, [R1+0x9c8] ;  /* 0x0009c80001027983 */ /* 0x0027620000300a00 */
        /* <DEDUP_REMOVED lines=10> */
[----:B------:R-:W-:-:S02]  /*131a0*/  IMAD.MOV.U32 R248, RZ, RZ, R224 ;  /* 0x000000fffff87224 */ /* 0x000fc400078e00e0 */
[----:B------:R-:W-:Y:S02]  /*131b0*/  IMAD.MOV.U32 R249, RZ, RZ, R225 ;  /* 0x000000fffff97224 */ /* 0x000fe400078e00e1 */
[----:B-1----:R-:W-:Y:S02]  /*131c0*/  IMAD.MOV.U32 R238, RZ, RZ, R206 ;  /* 0x000000ffffee7224 */ /* 0x002fe400078e00ce */
[----:B------:R-:W-:Y:S02]  /*131d0*/  IMAD.MOV.U32 R239, RZ, RZ, R207 ;  /* 0x000000ffffef7224 */ /* 0x000fe400078e00cf */
[----:B---3--:R-:W-:Y:S02]  /*131e0*/  IMAD.MOV.U32 R222, RZ, RZ, R208 ;  /* 0x000000ffffde7224 */ /* 0x008fe400078e00d0 */
[----:B------:R-:W-:Y:S02]  /*131f0*/  IMAD.MOV.U32 R223, RZ, RZ, R209 ;  /* 0x000000ffffdf7224 */ /* 0x000fe400078e00d1 */
[----:B------:R-:W-:-:S02]  /*13200*/  IMAD.MOV.U32 R244, RZ, RZ, R210 ;  /* 0x000000fffff47224 */ /* 0x000fc400078e00d2 */
[----:B------:R-:W-:Y:S02]  /*13210*/  IMAD.MOV.U32 R245, RZ, RZ, R211 ;  /* 0x000000fffff57224 */ /* 0x000fe400078e00d3 */
[----:B------:R-:W-:Y:S02]  /*13220*/  IMAD.MOV.U32 R242, RZ, RZ, R126 ;  /* 0x000000fffff27224 */ /* 0x000fe400078e007e */
[----:B------:R-:W-:Y:S02]  /*13230*/  IMAD.MOV.U32 R243, RZ, RZ, R127 ;  /* 0x000000fffff37224 */ /* 0x000fe400078e007f */
[----:B------:R-:W-:Y:S02]  /*13240*/  IMAD.MOV.U32 R250, RZ, RZ, R124 ;  /* 0x000000fffffa7224 */ /* 0x000fe400078e007c */
[----:B------:R-:W-:Y:S02]  /*13250*/  IMAD.MOV.U32 R251, RZ, RZ, R125 ;  /* 0x000000fffffb7224 */ /* 0x000fe400078e007d */
[----:B------:R-:W-:-:S02]  /*13260*/  IMAD.MOV.U32 R246, RZ, RZ, R86 ;  /* 0x000000fffff67224 */ /* 0x000fc400078e0056 */
[----:B------:R-:W-:Y:S01]  /*13270*/  IMAD.MOV.U32 R247, RZ, RZ, R87 ;  /* 0x000000fffff77224 */ /* 0x000fe200078e0057 */
[----:B------:R-:W-:Y:S01]  /*13280*/  CS2R R124, SRZ ;  /* 0x00000000007c7805 */ /* 0x000fe2000001ff00 */
[----:B------:R-:W-:Y:S01]  /*13290*/  IMAD.MOV.U32 R55, RZ, RZ, RZ ;  /* 0x000000ffff377224 */ /* 0x000fe200078e00ff */
[----:B------:R-:W-:Y:S01]  /*132a0*/  CS2R R86, SRZ ;  /* 0x0000000000567805 */ /* 0x000fe2000001ff00 */
[----:B------:R-:W-:Y:S01]  /*132b0*/  CS2R R126, SRZ ;  /* 0x00000000007e7805 */ /* 0x000fe2000001ff00 */
[----:B----4-:R1:W-:Y:S04]  /*132c0*/  LDGSTS.E [R0+0x35a00], [R214.64], P2 ;  /* 0x35a00000d6007fae */ /* 0x0103e80009121848 */
        /* <DEDUP_REMOVED lines=18> */
[----:B-1----:R-:W-:-:S03]  /*133f0*/  LOP3.LUT R0, R252, 0x70, RZ, 0x3c, !PT ;  /* 0x00000070fc007812 */ /* 0x002fc600078e3cff */
        /* <DEDUP_REMOVED lines=24> */
[----:B-1----:R-:W-:-:S03]  /*13580*/  CS2R R40, SRZ ;  /* 0x0000000000287805 */ /* 0x002fc6000001ff00 */
[----:B------:R-:W0:Y:S01]  /*13590*/  LDGDEPBAR ;  /* 0x00000000000079af */ /* 0x000e220000000000 */
[----:B------:R-:W-:Y:S01]  /*135a0*/  CS2R R42, SRZ ;  /* 0x00000000002a7805 */ /* 0x000fe2000001ff00 */
[----:B------:R-:W-:Y:S01]  /*135b0*/  CS2R R84, SRZ ;  /* 0x0000000000547805 */ /* 0x000fe2000001ff00 */
[----:B----4-:R-:W-:Y:S01]  /*135c0*/  CS2R R36, SRZ ;  /* 0x0000000000247805 */ /* 0x010fe2000001ff00 */
[----:B---3--:R-:W-:Y:S01]  /*135d0*/  CS2R R38, SRZ ;  /* 0x0000000000267805 */ /* 0x008fe2000001ff00 */
        /* <DEDUP_REMOVED lines=9> */
[----:B--2---:R-:W-:Y:S01]  /*13670*/  CS2R R22, SRZ ;  /* 0x0000000000167805 */ /* 0x004fe2000001ff00 */
[----:B------:R-:W-:Y:S01]  /*13680*/  CS2R R16, SRZ ;  /* 0x0000000000107805 */ /* 0x000fe2000001ff00 */
[----:B------:R-:W-:Y:S01]  /*13690*/  CS2R R18, SRZ ;  /* 0x0000000000127805 */ /* 0x000fe2000001ff00 */
[----:B------:R-:W-:Y:S01]  /*136a0*/  CS2R R4, SRZ ;  /* 0x0000000000047805 */ /* 0x000fe2000001ff00 */
[----:B------:R-:W-:Y:S01]  /*136b0*/  CS2R R6, SRZ ;  /* 0x0000000000067805 */ /* 0x000fe2000001ff00 */
[----:B------:R-:W-:Y:S05]  /*136c0*/  @!P3 BRA `(.L_x_0) ;  /* 0x000125f00000b947 */ /* 0x000fea0003800000 */
[----:B------:R-:W2:Y:S04]  /*136d0*/  LDL.LU.64 R204, [R1+0x428] ;  /* 0x0004280001cc7983 */ /* 0x000ea80000300a00 */
[----:B------:R-:W3:Y:S04]  /*136e0*/  LDL.LU.64 R206, [R1+0x78] ;  /* 0x0000780001ce7983 */ /* 0x000ee80000300a00 */
[----:B------:R-:W4:Y:S04]  /*136f0*/  LDL.LU.64 R208, [R1+0x30] ;  /* 0x0000300001d07983 */ /* 0x000f280000300a00 */
[----:B------:R-:W4:Y:S01]  /*13700*/  LDL.LU.64 R210, [R1+0x8] ;  /* 0x0000080001d27983 */ /* 0x000f220000300a00 */
[----:B------:R-:W-:-:S03]  /*13710*/  IMAD.MOV.U32 R22, RZ, RZ, R220 ;  /* 0x000000ffff167224 */ /* 0x000fc600078e00dc */
[----:B------:R-:W4:Y:S01]  /*13720*/  LDL.LU.64 R212, [R1+0x3a8] ;  /* 0x0003a80001d47983 */ /* 0x000f220000300a00 */
[----:B------:R-:W-:-:S03]  /*13730*/  IMAD.MOV.U32 R23, RZ, RZ, R221 ;  /* 0x000000ffff177224 */ /* 0x000fc600078e00dd */
[----:B------:R-:W4:Y:S01]  /*13740*/  LDL.LU.64 R214, [R1+0x90] ;  /* 0x0000900001d67983 */ /* 0x000f220000300a00 */
[----:B------:R-:W-:-:S03]  /*13750*/  IMAD.MOV.U32 R16, RZ, RZ, R222 ;  /* 0x000000ffff107224 */ /* 0x000fc600078e00de */
[----:B------:R-:W4:Y:S01]  /*13760*/  LDL.LU.64 R216, [R1+0x40] ;  /* 0x0000400001d87983 */ /* 0x000f220000300a00 */
[----:B------:R-:W-:-:S03]  /*13770*/  IMAD.MOV.U32 R17, RZ, RZ, R223 ;  /* 0x000000ffff117224 */ /* 0x000fc600078e00df */
[----:B------:R-:W4:Y:S01]  /*13780*/  LDL.LU.64 R20, [R1+0x10] ;  /* 0x0000100001147983 */ /* 0x000f220000300a00 */
[----:B------:R-:W-:Y:S02]  /*13790*/  IMAD.MOV.U32 R6, RZ, RZ, R202 ;  /* 0x000000ffff067224 */ /* 0x000fe400078e00ca */
[----:B------:R-:W-:Y:S01]  /*137a0*/  IMAD.MOV.U32 R7, RZ, RZ, R203 ;  /* 0x000000ffff077224 */ /* 0x000fe200078e00cb */
[----:B------:R-:W4:Y:S04]  /*137b0*/  LDL.LU.64 R220, [R1+0x388] ;  /* 0x0003880001dc7983 */ /* 0x000f280000300a00 */
[----:B------:R-:W4:Y:S04]  /*137c0*/  LDL.LU.64 R222, [R1+0xa8] ;  /* 0x0000a80001de7983 */ /* 0x000f280000300a00 */
[----:B------:R-:W4:Y:S04]  /*137d0*/  LDL.LU.64 R224, [R1+0x58] ;  /* 0x0000580001e07983 */ /* 0x000f280000300a00 */
[----:B------:R-:W4:Y:S04]  /*137e0*/  LDL.LU.64 R226, [R1+0x18] ;  /* 0x0000180001e27983 */ /* 0x000f280000300a00 */
[----:B------:R-:W4:Y:S04]  /*137f0*/  LDL.LU.64 R18, [R1+0x368] ;  /* 0x0003680001127983 */ /* 0x000f280000300a00 */
[----:B------:R-:W4:Y:S04]  /*13800*/  LDL.LU.64 R230, [R1+0xc8] ;  /* 0x0000c80001e67983 */ /* 0x000f280000300a00 */
[----:B------:R-:W4:Y:S04]  /*13810*/  LDL.LU.64 R4, [R1+0x60] ;  /* 0x0000600001047983 */ /* 0x000f280000300a00 */
[----:B------:R-:W4:Y:S04]  /*13820*/  LDL.LU.64 R234, [R1+0x20] ;  /* 0x0000200001ea7983 */ /* 0x000f280000300a00 */
[----:B------:R-:W4:Y:S01]  /*13830*/  LDL.LU.64 R64, [R1+0x348] ;  /* 0x0003480001407983 */ /* 0x000f220000300a00 */
[----:B------:R-:W-:-:S02]  /*13840*/  IMAD.MOV.U32 R92, RZ, RZ, R218 ;  /* 0x000000ffff5c7224 */ /* 0x000fc400078e00da */
[----:B------:R-:W-:Y:S02]  /*13850*/  IMAD.MOV.U32 R66, RZ, RZ, R22 ;  /* 0x000000ffff427224 */ /* 0x000fe400078e0016 */
[----:B------:R-:W-:Y:S02]  /*13860*/  IMAD.MOV.U32 R24, RZ, RZ, R238 ;  /* 0x000000ffff187224 */ /* 0x000fe400078e00ee */
[----:B------:R-:W-:Y:S02]  /*13870*/  IMAD.MOV.U32 R25, RZ, RZ, R239 ;  /* 0x000000ffff197224 */ /* 0x000fe400078e00ef */
[----:B------:R-:W-:Y:S01]  /*13880*/  IMAD.MOV.U32 R22, RZ, RZ, R228 ;  /* 0x000000ffff167224 */ /* 0x000fe200078e00e4 */
[----:B------:R-:W4:Y:S01]  /*13890*/  LDL.LU.64 R238, [R1+0xe8] ;  /* 0x0000e80001ee7983 */ /* 0x000f220000300a00 */
[----:B------:R-:W-:Y:S02]  /*138a0*/  IMAD.MOV.U32 R67, RZ, RZ, R23 ;  /* 0x000000ffff437224 */ /* 0x000fe400078e0017 */
[----:B------:R-:W-:Y:S01]  /*138b0*/  IMAD.MOV.U32 R23, RZ, RZ, R229 ;  /* 0x000000ffff177224 */ /* 0x000fe200078e00e5 */
[----:B------:R-:W4:Y:S01]  /*138c0*/  LDL.LU.64 R26, [R1+0x70] ;  /* 0x00007000011a7983 */ /* 0x000f220000300a00 */
[----:B--2---:R-:W-:-:S02]  /*138d0*/  IMAD.MOV.U32 R202, RZ, RZ, R204 ;  /* 0x000000ffffca7224 */ /* 0x004fc400078e00cc */
[----:B------:R-:W-:Y:S02]  /*138e0*/  IMAD.MOV.U32 R201, RZ, RZ, R205 ;  /* 0x000000ffffc97224 */ /* 0x000fe400078e00cd */
[----:B---3--:R-:W-:Y:S02]  /*138f0*/  IMAD.MOV.U32 R204, RZ, RZ, R206 ;  /* 0x000000ffffcc7224 */ /* 0x008fe400078e00ce */
[----:B------:R-:W-:Y:S02]  /*13900*/  IMAD.MOV.U32 R203, RZ, RZ, R207 ;  /* 0x000000ffffcb7224 */ /* 0x000fe400078e00cf */
[----:B----4-:R-:W-:Y:S02]  /*13910*/  IMAD.MOV.U32 R206, RZ, RZ, R208 ;  /* 0x000000ffffce7224 */ /* 0x010fe400078e00d0 */
        /* <DEDUP_REMOVED lines=15> */
[----:B------:R-:W2:Y:S01]  /*13a10*/  LDL.LU.64 R20, [R1+0x28] ;  /* 0x0000280001147983 */ /* 0x000ea20000300a00 */
[----:B------:R-:W-:Y:S02]  /*13a20*/  IMAD.MOV.U32 R221, RZ, RZ, R225 ;  /* 0x000000ffffdd7224 */ /* 0x000fe400078e00e1 */
[----:B------:R-:W-:Y:S01]  /*13a30*/  IMAD.MOV.U32 R224, RZ, RZ, R226 ;  /* 0x000000ffffe07224 */ /* 0x000fe200078e00e2 */
[----:B------:R-:W3:Y:S01]  /*13a40*/  LDL.LU.64 R94, [R1+0x328] ;  /* 0x00032800015e7983 */ /* 0x000ee20000300a00 */
        /* <DEDUP_REMOVED lines=8> */
[----:B------:R-:W-:Y:S01]  /*13ad0*/  IMAD.MOV.U32 R5, RZ, RZ, R233 ;  /* 0x000000ffff057224 */ /* 0x000fe200078e00e9 */
[----:B------:R-:W4:Y:S01]  /*13ae0*/  LDL.LU.64 R246, [R1+0x108] ;  /* 0x0001080001f67983 */ /* 0x000f220000300a00 */
[----:B------:R-:W-:-:S02]  /*13af0*/  IMAD.MOV.U32 R232, RZ, RZ, R234 ;  /* 0x000000ffffe87224 */ /* 0x000fc400078e00ea */
[----:B------:R-:W-:Y:S01]  /*13b00*/  IMAD.MOV.U32 R234, RZ, RZ, R64 ;  /* 0x000000ffffea7224 */ /* 0x000fe200078e0040 */
[----:B------:R-:W4:Y:S01]  /*13b10*/  LDL.LU.64 R124, [R1+0x88] ;  /* 0x00008800017c7983 */ /* 0x000f220000300a00 */
[----:B------:R-:W-:Y:S02]  /*13b20*/  IMAD.MOV.U32 R233, RZ, RZ, R65 ;  /* 0x000000ffffe97224 */ /* 0x000fe400078e0041 */
[----:B------:R-:W-:Y:S02]  /*13b30*/  IMAD.MOV.U32 R64, RZ, RZ, R16 ;  /* 0x000000ffff407224 */ /* 0x000fe400078e0010 */
[----:B------:R-:W-:Y:S02]  /*13b40*/  IMAD.MOV.U32 R65, RZ, RZ, R17 ;  /* 0x000000ffff417224 */ /* 0x000fe400078e0011 */
        /* <DEDUP_REMOVED lines=8> */
[----:B------:R-:W-:Y:S01]  /*13bd0*/  IMAD.MOV.U32 R219, RZ, RZ, R223 ;  /* 0x000000ffffdb7224 */ /* 0x000fe200078e00df */
[----:B------:R-:W4:Y:S01]  /*13be0*/  LDL.LU.64 R42, [R1+0xc0] ;  /* 0x0000c000012a7983 */ /* 0x000f220000300a00 */
        /* <DEDUP_REMOVED lines=13> */
[----:B--2---:R-:W-:Y:S02]  /*13cc0*/  IMAD.MOV.U32 R240, RZ, RZ, R20 ;  /* 0x000000fffff07224 */ /* 0x004fe400078e0014 */
[----:B------:R-:W-:Y:S02]  /*13cd0*/  IMAD.MOV.U32 R239, RZ, RZ, R21 ;  /* 0x000000ffffef7224 */ /* 0x000fe400078e0015 */
[----:B------:R-:W-:Y:S02]  /*13ce0*/  IMAD.MOV.U32 R20, RZ, RZ, R242 ;  /* 0x000000ffff147224 */ /* 0x000fe400078e00f2 */
[----:B------:R-:W-:-:S02]  /*13cf0*/  IMAD.MOV.U32 R21, RZ, RZ, R243 ;  /* 0x000000ffff157224 */ /* 0x000fc400078e00f3 */
[----:B---3--:R-:W-:Y:S02]  /*13d00*/  IMAD.MOV.U32 R242, RZ, RZ, R94 ;  /* 0x000000fffff27224 */ /* 0x008fe400078e005e */
[----:B------:R-:W-:Y:S02]  /*13d10*/  IMAD.MOV.U32 R94, RZ, RZ, R4 ;  /* 0x000000ffff5e7224 */ /* 0x000fe400078e0004 */
[----:B------:R-:W-:Y:S02]  /*13d20*/  IMAD.MOV.U32 R4, RZ, RZ, R244 ;  /* 0x000000ffff047224 */ /* 0x000fe400078e00f4 */
[----:B------:R-:W-:Y:S02]  /*13d30*/  IMAD.MOV.U32 R241, RZ, RZ, R95 ;  /* 0x000000fffff17224 */ /* 0x000fe400078e005f */
[----:B------:R-:W-:Y:S02]  /*13d40*/  IMAD.MOV.U32 R95, RZ, RZ, R5 ;  /* 0x000000ffff5f7224 */ /* 0x000fe400078e0005 */
[----:B------:R-:W-:-:S02]  /*13d50*/  IMAD.MOV.U32 R5, RZ, RZ, R245 ;  /* 0x000000ffff057224 */ /* 0x000fc400078e00f5 */
[----:B----4-:R-:W-:Y:S02]  /*13d60*/  IMAD.MOV.U32 R243, RZ, RZ, R247 ;  /* 0x000000fffff37224 */ /* 0x010fe400078e00f7 */
[----:B------:R-:W-:Y:S02]  /*13d70*/  IMAD.MOV.U32 R244, RZ, RZ, R246 ;  /* 0x000000fffff47224 */ /* 0x000fe400078e00f6 */
[----:B------:R-:W-:Y:S02]  /*13d80*/  IMAD.MOV.U32 R246, RZ, RZ, R124 ;  /* 0x000000fffff67224 */ /* 0x000fe400078e007c */
[----:B------:R-:W-:Y:S02]  /*13d90*/  IMAD.MOV.U32 R124, RZ, RZ, R126 ;  /* 0x000000ffff7c7224 */ /* 0x000fe400078e007e */
[----:B------:R-:W-:Y:S02]  /*13da0*/  IMAD.MOV.U32 R247, RZ, RZ, R17 ;  /* 0x000000fffff77224 */ /* 0x000fe400078e0011 */
[----:B------:R-:W-:-:S02]  /*13db0*/  IMAD.MOV.U32 R17, RZ, RZ, R251 ;  /* 0x000000ffff117224 */ /* 0x000fc400078e00fb */
[----:B------:R-:W-:Y:S01]  /*13dc0*/  IMAD.MOV.U32 R245, RZ, RZ, R125 ;  /* 0x000000fffff57224 */ /* 0x000fe200078e007d */
[----:B------:R1:W-:Y:S01]  /*13dd0*/  STL [R1], R38 ;  /* 0x0000002601007387 */ /* 0x0003e20000100800 */
[----:B------:R-:W-:Y:S02]  /*13de0*/  IMAD.MOV.U32 R251, RZ, RZ, R39 ;  /* 0x000000fffffb7224 */ /* 0x000fe400078e0027 */
[----:B------:R-:W-:Y:S02]  /*13df0*/  IMAD.MOV.U32 R126, RZ, RZ, R92 ;  /* 0x000000ffff7e7224 */ /* 0x000fe400078e005c */
[----:B------:R-:W-:Y:S02]  /*13e00*/  IMAD.MOV.U32 R0, RZ, RZ, R87 ;  /* 0x000000ffff007224 */ /* 0x000fe400078e0057 */
[----:B------:R-:W-:Y:S02]  /*13e10*/  IMAD.MOV.U32 R125, RZ, RZ, R127 ;  /* 0x000000ffff7d7224 */ /* 0x000fe400078e007f */
[----:B------:R-:W-:Y:S01]  /*13e20*/  IMAD.MOV.U32 R92, RZ, RZ, R248 ;  /* 0x000000ffff5c7224 */ /* 0x000fe200078e00f8 */
[----:B-1----:R-:W2:Y:S01]  /*13e30*/  LDL.LU.64 R38, [R1+0x50] ;  /* 0x0000500001267983 */ /* 0x002ea20000300a00 */
[----:B------:R-:W-:-:S02]  /*13e40*/  IMAD.MOV.U32 R127, RZ, RZ, R93 ;  /* 0x000000ffff7f7224 */ /* 0x000fc400078e005d */
[----:B------:R-:W-:Y:S01]  /*13e50*/  IMAD.MOV.U32 R248, RZ, RZ, R16 ;  /* 0x000000fffff87224 */ /* 0x000fe200078e0010 */
[----:B------:R-:W-:Y:S01]  /*13e60*/  STL [R1+0x8], R86 ;  /* 0x0000085601007387 */ /* 0x000fe20000100800 */
[----:B------:R-:W-:Y:S02]  /*13e70*/  IMAD.MOV.U32 R93, RZ, RZ, R249 ;  /* 0x000000ffff5d7224 */ /* 0x000fe400078e00f9 */
[----:B------:R-:W-:Y:S01]  /*13e80*/  IMAD.MOV.U32 R16, RZ, RZ, R250 ;  /* 0x000000ffff107224 */ /* 0x000fe200078e00fa */
[----:B------:R-:W-:Y:S01]  /*13e90*/  STL [R1+0x10], R36 ;  /* 0x0000102401007387 */ /* 0x000fe20000100800 */
[----:B------:R-:W-:Y:S02]  /*13ea0*/  IMAD.MOV.U32 R250, RZ, RZ, R84 ;  /* 0x000000fffffa7224 */ /* 0x000fe400078e0054 */
[----:B------:R-:W-:Y:S01]  /*13eb0*/  IMAD.MOV.U32 R249, RZ, RZ, R85 ;  /* 0x000000fffff97224 */ /* 0x000fe200078e0055 */
[----:B------:R1:W-:Y:S04]  /*13ec0*/  STL [R1+0x4], R0 ;  /* 0x0000040001007387 */ /* 0x0003e80000100800 */
[----:B------:R-:W3:Y:S01]  /*13ed0*/  LDL.LU.64 R84, [R1+0x2c8] ;  /* 0x0002c80001547983 */ /* 0x000ee20000300a00 */
[----:B-1----:R-:W-:-:S05]  /*13ee0*/  IMAD.MOV.U32 R0, RZ, RZ, R37 ;  /* 0x000000ffff007224 */ /* 0x002fca00078e0025 */
[----:B------:R1:W-:Y:S04]  /*13ef0*/  STL [R1+0xc], R0 ;  /* 0x00000c0001007387 */ /* 0x0003e80000100800 */
[----:B------:R-:W4:Y:S04]  /*13f00*/  LDL.LU.64 R86, [R1+0x168] ;  /* 0x0001680001567983 */ /* 0x000f280000300a00 */
[----:B------:R1:W-:Y:S04]  /*13f10*/  STL [R1+0x18], R182 ;  /* 0x000018b601007387 */ /* 0x0003e80000100800 */
[----:B------:R-:W4:Y:S01]  /*13f20*/  LDL.LU.64 R36, [R1+0xe0] ;  /* 0x0000e00001247983 */ /* 0x000f220000300a00 */
[----:B-1----:R-:W-:-:S05]  /*13f30*/  IMAD.MOV.U32 R0, RZ, RZ, R183 ;  /* 0x000000ffff007224 */ /* 0x002fca00078e00b7 */
[----:B------:R1:W-:Y:S04]  /*13f40*/  STL [R1+0x14], R0 ;  /* 0x0000140001007387 */ /* 0x0003e80000100800 */
[----:B------:R1:W-:Y:S04]  /*13f50*/  STL [R1+0x20], R180 ;  /* 0x000020b401007387 */ /* 0x0003e80000100800 */
[----:B------:R-:W4:Y:S01]  /*13f60*/  LDL.LU.64 R182, [R1+0x68] ;  /* 0x0000680001b67983 */ /* 0x000f220000300a00 */
[----:B-1----:R-:W-:-:S05]  /*13f70*/  IMAD.MOV.U32 R0, RZ, RZ, R181 ;  /* 0x000000ffff007224 */ /* 0x002fca00078e00b5 */
[----:B------:R1:W-:Y:S04]  /*13f80*/  STL [R1+0x1c], R0 ;  /* 0x00001c0001007387 */ /* 0x0003e80000100800 */
[----:B------:R-:W-:Y:S04]  /*13f90*/  STL [R1+0x28], R42 ;  /* 0x0000282a01007387 */ /* 0x000fe80000100800 */
[----:B------:R-:W4:Y:S01]  /*13fa0*/  LDL.LU.64 R180, [R1+0x2a8] ;  /* 0x0002a80001b47983 */ /* 0x000f220000300a00 */
[----:B-1----:R-:W-:-:S03]  /*13fb0*/  IMAD.MOV.U32 R0, RZ, RZ, R43 ;  /* 0x000000ffff007224 */ /* 0x002fc600078e002b */
[----:B------:R-:W4:Y:S04]  /*13fc0*/  LDL.LU.64 R54, [R1+0x188] ;  /* 0x0001880001367983 */ /* 0x000f280000300a00 */
[----:B------:R2:W-:Y:S02]  /*13fd0*/  STL [R1+0x24], R0 ;  /* 0x0000240001007387 */ /* 0x0005e40000100800 */
[----:B--2---:R-:W-:Y:S02]  /*13fe0*/  IMAD.MOV.U32 R0, RZ, RZ, R39 ;  /* 0x000000ffff007224 */ /* 0x004fe400078e0027 */
[----:B------:R1:W-:Y:S04]  /*13ff0*/  STL [R1+0x30], R38 ;  /* 0x0000302601007387 */ /* 0x0003e80000100800 */
[----:B------:R3:W-:Y:S04]  /*14000*/  STL [R1+0x2c], R0 ;  /* 0x00002c0001007387 */ /* 0x0007e80000100800 */
[----:B-1----:R-:W2:Y:S01]  /*14010*/  LDL.LU.64 R38, [R1+0x100] ;  /* 0x0001000001267983 */ /* 0x002ea20000300a00 */
[----:B---3--:R-:W-:-:S03]  /*14020*/  IMAD.MOV.U32 R0, RZ, RZ, R85 ;  /* 0x000000ffff007224 */ /* 0x008fc600078e0055 */
[----:B------:R-:W3:Y:S04]  /*14030*/  LDL.LU.64 R42, [R1+0x288] ;  /* 0x00028800012a7983 */ /* 0x000ee80000300a00 */
[----:B------:R-:W-:Y:S04]  /*14040*/  STL [R1+0x38], R84 ;  /* 0x0000385401007387 */ /* 0x000fe80000100800 */
[----:B------:R1:W-:Y:S04]  /*14050*/  STL [R1+0x34], R0 ;  /* 0x0000340001007387 */ /* 0x0003e80000100800 */
[----:B----4-:R-:W-:Y:S01]  /*14060*/  STL [R1+0x40], R86 ;  /* 0x0000405601007387 */ /* 0x010fe20000100800 */
[----:B-1----:R-:W-:-:S03]  /*14070*/  IMAD.MOV.U32 R0, RZ, RZ, R87 ;  /* 0x000000ffff007224 */ /* 0x002fc600078e0057 */
[----:B------:R-:W4:Y:S04]  /*14080*/  LDL.LU.64 R40, [R1+0x80] ;  /* 0x0000800001287983 */ /* 0x000f280000300a00 */
[----:B------:R1:W-:Y:S04]  /*14090*/  STL [R1+0x3c], R0 ;  /* 0x00003c0001007387 */ /* 0x0003e80000100800 */
[----:B------:R-:W-:Y:S01]  /*140a0*/  STL [R1+0x48], R36 ;  /* 0x0000482401007387 */ /* 0x000fe20000100800 */
[----:B-1----:R-:W-:-:S05]  /*140b0*/  IMAD.MOV.U32 R0, RZ, RZ, R37 ;  /* 0x000000ffff007224 */ /* 0x002fca00078e0025 */
[----:B------:R1:W-:Y:S04]  /*140c0*/  STL [R1+0x44], R0 ;  /* 0x0000440001007387 */ /* 0x0003e80000100800 */
[----:B------:R-:W3:Y:S04]  /*140d0*/  LDL.LU.64 R84, [R1+0x1a8] ;  /* 0x0001a80001547983 */ /* 0x000ee80000300a00 */
[----:B------:R1:W-:Y:S02]  /*140e0*/  STL [R1+0x50], R182 ;  /* 0x000050b601007387 */ /* 0x0003e40000100800 */
[----:B-1----:R-:W-:-:S02]  /*140f0*/  IMAD.MOV.U32 R0, RZ, RZ, R183 ;  /* 0x000000ffff007224 */ /* 0x002fc400078e00b7 */
[----:B------:R-:W3:Y:S04]  /*14100*/  LDL.LU.64 R182, [R1+0x120] ;  /* 0x0001200001b67983 */ /* 0x000ee80000300a00 */
[----:B------:R1:W-:Y:S04]  /*14110*/  STL [R1+0x4c], R0 ;  /* 0x00004c0001007387 */ /* 0x0003e80000100800 */
[----:B------:R1:W-:Y:S04]  /*14120*/  STL [R1+0x58], R180 ;  /* 0x000058b401007387 */ /* 0x0003e80000100800 */
[----:B------:R-:W3:Y:S01]  /*14130*/  LDL.LU.64 R86, [R1+0x98] ;  /* 0x0000980001567983 */ /* 0x000ee20000300a00 */
[----:B-1----:R-:W-:-:S03]  /*14140*/  IMAD.MOV.U32 R0, RZ, RZ, R181 ;  /* 0x000000ffff007224 */ /* 0x002fc600078e00b5 */
[----:B------:R-:W-:Y:S04]  /*14150*/  STL [R1+0x60], R54 ;  /* 0x0000603601007387 */ /* 0x000fe80000100800 */
[----:B------:R1:W-:Y:S04]  /*14160*/  STL [R1+0x54], R0 ;  /* 0x0000540001007387 */ /* 0x0003e80000100800 */
[----:B------:R-:W3:Y:S04]  /*14170*/  LDL.LU.64 R36, [R1+0x268] ;  /* 0x0002680001247983 */ /* 0x000ee80000300a00 */
[----:B------:R-:W3:Y:S01]  /*14180*/  LDL.LU.64 R180, [R1+0x140] ;  /* 0x0001400001b47983 */ /* 0x000ee20000300a00 */
[----:B-1----:R-:W-:-:S03]  /*14190*/  IMAD.MOV.U32 R0, RZ, RZ, R55 ;  /* 0x000000ffff007224 */ /* 0x002fc600078e0037 */
[----:B--2---:R-:W-:Y:S04]  /*141a0*/  STL [R1+0x68], R38 ;  /* 0x0000682601007387 */ /* 0x004fe80000100800 */
[----:B------:R1:W-:Y:S02]  /*141b0*/  STL [R1+0x5c], R0 ;  /* 0x00005c0001007387 */ /* 0x0003e40000100800 */
[----:B-1----:R-:W-:Y:S02]  /*141c0*/  IMAD.MOV.U32 R0, RZ, RZ, R39 ;  /* 0x000000ffff007224 */ /* 0x002fe400078e0027 */
[----:B------:R-:W2:Y:S04]  /*141d0*/  LDL.LU.64 R38, [R1+0x1c8] ;  /* 0x0001c80001267983 */ /* 0x000ea80000300a00 */
[----:B------:R1:W-:Y:S04]  /*141e0*/  STL [R1+0x64], R0 ;  /* 0x0000640001007387 */ /* 0x0003e80000100800 */
[----:B----4-:R-:W-:Y:S01]  /*141f0*/  STL [R1+0x70], R40 ;  /* 0x0000702801007387 */ /* 0x010fe20000100800 */
[----:B-1----:R-:W-:-:S05]  /*14200*/  IMAD.MOV.U32 R0, RZ, RZ, R41 ;  /* 0x000000ffff007224 */ /* 0x002fca00078e0029 */
[----:B------:R1:W-:Y:S04]  /*14210*/  STL [R1+0x6c], R0 ;  /* 0x00006c0001007387 */ /* 0x0003e80000100800 */
[----:B---3--:R3:W-:Y:S01]  /*14220*/  STL [R1+0x78], R42 ;  /* 0x0000782a01007387 */ /* 0x0087e20000100800 */
[----:B-1----:R-:W-:-:S03]  /*14230*/  IMAD.MOV.U32 R0, RZ, RZ, R43 ;  /* 0x000000ffff007224 */ /* 0x002fc600078e002b */
[----:B------:R-:W-:Y:S04]  /*14240*/  STL [R1+0x80], R84 ;  /* 0x0000805401007387 */ /* 0x000fe80000100800 */
[----:B------:R1:W-:Y:S04]  /*14250*/  STL [R1+0x74], R0 ;  /* 0x0000740001007387 */ /* 0x0003e80000100800 */
[----:B---3--:R-:W3:Y:S01]  /*14260*/  LDL.LU.64 R42, [R1+0xb8] ;  /* 0x0000b800012a7983 */ /* 0x008ee20000300a00 */
[----:B-1----:R-:W-:-:S03]  /*14270*/  IMAD.MOV.U32 R0, RZ, RZ, R85 ;  /* 0x000000ffff007224 */ /* 0x002fc600078e0055 */
[----:B------:R-:W-:Y:S04]  /*14280*/  STL [R1+0x88], R182 ;  /* 0x000088b601007387 */ /* 0x000fe80000100800 */
[----:B------:R1:W-:Y:S02]  /*14290*/  STL [R1+0x7c], R0 ;  /* 0x00007c0001007387 */ /* 0x0003e40000100800 */
[----:B-1----:R-:W-:Y:S02]  /*142a0*/  IMAD.MOV.U32 R0, RZ, RZ, R183 ;  /* 0x000000ffff007224 */ /* 0x002fe400078e00b7 */
[----:B------:R-:W3:Y:S04]  /*142b0*/  LDL.LU.64 R182, [R1+0x248] ;  /* 0x0002480001b67983 */ /* 0x000ee80000300a00 */
[----:B------:R1:W-:Y:S04]  /*142c0*/  STL [R1+0x84], R0 ;  /* 0x0000840001007387 */ /* 0x0003e80000100800 */
[----:B------:R-:W-:Y:S01]  /*142d0*/  STL [R1+0x90], R86 ;  /* 0x0000905601007387 */ /* 0x000fe20000100800 */
[----:B-1----:R-:W-:-:S03]  /*142e0*/  IMAD.MOV.U32 R0, RZ, RZ, R87 ;  /* 0x000000ffff007224 */ /* 0x002fc600078e0057 */
[----:B------:R-:W-:Y:S04]  /*142f0*/  STL [R1+0x98], R36 ;  /* 0x0000982401007387 */ /* 0x000fe80000100800 */
[----:B------:R1:W-:Y:S04]  /*14300*/  STL [R1+0x8c], R0 ;  /* 0x00008c0001007387 */ /* 0x0003e80000100800 */
[----:B------:R-:W3:Y:S01]  /*14310*/  LDL.LU.64 R84, [R1+0x1e8] ;  /* 0x0001e80001547983 */ /* 0x000ee20000300a00 */
[----:B-1----:R-:W-:-:S05]  /*14320*/  IMAD.MOV.U32 R0, RZ, RZ, R37 ;  /* 0x000000ffff007224 */ /* 0x002fca00078e0025 */
[----:B------:R1:W-:Y:S04]  /*14330*/  STL [R1+0x94], R0 ;  /* 0x0000940001007387 */ /* 0x0003e80000100800 */
[----:B------:R-:W3:Y:S04]  /*14340*/  LDL.LU.64 R86, [R1+0x160] ;  /* 0x0001600001567983 */ /* 0x000ee80000300a00 */
[----:B--2---:R2:W-:Y:S04]  /*14350*/  STL [R1+0xa0], R38 ;  /* 0x0000a02601007387 */ /* 0x0045e80000100800 */
[----:B------:R-:W4:Y:S01]  /*14360*/  LDL.LU.64 R36, [R1+0xd8] ;  /* 0x0000d80001247983 */ /* 0x000f220000300a00 */
[----:B-1----:R-:W-:-:S05]  /*14370*/  IMAD.MOV.U32 R0, RZ, RZ, R39 ;  /* 0x000000ffff007224 */ /* 0x002fca00078e0027 */
[----:B------:R1:W-:Y:S04]  /*14380*/  STL [R1+0x9c], R0 ;  /* 0x00009c0001007387 */ /* 0x0003e80000100800 */
[----:B------:R3:W-:Y:S04]  /*14390*/  STL [R1+0xa8], R180 ;  /* 0x0000a8b401007387 */ /* 0x0007e80000100800 */
[----:B--2---:R-:W2:Y:S01]  /*143a0*/  LDL.LU.64 R38, [R1+0x430] ;  /* 0x0004300001267983 */ /* 0x004ea20000300a00 */
[----:B-1----:R-:W-:-:S05]  /*143b0*/  IMAD.MOV.U32 R0, RZ, RZ, R181 ;  /* 0x000000ffff007224 */ /* 0x002fca00078e00b5 */
[----:B------:R1:W-:Y:S04]  /*143c0*/  STL [R1+0xa4], R0 ;  /* 0x0000a40001007387 */ /* 0x0003e80000100800 */
[----:B---3--:R-:W-:Y:S04]  /*143d0*/  STL [R1+0xb0], R42 ;  /* 0x0000b02a01007387 */ /* 0x008fe80000100800 */
[----:B------:R-:W3:Y:S01]  /*143e0*/  LDL.LU.64 R180, [R1+0x208] ;  /* 0x0002080001b47983 */ /* 0x000ee20000300a00 */
[----:B-1----:R-:W-:-:S03]  /*143f0*/  IMAD.MOV.U32 R0, RZ, RZ, R43 ;  /* 0x000000ffff007224 */ /* 0x002fc600078e002b */
[----:B------:R-:W3:Y:S04]  /*14400*/  LDL.LU.64 R54, [R1+0x180] ;  /* 0x0001800001367983 */ /* 0x000ee80000300a00 */
[----:B------:R1:W-:Y:S02]  /*14410*/  STL [R1+0xac], R0 ;  /* 0x0000ac0001007387 */ /* 0x0003e40000100800 */
[----:B-1----:R-:W-:Y:S02]  /*14420*/  IMAD.MOV.U32 R0, RZ, RZ, R183 ;  /* 0x000000ffff007224 */ /* 0x002fe400078e00b7 */
[----:B------:R1:W-:Y:S04]  /*14430*/  STL [R1+0xb8], R182 ;  /* 0x0000b8b601007387 */ /* 0x0003e80000100800 */
[----:B------:R1:W-:Y:S04]  /*14440*/  STL [R1+0xb4], R0 ;  /* 0x0000b40001007387 */ /* 0x0003e80000100800 */
[----:B-1----:R-:W3:Y:S04]  /*14450*/  LDL.LU.64 R182, [R1+0xf8] ;  /* 0x0000f80001b67983 */ /* 0x002ee80000300a00 */
[----:B------:R-:W3:Y:S01]  /*14460*/  LDL.LU.64 R42, [R1+0x200] ;  /* 0x00020000012a7983 */ /* 0x000ee20000300a00 */
[----:B------:R-:W-:-:S03]  /*14470*/  IMAD.MOV.U32 R0, RZ, RZ, R85 ;  /* 0x000000ffff007224 */ /* 0x000fc600078e0055 */
[----:B------:R-:W-:Y:S04]  /*14480*/  STL [R1+0xc0], R84 ;  /* 0x0000c05401007387 */ /* 0x000fe80000100800 */
[----:B------:R1:W-:Y:S02]  /*14490*/  STL [R1+0xbc], R0 ;  /* 0x0000bc0001007387 */ /* 0x0003e40000100800 */
[----:B-1----:R-:W-:Y:S02]  /*144a0*/  IMAD.MOV.U32 R0, RZ, RZ, R87 ;  /* 0x000000ffff007224 */ /* 0x002fe400078e0057 */
[----:B------:R-:W-:Y:S04]  /*144b0*/  STL [R1+0xc8], R86 ;  /* 0x0000c85601007387 */ /* 0x000fe80000100800 */
[----:B------:R-:W3:Y:S04]  /*144c0*/  LDL.LU.64 R40, [R1+0x438] ;  /* 0x0004380001287983 */ /* 0x000ee80000300a00 */
[----:B------:R4:W-:Y:S02]  /*144d0*/  STL [R1+0xc4], R0 ;  /* 0x0000c40001007387 */ /* 0x0009e40000100800 */
[----:B----4-:R-:W-:-:S02]  /*144e0*/  IMAD.MOV.U32 R0, RZ, RZ, R37 ;  /* 0x000000ffff007224 */ /* 0x010fc400078e0025 */
[----:B------:R-:W-:Y:S04]  /*144f0*/  STL [R1+0xd0], R36 ;  /* 0x0000d02401007387 */ /* 0x000fe80000100800 */
[----:B------:R1:W-:Y:S04]  /*14500*/  STL [R1+0xcc], R0 ;  /* 0x0000cc0001007387 */ /* 0x0003e80000100800 */
[----:B------:R-:W4:Y:S04]  /*14510*/  LDL.LU.64 R84, [R1+0x1a0] ;  /* 0x0001a00001547983 */ /* 0x000f280000300a00 */
[----:B--2---:R2:W-:Y:S01]  /*14520*/  STL [R1+0xd8], R38 ;  /* 0x0000d82601007387 */ /* 0x0045e20000100800 */
[----:B-1----:R-:W-:-:S03]  /*14530*/  IMAD.MOV.U32 R0, RZ, RZ, R39 ;  /* 0x000000ffff007224 */ /* 0x002fc600078e0027 */
[----:B--2---:R-:W2:Y:S04]  /*14540*/  LDL.LU.64 R38, [R1+0x118] ;  /* 0x0001180001267983 */ /* 0x004ea80000300a00 */
[----:B------:R1:W-:Y:S04]  /*14550*/  STL [R1+0xd4], R0 ;  /* 0x0000d40001007387 */ /* 0x0003e80000100800 */
[----:B---3--:R3:W-:Y:S01]  /*14560*/  STL [R1+0xe0], R180 ;  /* 0x0000e0b401007387 */ /* 0x0087e20000100800 */
[----:B-1----:R-:W-:-:S03]  /*14570*/  IMAD.MOV.U32 R0, RZ, RZ, R181 ;  /* 0x000000ffff007224 */ /* 0x002fc600078e00b5 */
[----:B------:R-:W2:Y:S04]  /*14580*/  LDL.LU.64 R86, [R1+0x440] ;  /* 0x0004400001567983 */ /* 0x000ea80000300a00 */
[----:B------:R-:W-:Y:S04]  /*14590*/  STL [R1+0xe8], R54 ;  /* 0x0000e83601007387 */ /* 0x000fe80000100800 */
[----:B------:R1:W-:Y:S04]  /*145a0*/  STL [R1+0xdc], R0 ;  /* 0x0000dc0001007387 */ /* 0x0003e80000100800 */
[----:B------:R-:W2:Y:S04]  /*145b0*/  LDL.LU.64 R36, [R1+0x220] ;  /* 0x0002200001247983 */ /* 0x000ea80000300a00 */
[----:B---3--:R-:W3:Y:S01]  /*145c0*/  LDL.LU.64 R180, [R1+0x138] ;  /* 0x0001380001b47983 */ /* 0x008ee20000300a00 */
[----:B-1----:R-:W-:-:S03]  /*145d0*/  IMAD.MOV.U32 R0, RZ, RZ, R55 ;  /* 0x000000ffff007224 */ /* 0x002fc600078e0037 */
[----:B------:R-:W-:Y:S04]  /*145e0*/  STL [R1+0xf0], R182 ;  /* 0x0000f0b601007387 */ /* 0x000fe80000100800 */
[----:B------:R1:W-:Y:S02]  /*145f0*/  STL [R1+0xe4], R0 ;  /* 0x0000e40001007387 */ /* 0x0003e40000100800 */
[----:B-1----:R-:W-:Y:S02]  /*14600*/  IMAD.MOV.U32 R0, RZ, RZ, R183 ;  /* 0x000000ffff007224 */ /* 0x002fe400078e00b7 */
[----:B------:R-:W3:Y:S04]  /*14610*/  LDL.LU.64 R182, [R1+0x1c0] ;  /* 0x0001c00001b67983 */ /* 0x000ee80000300a00 */
[----:B------:R1:W-:Y:S02]  /*14620*/  STL [R1+0xec], R0 ;  /* 0x0000ec0001007387 */ /* 0x0003e40000100800 */
[----:B-1----:R-:W-:-:S02]  /*14630*/  IMAD.MOV.U32 R0, RZ, RZ, R41 ;  /* 0x000000ffff007224 */ /* 0x002fc400078e0029 */
[----:B------:R-:W-:Y:S04]  /*14640*/  STL [R1+0xf8], R40 ;  /* 0x0000f82801007387 */ /* 0x000fe80000100800 */
[----:B------:R1:W-:Y:S04]  /*14650*/  STL [R1+0xf4], R0 ;  /* 0x0000f40001007387 */ /* 0x0003e80000100800 */
[----:B------:R4:W-:Y:S01]  /*14660*/  STL [R1+0x100], R42 ;  /* 0x0001002a01007387 */ /* 0x0009e20000100800 */
[----:B-1----:R-:W-:-:S03]  /*14670*/  IMAD.MOV.U32 R0, RZ, RZ, R43 ;  /* 0x000000ffff007224 */ /* 0x002fc600078e002b */
[----:B----4-:R-:W-:Y:S04]  /*14680*/  STL [R1+0x108], R84 ;  /* 0x0001085401007387 */ /* 0x010fe80000100800 */
[----:B------:R1:W-:Y:S04]  /*14690*/  STL [R1+0xfc], R0 ;  /* 0x0000fc0001007387 */ /* 0x0003e80000100800 */
[----:B------:R-:W4:Y:S01]  /*146a0*/  LDL.LU.64 R42, [R1+0x448] ;  /* 0x00044800012a7983 */ /* 0x000f220000300a00 */
[----:B-1----:R-:W-:-:S03]  /*146b0*/  IMAD.MOV.U32 R0, RZ, RZ, R85 ;  /* 0x000000ffff007224 */ /* 0x002fc600078e0055 */
[----:B--2---:R-:W-:Y:S04]  /*146c0*/  STL [R1+0x110], R38 ;  /* 0x0001102601007387 */ /* 0x004fe80000100800 */
[----:B------:R1:W-:Y:S02]  /*146d0*/  STL [R1+0x104], R0 ;  /* 0x0001040001007387 */ /* 0x0003e40000100800 */
[----:B-1----:R-:W-:Y:S02]  /*146e0*/  IMAD.MOV.U32 R0, RZ, RZ, R39 ;  /* 0x000000ffff007224 */ /* 0x002fe400078e0027 */
[----:B------:R-:W2:Y:S04]  /*146f0*/  LDL.LU.64 R38, [R1+0x228] ;  /* 0x0002280001267983 */ /* 0x000ea80000300a00 */
[----:B------:R1:W-:Y:S04]  /*14700*/  STL [R1+0x10c], R0 ;  /* 0x00010c0001007387 */ /* 0x0003e80000100800 */
[----:B------:R-:W-:Y:S01]  /*14710*/  STL [R1+0x118], R86 ;  /* 0x0001185601007387 */ /* 0x000fe20000100800 */
[----:B-1----:R-:W-:-:S03]  /*14720*/  IMAD.MOV.U32 R0, RZ, RZ, R87 ;  /* 0x000000ffff007224 */ /* 0x002fc600078e0057 */
[----:B------:R-:W-:Y:S04]  /*14730*/  STL [R1+0x120], R36 ;  /* 0x0001202401007387 */ /* 0x000fe80000100800 */
[----:B------:R1:W-:Y:S04]  /*14740*/  STL [R1+0x114], R0 ;  /* 0x0001140001007387 */ /* 0x0003e80000100800 */
[----:B------:R-:W2:Y:S01]  /*14750*/  LDL.LU.64 R84, [R1+0x1b8] ;  /* 0x0001b80001547983 */ /* 0x000ea20000300a00 */
[----:B-1----:R-:W-:-:S05]  /*14760*/  IMAD.MOV.U32 R0, RZ, RZ, R37 ;  /* 0x000000ffff007224 */ /* 0x002fca00078e0025 */
[----:B------:R1:W-:Y:S04]  /*14770*/  STL [R1+0x11c], R0 ;  /* 0x00011c0001007387 */ /* 0x0003e80000100800 */
[----:B------:R-:W2:Y:S04]  /*14780*/  LDL.LU.64 R86, [R1+0x158] ;  /* 0x0001580001567983 */ /* 0x000ea80000300a00 */
[----:B---3--:R3:W-:Y:S04]  /*14790*/  STL [R1+0x128], R182 ;  /* 0x000128b601007387 */ /* 0x0087e80000100800 */
[----:B------:R-:W2:Y:S01]  /*147a0*/  LDL.LU.64 R36, [R1+0x460] ;  /* 0x0004600001247983 */ /* 0x000ea20000300a00 */
[----:B-1----:R-:W-:-:S05]  /*147b0*/  IMAD.MOV.U32 R0, RZ, RZ, R183 ;  /* 0x000000ffff007224 */ /* 0x002fca00078e00b7 */
[----:B------:R1:W-:Y:S04]  /*147c0*/  STL [R1+0x124], R0 ;  /* 0x0001240001007387 */ /* 0x0003e80000100800 */
[----:B------:R-:W-:Y:S04]  /*147d0*/  STL [R1+0x130], R180 ;  /* 0x000130b401007387 */ /* 0x000fe80000100800 */
[----:B---3--:R-:W3:Y:S01]  /*147e0*/  LDL.LU.64 R182, [R1+0x240] ;  /* 0x0002400001b67983 */ /* 0x008ee20000300a00 */
[----:B-1----:R-:W-:-:S05]  /*147f0*/  IMAD.MOV.U32 R0, RZ, RZ, R181 ;  /* 0x000000ffff007224 */ /* 0x002fca00078e00b5 */
[----:B------:R1:W-:Y:S04]  /*14800*/  STL [R1+0x12c], R0 ;  /* 0x00012c0001007387 */ /* 0x0003e80000100800 */
[----:B----4-:R-:W-:Y:S01]  /*14810*/  STL [R1+0x138], R42 ;  /* 0x0001382a01007387 */ /* 0x010fe20000100800 */
[----:B-1----:R-:W-:-:S03]  /*14820*/  IMAD.MOV.U32 R0, RZ, RZ, R43 ;  /* 0x000000ffff007224 */ /* 0x002fc600078e002b */
[----:B------:R-:W4:Y:S04]  /*14830*/  LDL.LU.64 R180, [R1+0x198] ;  /* 0x0001980001b47983 */ /* 0x000f280000300a00 */
[----:B------:R-:W4:Y:S04]  /*14840*/  LDL.LU.64 R54, [R1+0x178] ;  /* 0x0001780001367983 */ /* 0x000f280000300a00 */
[----:B------:R2:W-:Y:S02]  /*14850*/  STL [R1+0x134], R0 ;  /* 0x0001340001007387 */ /* 0x0005e40000100800 */
[----:B--2---:R-:W-:-:S02]  /*14860*/  IMAD.MOV.U32 R0, RZ, RZ, R39 ;  /* 0x000000ffff007224 */ /* 0x004fc400078e0027 */
[----:B------:R1:W-:Y:S04]  /*14870*/  STL [R1+0x140], R38 ;  /* 0x0001402601007387 */ /* 0x0003e80000100800 */
[----:B------:R2:W-:Y:S04]  /*14880*/  STL [R1+0x13c], R0 ;  /* 0x00013c0001007387 */ /* 0x0005e80000100800 */
[----:B-1----:R-:W4:Y:S04]  /*14890*/  LDL.LU.64 R38, [R1+0x488] ;  /* 0x0004880001267983 */ /* 0x002f280000300a00 */
[----:B------:R-:W4:Y:S01]  /*148a0*/  LDL.LU.64 R42, [R1+0x1d8] ;  /* 0x0001d800012a7983 */ /* 0x000f220000300a00 */
[----:B--2---:R-:W-:-:S03]  /*148b0*/  IMAD.MOV.U32 R0, RZ, RZ, R85 ;  /* 0x000000ffff007224 */ /* 0x004fc600078e0055 */
[----:B------:R-:W-:Y:S04]  /*148c0*/  STL [R1+0x148], R84 ;  /* 0x0001485401007387 */ /* 0x000fe80000100800 */
[----:B------:R1:W-:Y:S02]  /*148d0*/  STL [R1+0x144], R0 ;  /* 0x0001440001007387 */ /* 0x0003e40000100800 */
[----:B-1----:R-:W-:Y:S02]  /*148e0*/  IMAD.MOV.U32 R0, RZ, RZ, R87 ;  /* 0x000000ffff007224 */ /* 0x002fe400078e0057 */
[----:B------:R-:W-:Y:S04]  /*148f0*/  STL [R1+0x150], R86 ;  /* 0x0001505601007387 */ /* 0x000fe80000100800 */
[----:B------:R-:W2:Y:S04]  /*14900*/  LDL.LU.64 R40, [R1+0x260] ;  /* 0x0002600001287983 */ /* 0x000ea80000300a00 */
[----:B------:R1:W-:Y:S04]  /*14910*/  STL [R1+0x14c], R0 ;  /* 0x00014c0001007387 */ /* 0x0003e80000100800 */
[----:B------:R-:W-:Y:S01]  /*14920*/  STL [R1+0x158], R36 ;  /* 0x0001582401007387 */ /* 0x000fe20000100800 */
[----:B-1----:R-:W-:-:S05]  /*14930*/  IMAD.MOV.U32 R0, RZ, RZ, R37 ;  /* 0x000000ffff007224 */ /* 0x002fca00078e0025 */
[----:B------:R1:W-:Y:S04]  /*14940*/  STL [R1+0x154], R0 ;  /* 0x0001540001007387 */ /* 0x0003e80000100800 */
[----:B------:R-:W2:Y:S04]  /*14950*/  LDL.LU.64 R84, [R1+0x190] ;  /* 0x0001900001547983 */ /* 0x000ea80000300a00 */
[----:B---3--:R-:W-:Y:S01]  /*14960*/  STL [R1+0x160], R182 ;  /* 0x000160b601007387 */ /* 0x008fe20000100800 */
[----:B-1----:R-:W-:-:S03]  /*14970*/  IMAD.MOV.U32 R0, RZ, RZ, R183 ;  /* 0x000000ffff007224 */ /* 0x002fc600078e00b7 */
[----:B------:R-:W3:Y:S04]  /*14980*/  LDL.LU.64 R86, [R1+0x4a8] ;  /* 0x0004a80001567983 */ /* 0x000ee80000300a00 */
[----:B------:R4:W-:Y:S02]  /*14990*/  STL [R1+0x15c], R0 ;  /* 0x00015c0001007387 */ /* 0x0009e40000100800 */
[----:B----4-:R-:W-:Y:S02]  /*149a0*/  IMAD.MOV.U32 R0, RZ, RZ, R181 ;  /* 0x000000ffff007224 */ /* 0x010fe400078e00b5 */
[----:B------:R1:W-:Y:S04]  /*149b0*/  STL [R1+0x168], R180 ;  /* 0x000168b401007387 */ /* 0x0003e80000100800 */
[----:B------:R-:W4:Y:S04]  /*149c0*/  LDL.LU.64 R182, [R1+0x280] ;  /* 0x0002800001b67983 */ /* 0x000f280000300a00 */
[----:B------:R-:W-:Y:S04]  /*149d0*/  STL [R1+0x170], R54 ;  /* 0x0001703601007387 */ /* 0x000fe80000100800 */
[----:B------:R1:W-:Y:S04]  /*149e0*/  STL [R1+0x164], R0 ;  /* 0x0001640001007387 */ /* 0x0003e80000100800 */
[----:B------:R-:W4:Y:S04]  /*149f0*/  LDL.LU.64 R36, [R1+0x1e0] ;  /* 0x0001e00001247983 */ /* 0x000f280000300a00 */
[----:B-1----:R-:W4:Y:S01]  /*14a00*/  LDL.LU.64 R180, [R1+0x4f0] ;  /* 0x0004f00001b47983 */ /* 0x002f220000300a00 */
[----:B------:R-:W-:-:S03]  /*14a10*/  IMAD.MOV.U32 R0, RZ, RZ, R55 ;  /* 0x000000ffff007224 */ /* 0x000fc600078e0037 */
[----:B------:R-:W-:Y:S04]  /*14a20*/  STL [R1+0x178], R38 ;  /* 0x0001782601007387 */ /* 0x000fe80000100800 */
[----:B------:R1:W-:Y:S02]  /*14a30*/  STL [R1+0x16c], R0 ;  /* 0x00016c0001007387 */ /* 0x0003e40000100800 */
[----:B-1----:R-:W-:Y:S02]  /*14a40*/  IMAD.MOV.U32 R0, RZ, RZ, R39 ;  /* 0x000000ffff007224 */ /* 0x002fe400078e0027 */
[----:B------:R-:W4:Y:S04]  /*14a50*/  LDL.LU.64 R38, [R1+0x1b0] ;  /* 0x0001b00001267983 */ /* 0x000f280000300a00 */
[----:B------:R2:W-:Y:S02]  /*14a60*/  STL [R1+0x174], R0 ;  /* 0x0001740001007387 */ /* 0x0005e40000100800 */
[----:B--2---:R-:W-:-:S02]  /*14a70*/  IMAD.MOV.U32 R0, RZ, RZ, R41 ;  /* 0x000000ffff007224 */ /* 0x004fc400078e0029 */
[----:B------:R-:W-:Y:S04]  /*14a80*/  STL [R1+0x180], R40 ;  /* 0x0001802801007387 */ /* 0x000fe80000100800 */
[----:B------:R1:W-:Y:S04]  /*14a90*/  STL [R1+0x17c], R0 ;  /* 0x00017c0001007387 */ /* 0x0003e80000100800 */
[----:B------:R2:W-:Y:S01]  /*14aa0*/  STL [R1+0x188], R42 ;  /* 0x0001882a01007387 */ /* 0x0005e20000100800 */
[----:B-1----:R-:W-:-:S03]  /*14ab0*/  IMAD.MOV.U32 R0, RZ, RZ, R43 ;  /* 0x000000ffff007224 */ /* 0x002fc600078e002b */
[----:B------:R-:W-:Y:S04]  /*14ac0*/  STL [R1+0x190], R84 ;  /* 0x0001905401007387 */ /* 0x000fe80000100800 */
[----:B------:R1:W-:Y:S04]  /*14ad0*/  STL [R1+0x184], R0 ;  /* 0x0001840001007387 */ /* 0x0003e80000100800 */
[----:B--2---:R-:W2:Y:S01]  /*14ae0*/  LDL.LU.64 R42, [R1+0x2a0] ;  /* 0x0002a000012a7983 */ /* 0x004ea20000300a00 */
[----:B-1----:R-:W-:-:S03]  /*14af0*/  IMAD.MOV.U32 R0, RZ, RZ, R85 ;  /* 0x000000ffff007224 */ /* 0x002fc600078e0055 */
[----:B---3--:R-:W-:Y:S04]  /*14b00*/  STL [R1+0x198], R86 ;  /* 0x0001985601007387 */ /* 0x008fe80000100800 */
[----:B------:R1:W-:Y:S04]  /*14b10*/  STL [R1+0x18c], R0 ;  /* 0x00018c0001007387 */ /* 0x0003e80000100800 */
[----:B------:R-:W2:Y:S01]  /*14b20*/  LDL.LU.64 R84, [R1+0x1f8] ;  /* 0x0001f80001547983 */ /* 0x000ea20000300a00 */
[----:B-1----:R-:W-:-:S05]  /*14b30*/  IMAD.MOV.U32 R0, RZ, RZ, R87 ;  /* 0x000000ffff007224 */ /* 0x002fca00078e0057 */
[----:B------:R4:W-:Y:S02]  /*14b40*/  STL [R1+0x194], R0 ;  /* 0x0001940001007387 */ /* 0x0009e40000100800 */
[----:B----4-:R-:W-:Y:S02]  /*14b50*/  IMAD.MOV.U32 R0, RZ, RZ, R183 ;  /* 0x000000ffff007224 */ /* 0x010fe400078e00b7 */
[----:B------:R1:W-:Y:S04]  /*14b60*/  STL [R1+0x1a0], R182 ;  /* 0x0001a0b601007387 */ /* 0x0003e80000100800 */
[----:B------:R-:W-:Y:S04]  /*14b70*/  STL [R1+0x1a8], R36 ;  /* 0x0001a82401007387 */ /* 0x000fe80000100800 */
[----:B------:R4:W-:Y:S04]  /*14b80*/  STL [R1+0x19c], R0 ;  /* 0x00019c0001007387 */ /* 0x0009e80000100800 */
[----:B-1----:R-:W3:Y:S01]  /*14b90*/  LDL.LU.64 R182, [R1+0x1d0] ;  /* 0x0001d00001b67983 */ /* 0x002ee20000300a00 */
[----:B----4-:R-:W-:-:S05]  /*14ba0*/  IMAD.MOV.U32 R0, RZ, RZ, R37 ;  /* 0x000000ffff007224 */ /* 0x010fca00078e0025 */
[----:B------:R1:W-:Y:S04]  /*14bb0*/  STL [R1+0x1a4], R0 ;  /* 0x0001a40001007387 */ /* 0x0003e80000100800 */
[----:B------:R-:W4:Y:S04]  /*14bc0*/  LDL.LU.64 R86, [R1+0x530] ;  /* 0x0005300001567983 */ /* 0x000f280000300a00 */
[----:B------:R1:W-:Y:S02]  /*14bd0*/  STL [R1+0x1b0], R38 ;  /* 0x0001b02601007387 */ /* 0x0003e40000100800 */
[----:B-1----:R-:W-:-:S02]  /*14be0*/  IMAD.MOV.U32 R0, RZ, RZ, R39 ;  /* 0x000000ffff007224 */ /* 0x002fc400078e0027 */
[----:B------:R-:W4:Y:S04]  /*14bf0*/  LDL.LU.64 R36, [R1+0x2c0] ;  /* 0x0002c00001247983 */ /* 0x000f280000300a00 */
[----:B------:R1:W-:Y:S04]  /*14c00*/  STL [R1+0x1ac], R0 ;  /* 0x0001ac0001007387 */ /* 0x0003e80000100800 */
[----:B------:R2:W-:Y:S04]  /*14c10*/  STL [R1+0x1b8], R180 ;  /* 0x0001b8b401007387 */ /* 0x0005e80000100800 */
[----:B------:R-:W4:Y:S01]  /*14c20*/  LDL.LU.64 R38, [R1+0x218] ;  /* 0x0002180001267983 */ /* 0x000f220000300a00 */
[----:B-1----:R-:W-:-:S05]  /*14c30*/  IMAD.MOV.U32 R0, RZ, RZ, R181 ;  /* 0x000000ffff007224 */ /* 0x002fca00078e00b5 */
[----:B------:R1:W-:Y:S04]  /*14c40*/  STL [R1+0x1b4], R0 ;  /* 0x0001b40001007387 */ /* 0x0003e80000100800 */
[----:B--2---:R-:W-:Y:S04]  /*14c50*/  STL [R1+0x1c0], R42 ;  /* 0x0001c02a01007387 */ /* 0x004fe80000100800 */
[----:B------:R-:W2:Y:S04]  /*14c60*/  LDL.LU.64 R180, [R1+0x1f0] ;  /* 0x0001f00001b47983 */ /* 0x000ea80000300a00 */
[----:B------:R-:W2:Y:S01]  /*14c70*/  LDL.LU.64 R54, [R1+0x570] ;  /* 0x0005700001367983 */ /* 0x000ea20000300a00 */
[----:B-1----:R-:W-:-:S05]  /*14c80*/  IMAD.MOV.U32 R0, RZ, RZ, R43 ;  /* 0x000000ffff007224 */ /* 0x002fca00078e002b */
[----:B------:R1:W-:Y:S04]  /*14c90*/  STL [R1+0x1bc], R0 ;  /* 0x0001bc0001007387 */ /* 0x0003e80000100800 */
[----:B------:R1:W-:Y:S02]  /*14ca0*/  STL [R1+0x1c8], R84 ;  /* 0x0001c85401007387 */ /* 0x0003e40000100800 */
[----:B-1----:R-:W-:-:S05]  /*14cb0*/  IMAD.MOV.U32 R0, RZ, RZ, R85 ;  /* 0x000000ffff007224 */ /* 0x002fca00078e0055 */
[----:B------:R3:W-:Y:S04]  /*14cc0*/  STL [R1+0x1c4], R0 ;  /* 0x0001c40001007387 */ /* 0x0007e80000100800 */
[----:B------:R-:W2:Y:S04]  /*14cd0*/  LDL.LU.64 R84, [R1+0x2e0] ;  /* 0x0002e00001547983 */ /* 0x000ea80000300a00 */
[----:B------:R-:W2:Y:S01]  /*14ce0*/  LDL.LU.64 R40, [R1+0x210] ;  /* 0x0002100001287983 */ /* 0x000ea20000300a00 */
[----:B---3--:R-:W-:-:S03]  /*14cf0*/  IMAD.MOV.U32 R0, RZ, RZ, R183 ;  /* 0x000000ffff007224 */ /* 0x008fc600078e00b7 */
[----:B------:R-:W-:Y:S04]  /*14d00*/  STL [R1+0x1d0], R182 ;  /* 0x0001d0b601007387 */ /* 0x000fe80000100800 */
[----:B------:R1:W-:Y:S04]  /*14d10*/  STL [R1+0x1cc], R0 ;  /* 0x0001cc0001007387 */ /* 0x0003e80000100800 */
[----:B----4-:R-:W-:Y:S01]  /*14d20*/  STL [R1+0x1d8], R86 ;  /* 0x0001d85601007387 */ /* 0x010fe20000100800 */
[----:B-1----:R-:W-:-:S03]  /*14d30*/  IMAD.MOV.U32 R0, RZ, RZ, R87 ;  /* 0x000000ffff007224 */ /* 0x002fc600078e0057 */
[----:B------:R-:W3:Y:S04]  /*14d40*/  LDL.LU.64 R182, [R1+0x238] ;  /* 0x0002380001b67983 */ /* 0x000ee80000300a00 */
[----:B------:R-:W-:Y:S04]  /*14d50*/  STL [R1+0x1e0], R36 ;  /* 0x0001e02401007387 */ /* 0x000fe80000100800 */
[----:B------:R1:W-:Y:S02]  /*14d60*/  STL [R1+0x1d4], R0 ;  /* 0x0001d40001007387 */ /* 0x0003e40000100800 */
[----:B-1----:R-:W-:-:S05]  /*14d70*/  IMAD.MOV.U32 R0, RZ, RZ, R37 ;  /* 0x000000ffff007224 */ /* 0x002fca00078e0025 */
[----:B------:R1:W-:Y:S04]  /*14d80*/  STL [R1+0x1dc], R0 ;  /* 0x0001dc0001007387 */ /* 0x0003e80000100800 */
[----:B------:R-:W-:Y:S04]  /*14d90*/  STL [R1+0x1e8], R38 ;  /* 0x0001e82601007387 */ /* 0x000fe80000100800 */
        /* <DEDUP_REMOVED lines=8> */
[----:B------:R-:W-:Y:S04]  /*14e20*/  STL [R1+0x1f8], R54 ;  /* 0x0001f83601007387 */ /* 0x000fe80000100800 */
[----:B------:R-:W2:Y:S01]  /*14e30*/  LDL.LU.64 R38, [R1+0x230] ;  /* 0x0002300001267983 */ /* 0x000ea20000300a00 */
[----:B-1----:R-:W-:-:S03]  /*14e40*/  IMAD.MOV.U32 R0, RZ, RZ, R55 ;  /* 0x000000ffff007224 */ /* 0x002fc600078e0037 */
[----:B------:R-:W2:Y:S04]  /*14e50*/  LDL.LU.64 R180, [R1+0x320] ;  /* 0x0003200001b47983 */ /* 0x000ea80000300a00 */
[----:B------:R-:W-:Y:S04]  /*14e60*/  STL [R1+0x200], R84 ;  /* 0x0002005401007387 */ /* 0x000fe80000100800 */
[----:B------:R1:W-:Y:S02]  /*14e70*/  STL [R1+0x1f4], R0 ;  /* 0x0001f40001007387 */ /* 0x0003e40000100800 */
[----:B-1----:R-:W-:-:S02]  /*14e80*/  IMAD.MOV.U32 R0, RZ, RZ, R85 ;  /* 0x000000ffff007224 */ /* 0x002fc400078e0055 */
[----:B---3--:R-:W-:Y:S04]  /*14e90*/  STL [R1+0x208], R182 ;  /* 0x000208b601007387 */ /* 0x008fe80000100800 */
[----:B------:R1:W-:Y:S04]  /*14ea0*/  STL [R1+0x1fc], R0 ;  /* 0x0001fc0001007387 */ /* 0x0003e80000100800 */
[----:B------:R-:W3:Y:S01]  /*14eb0*/  LDL.LU.64 R84, [R1+0x618] ;  /* 0x0006180001547983 */ /* 0x000ee20000300a00 */
[----:B-1----:R-:W-:Y:S02]  /*14ec0*/  IMAD.MOV.U32 R0, RZ, RZ, R183 ;  /* 0x000000ffff007224 */ /* 0x002fe400078e00b7 */
[----:B------:R-:W-:-:S03]  /*14ed0*/  IMAD.MOV.U32 R182, RZ, RZ, R124 ;  /* 0x000000ffffb67224 */ /* 0x000fc600078e007c */
[----:B------:R1:W-:Y:S01]  /*14ee0*/  STL [R1+0x204], R0 ;  /* 0x0002040001007387 */ /* 0x0003e20000100800 */
[----:B------:R-:W-:Y:S02]  /*14ef0*/  IMAD.MOV.U32 R183, RZ, RZ, R125 ;  /* 0x000000ffffb77224 */ /* 0x000fe400078e007d */
[----:B------:R-:W-:Y:S01]  /*14f00*/  IMAD.MOV.U32 R124, RZ, RZ, R126 ;  /* 0x000000ffff7c7224 */ /* 0x000fe200078e007e */
[----:B------:R-:W-:Y:S01]  /*14f10*/  STL [R1+0x210], R40 ;  /* 0x0002102801007387 */ /* 0x000fe20000100800 */
[----:B------:R-:W-:-:S03]  /*14f20*/  IMAD.MOV.U32 R125, RZ, RZ, R127 ;  /* 0x000000ffff7d7224 */ /* 0x000fc600078e007f */
[----:B------:R-:W3:Y:S01]  /*14f30*/  LDL.LU.64 R126, [R1+0x278] ;  /* 0x00027800017e7983 */ /* 0x000ee20000300a00 */
[----:B-1----:R-:W-:-:S05]  /*14f40*/  IMAD.MOV.U32 R0, RZ, RZ, R41 ;  /* 0x000000ffff007224 */ /* 0x002fca00078e0029 */
[----:B------:R1:W-:Y:S04]  /*14f50*/  STL [R1+0x20c], R0 ;  /* 0x00020c0001007387 */ /* 0x0003e80000100800 */
[----:B----4-:R4:W-:Y:S01]  /*14f60*/  STL [R1+0x218], R42 ;  /* 0x0002182a01007387 */ /* 0x0109e20000100800 */
[----:B-1----:R-:W-:-:S03]  /*14f70*/  IMAD.MOV.U32 R0, RZ, RZ, R43 ;  /* 0x000000ffff007224 */ /* 0x002fc600078e002b */
[----:B----4-:R-:W4:Y:S04]  /*14f80*/  LDL.LU.64 R42, [R1+0x250] ;  /* 0x00025000012a7983 */ /* 0x010f280000300a00 */
[----:B------:R1:W-:Y:S04]  /*14f90*/  STL [R1+0x214], R0 ;  /* 0x0002140001007387 */ /* 0x0003e80000100800 */
[----:B--2---:R2:W-:Y:S01]  /*14fa0*/  STL [R1+0x220], R86 ;  /* 0x0002205601007387 */ /* 0x0045e20000100800 */
[----:B-1----:R-:W-:-:S03]  /*14fb0*/  IMAD.MOV.U32 R0, RZ, RZ, R87 ;  /* 0x000000ffff007224 */ /* 0x002fc600078e0057 */
[----:B------:R-:W-:Y:S04]  /*14fc0*/  STL [R1+0x228], R36 ;  /* 0x0002282401007387 */ /* 0x000fe80000100800 */
[----:B------:R1:W-:Y:S04]  /*14fd0*/  STL [R1+0x21c], R0 ;  /* 0x00021c0001007387 */ /* 0x0003e80000100800 */
[----:B--2---:R-:W2:Y:S01]  /*14fe0*/  LDL.LU.64 R86, [R1+0x668] ;  /* 0x0006680001567983 */ /* 0x004ea20000300a00 */
[----:B-1----:R-:W-:-:S03]  /*14ff0*/  IMAD.MOV.U32 R0, RZ, RZ, R37 ;  /* 0x000000ffff007224 */ /* 0x002fc600078e0025 */
[----:B------:R-:W2:Y:S04]  /*15000*/  LDL.LU.64 R36, [R1+0x518] ;  /* 0x0005180001247983 */ /* 0x000ea80000300a00 */
[----:B------:R1:W-:Y:S04]  /*15010*/  STL [R1+0x224], R0 ;  /* 0x0002240001007387 */ /* 0x0003e80000100800 */
[----:B------:R1:W-:Y:S02]  /*15020*/  STL [R1+0x230], R38 ;  /* 0x0002302601007387 */ /* 0x0003e40000100800 */
[----:B-1----:R-:W-:-:S02]  /*15030*/  IMAD.MOV.U32 R0, RZ, RZ, R39 ;  /* 0x000000ffff007224 */ /* 0x002fc400078e0027 */
[----:B------:R-:W2:Y:S04]  /*15040*/  LDL.LU.64 R38, [R1+0x298] ;  /* 0x0002980001267983 */ /* 0x000ea80000300a00 */
[----:B------:R3:W-:Y:S02]  /*15050*/  STL [R1+0x22c], R0 ;  /* 0x00022c0001007387 */ /* 0x0007e40000100800 */
[----:B---3--:R-:W-:Y:S02]  /*15060*/  IMAD.MOV.U32 R0, RZ, RZ, R85 ;  /* 0x000000ffff007224 */ /* 0x008fe400078e0055 */
[----:B------:R-:W-:Y:S04]  /*15070*/  STL [R1+0x238], R84 ;  /* 0x0002385401007387 */ /* 0x000fe80000100800 */
[----:B------:R1:W-:Y:S04]  /*15080*/  STL [R1+0x234], R0 ;  /* 0x0002340001007387 */ /* 0x0003e80000100800 */
[----:B------:R3:W-:Y:S01]  /*15090*/  STL [R1+0x240], R180 ;  /* 0x000240b401007387 */ /* 0x0007e20000100800 */
[----:B-1----:R-:W-:-:S03]  /*150a0*/  IMAD.MOV.U32 R0, RZ, RZ, R181 ;  /* 0x000000ffff007224 */ /* 0x002fc600078e00b5 */
[----:B------:R-:W-:Y:S04]  /*150b0*/  STL [R1+0x248], R126 ;  /* 0x0002487e01007387 */ /* 0x000fe80000100800 */
[----:B------:R1:W-:Y:S04]  /*150c0*/  STL [R1+0x23c], R0 ;  /* 0x00023c0001007387 */ /* 0x0003e80000100800 */
[----:B---3--:R-:W3:Y:S01]  /*150d0*/  LDL.LU.64 R180, [R1+0x698] ;  /* 0x0006980001b47983 */ /* 0x008ee20000300a00 */
[----:B-1----:R-:W-:-:S03]  /*150e0*/  IMAD.MOV.U32 R0, RZ, RZ, R127 ;  /* 0x000000ffff007224 */ /* 0x002fc600078e007f */
[----:B------:R-:W3:Y:S04]  /*150f0*/  LDL.LU.64 R126, [R1+0x560] ;  /* 0x00056000017e7983 */ /* 0x000ee80000300a00 */
[----:B------:R1:W-:Y:S04]  /*15100*/  STL [R1+0x244], R0 ;  /* 0x0002440001007387 */ /* 0x0003e80000100800 */
[----:B----4-:R-:W-:Y:S04]  /*15110*/  STL [R1+0x250], R42 ;  /* 0x0002502a01007387 */ /* 0x010fe80000100800 */
[----:B------:R-:W4:Y:S01]  /*15120*/  LDL.LU.64 R84, [R1+0x2b8] ;  /* 0x0002b80001547983 */ /* 0x000f220000300a00 */
[----:B-1----:R-:W-:-:S05]  /*15130*/  IMAD.MOV.U32 R0, RZ, RZ, R43 ;  /* 0x000000ffff007224 */ /* 0x002fca00078e002b */
[----:B------:R2:W-:Y:S02]  /*15140*/  STL [R1+0x24c], R0 ;  /* 0x00024c0001007387 */ /* 0x0005e40000100800 */
[----:B--2---:R-:W-:Y:S02]  /*15150*/  IMAD.MOV.U32 R0, RZ, RZ, R87 ;  /* 0x000000ffff007224 */ /* 0x004fe400078e0057 */
[----:B------:R-:W-:Y:S04]  /*15160*/  STL [R1+0x258], R86 ;  /* 0x0002585601007387 */ /* 0x000fe80000100800 */
[----:B------:R1:W-:Y:S04]  /*15170*/  STL [R1+0x254], R0 ;  /* 0x0002540001007387 */ /* 0x0003e80000100800 */
[----:B------:R2:W-:Y:S01]  /*15180*/  STL [R1+0x260], R36 ;  /* 0x0002602401007387 */ /* 0x0005e20000100800 */
[----:B-1----:R-:W-:-:S05]  /*15190*/  IMAD.MOV.U32 R0, RZ, RZ, R37 ;  /* 0x000000ffff007224 */ /* 0x002fca00078e0025 */
[----:B------:R1:W-:Y:S04]  /*151a0*/  STL [R1+0x25c], R0 ;  /* 0x00025c0001007387 */ /* 0x0003e80000100800 */
[----:B------:R-:W4:Y:S04]  /*151b0*/  LDL.LU.64 R86, [R1+0x6c0] ;  /* 0x0006c00001567983 */ /* 0x000f280000300a00 */
[----:B------:R1:W-:Y:S04]  /*151c0*/  STL [R1+0x268], R38 ;  /* 0x0002682601007387 */ /* 0x0003e80000100800 */
[----:B--2---:R-:W4:Y:S01]  /*151d0*/  LDL.LU.64 R36, [R1+0x5b0] ;  /* 0x0005b00001247983 */ /* 0x004f220000300a00 */
[----:B-1----:R-:W-:-:S05]  /*151e0*/  IMAD.MOV.U32 R0, RZ, RZ, R39 ;  /* 0x000000ffff007224 */ /* 0x002fca00078e0027 */
[----:B------:R3:W-:Y:S04]  /*151f0*/  STL [R1+0x264], R0 ;  /* 0x0002640001007387 */ /* 0x0007e80000100800 */
[----:B-----5:R-:W-:Y:S04]  /*15200*/  STL [R1+0x270], R2 ;  /* 0x0002700201007387 */ /* 0x020fe80000100800 */
[----:B------:R-:W4:Y:S04]  /*15210*/  LDL.LU.64 R38, [R1+0x2d8] ;  /* 0x0002d80001267983 */ /* 0x000f280000300a00 */
[----:B------:R-:W-:Y:S01]  /*15220*/  STL [R1+0x26c], R3 ;  /* 0x00026c0301007387 */ /* 0x000fe20000100800 */
[----:B---3--:R-:W-:-:S03]  /*15230*/  IMAD.MOV.U32 R0, RZ, RZ, R181 ;  /* 0x000000ffff007224 */ /* 0x008fc600078e00b5 */
[----:B------:R1:W-:Y:S04]  /*15240*/  STL [R1+0x278], R180 ;  /* 0x000278b401007387 */ /* 0x0003e80000100800 */
[----:B------:R-:W-:Y:S04]  /*15250*/  STL [R1+0x280], R126 ;  /* 0x0002807e01007387 */ /* 0x000fe80000100800 */
[----:B------:R3:W-:Y:S04]  /*15260*/  STL [R1+0x274], R0 ;  /* 0x0002740001007387 */ /* 0x0007e80000100800 */
[----:B-1----:R-:W2:Y:S01]  /*15270*/  LDL.LU.64 R180, [R1+0x710] ;  /* 0x0007100001b47983 */ /* 0x002ea20000300a00 */
[----:B---3--:R-:W-:-:S05]  /*15280*/  IMAD.MOV.U32 R0, RZ, RZ, R127 ;  /* 0x000000ffff007224 */ /* 0x008fca00078e007f */
[----:B------:R1:W-:Y:S04]  /*15290*/  STL [R1+0x27c], R0 ;  /* 0x00027c0001007387 */ /* 0x0003e80000100800 */
[----:B----4-:R3:W-:Y:S04]  /*152a0*/  STL [R1+0x288], R84 ;  /* 0x0002885401007387 */ /* 0x0107e80000100800 */
[----:B------:R-:W4:Y:S01]  /*152b0*/  LDL.LU.64 R126, [R1+0x5f8] ;  /* 0x0005f800017e7983 */ /* 0x000f220000300a00 */
[----:B-1----:R-:W-:-:S05]  /*152c0*/  IMAD.MOV.U32 R0, RZ, RZ, R85 ;  /* 0x000000ffff007224 */ /* 0x002fca00078e0055 */
[----:B------:R1:W-:Y:S04]  /*152d0*/  STL [R1+0x284], R0 ;  /* 0x0002840001007387 */ /* 0x0003e80000100800 */
[----:B------:R-:W-:Y:S04]  /*152e0*/  STL [R1+0x290], R8 ;  /* 0x0002900801007387 */ /* 0x000fe80000100800 */
[----:B------:R-:W-:Y:S04]  /*152f0*/  STL [R1+0x28c], R9 ;  /* 0x00028c0901007387 */ /* 0x000fe80000100800 */
[----:B------:R-:W-:Y:S04]  /*15300*/  STL [R1+0x298], R86 ;  /* 0x0002985601007387 */ /* 0x000fe80000100800 */
[----:B---3--:R-:W3:Y:S01]  /*15310*/  LDL.LU.64 R84, [R1+0x2f8] ;  /* 0x0002f80001547983 */ /* 0x008ee20000300a00 */
[----:B-1----:R-:W-:-:S03]  /*15320*/  IMAD.MOV.U32 R0, RZ, RZ, R87 ;  /* 0x000000ffff007224 */ /* 0x002fc600078e0057 */
[----:B------:R-:W-:Y:S04]  /*15330*/  STL [R1+0x2a0], R36 ;  /* 0x0002a02401007387 */ /* 0x000fe80000100800 */
[----:B------:R1:W-:Y:S02]  /*15340*/  STL [R1+0x294], R0 ;  /* 0x0002940001007387 */ /* 0x0003e40000100800 */
[----:B-1----:R-:W-:-:S05]  /*15350*/  IMAD.MOV.U32 R0, RZ, RZ, R37 ;  /* 0x000000ffff007224 */ /* 0x002fca00078e0025 */
[----:B------:R1:W-:Y:S04]  /*15360*/  STL [R1+0x29c], R0 ;  /* 0x00029c0001007387 */ /* 0x0003e80000100800 */
[----:B------:R-:W3:Y:S04]  /*15370*/  LDL.LU.64 R86, [R1+0x778] ;  /* 0x0007780001567983 */ /* 0x000ee80000300a00 */
[----:B------:R1:W-:Y:S04]  /*15380*/  STL [R1+0x2a8], R38 ;  /* 0x0002a82601007387 */ /* 0x0003e80000100800 */
[----:B------:R-:W3:Y:S01]  /*15390*/  LDL.LU.64 R36, [R1+0x650] ;  /* 0x0006500001247983 */ /* 0x000ee20000300a00 */
[----:B-1----:R-:W-:-:S03]  /*153a0*/  IMAD.MOV.U32 R0, RZ, RZ, R39 ;  /* 0x000000ffff007224 */ /* 0x002fc600078e0027 */
[----:B------:R-:W3:Y:S04]  /*153b0*/  LDL.LU.64 R38, [R1+0x318] ;  /* 0x0003180001267983 */ /* 0x000ee80000300a00 */
[----:B------:R2:W-:Y:S04]  /*153c0*/  STL [R1+0x2a4], R0 ;  /* 0x0002a40001007387 */ /* 0x0005e80000100800 */
[----:B------:R-:W-:Y:S04]  /*153d0*/  STL [R1+0x2b0], R10 ;  /* 0x0002b00a01007387 */ /* 0x000fe80000100800 */
[----:B------:R-:W-:Y:S01]  /*153e0*/  STL [R1+0x2ac], R11 ;  /* 0x0002ac0b01007387 */ /* 0x000fe20000100800 */
[----:B--2---:R-:W-:-:S03]  /*153f0*/  IMAD.MOV.U32 R0, RZ, RZ, R181 ;  /* 0x000000ffff007224 */ /* 0x004fc600078e00b5 */
[----:B------:R-:W-:Y:S04]  /*15400*/  STL [R1+0x2b8], R180 ;  /* 0x0002b8b401007387 */ /* 0x000fe80000100800 */
[----:B----4-:R-:W-:Y:S04]  /*15410*/  STL [R1+0x2c0], R126 ;  /* 0x0002c07e01007387 */ /* 0x010fe80000100800 */
[----:B------:R1:W-:Y:S04]  /*15420*/  STL [R1+0x2b4], R0 ;  /* 0x0002b40001007387 */ /* 0x0003e80000100800 */
[----:B------:R-:W2:Y:S01]  /*15430*/  LDL.LU.64 R42, [R1+0x7a8] ;  /* 0x0007a800012a7983 */ /* 0x000ea20000300a00 */
[----:B-1----:R-:W-:-:S05]  /*15440*/  IMAD.MOV.U32 R0, RZ, RZ, R127 ;  /* 0x000000ffff007224 */ /* 0x002fca00078e007f */
[----:B------:R1:W-:Y:S04]  /*15450*/  STL [R1+0x2bc], R0 ;  /* 0x0002bc0001007387 */ /* 0x0003e80000100800 */
[----:B------:R-:W4:Y:S04]  /*15460*/  LDL.LU.64 R126, [R1+0x550] ;  /* 0x00055000017e7983 */ /* 0x000f280000300a00 */
[----:B---3--:R-:W-:Y:S04]  /*15470*/  STL [R1+0x2c8], R84 ;  /* 0x0002c85401007387 */ /* 0x008fe80000100800 */
[----:B------:R-:W3:Y:S01]  /*15480*/  LDL.LU.64 R180, [R1+0x690] ;  /* 0x0006900001b47983 */ /* 0x000ee20000300a00 */
[----:B-1----:R-:W-:-:S05]  /*15490*/  IMAD.MOV.U32 R0, RZ, RZ, R85 ;  /* 0x000000ffff007224 */ /* 0x002fca00078e0055 */
[----:B------:R1:W-:Y:S04]  /*154a0*/  STL [R1+0x2c4], R0 ;  /* 0x0002c40001007387 */ /* 0x0003e80000100800 */
[----:B------:R-:W-:Y:S04]  /*154b0*/  STL [R1+0x2d0], R12 ;  /* 0x0002d00c01007387 */ /* 0x000fe80000100800 */
[----:B------:R-:W-:Y:S01]  /*154c0*/  STL [R1+0x2cc], R13 ;  /* 0x0002cc0d01007387 */ /* 0x000fe20000100800 */
[----:B-1----:R-:W-:-:S03]  /*154d0*/  IMAD.MOV.U32 R0, RZ, RZ, R87 ;  /* 0x000000ffff007224 */ /* 0x002fc600078e0057 */
[----:B------:R-:W-:Y:S04]  /*154e0*/  STL [R1+0x2d8], R86 ;  /* 0x0002d85601007387 */ /* 0x000fe80000100800 */
[----:B------:R-:W-:Y:S04]  /*154f0*/  STL [R1+0x2e0], R36 ;  /* 0x0002e02401007387 */ /* 0x000fe80000100800 */
[----:B------:R1:W-:Y:S04]  /*15500*/  STL [R1+0x2d4], R0 ;  /* 0x0002d40001007387 */ /* 0x0003e80000100800 */
[----:B------:R-:W-:Y:S01]  /*15510*/  STL [R1+0x2e8], R38 ;  /* 0x0002e82601007387 */ /* 0x000fe20000100800 */
[----:B-1----:R-:W-:-:S05]  /*15520*/  IMAD.MOV.U32 R0, RZ, RZ, R37 ;  /* 0x000000ffff007224 */ /* 0x002fca00078e0025 */
[----:B------:R1:W-:Y:S04]  /*15530*/  STL [R1+0x2dc], R0 ;  /* 0x0002dc0001007387 */ /* 0x0003e80000100800 */
[----:B------:R-:W4:Y:S04]  /*15540*/  LDL.LU.64 R36, [R1+0x7b0] ;  /* 0x0007b00001247983 */ /* 0x000f280000300a00 */
[----:B------:R-:W4:Y:S01]  /*15550*/  LDL.LU.64 R84, [R1+0x6a8] ;  /* 0x0006a80001547983 */ /* 0x000f220000300a00 */
[----:B-1----:R-:W-:-:S05]  /*15560*/  IMAD.MOV.U32 R0, RZ, RZ, R39 ;  /* 0x000000ffff007224 */ /* 0x002fca00078e0027 */
[----:B------:R2:W-:Y:S04]  /*15570*/  STL [R1+0x2e4], R0 ;  /* 0x0002e40001007387 */ /* 0x0005e80000100800 */
[----:B------:R-:W-:Y:S04]  /*15580*/  STL [R1+0x2f0], R14 ;  /* 0x0002f00e01007387 */ /* 0x000fe80000100800 */
[----:B------:R-:W4:Y:S04]  /*15590*/  LDL.LU.64 R38, [R1+0x590] ;  /* 0x0005900001267983 */ /* 0x000f280000300a00 */
[----:B------:R-:W-:Y:S01]  /*155a0*/  STL [R1+0x2ec], R15 ;  /* 0x0002ec0f01007387 */ /* 0x000fe20000100800 */
[----:B--2---:R-:W-:-:S03]  /*155b0*/  IMAD.MOV.U32 R0, RZ, RZ, R43 ;  /* 0x000000ffff007224 */ /* 0x004fc600078e002b */
[----:B------:R-:W-:Y:S04]  /*155c0*/  STL [R1+0x2f8], R42 ;  /* 0x0002f82a01007387 */ /* 0x000fe80000100800 */
[----:B------:R-:W2:Y:S04]  /*155d0*/  LDL.LU.64 R86, [R1+0x338] ;  /* 0x0003380001567983 */ /* 0x000ea80000300a00 */
[----:B---3--:R-:W-:Y:S04]  /*155e0*/  STL [R1+0x300], R180 ;  /* 0x000300b401007387 */ /* 0x008fe80000100800 */
[----:B------:R1:W-:Y:S02]  /*155f0*/  STL [R1+0x2f4], R0 ;  /* 0x0002f40001007387 */ /* 0x0003e40000100800 */
[----:B-1----:R-:W-:-:S02]  /*15600*/  IMAD.MOV.U32 R0, RZ, RZ, R181 ;  /* 0x000000ffff007224 */ /* 0x002fc400078e00b5 */
[----:B------:R-:W-:Y:S02]  /*15610*/  IMAD.MOV.U32 R180, RZ, RZ, R124 ;  /* 0x000000ffffb47224 */ /* 0x000fe400078e007c */
[----:B------:R-:W-:Y:S01]  /*15620*/  IMAD.MOV.U32 R181, RZ, RZ, R125 ;  /* 0x000000ffffb57224 */ /* 0x000fe200078e007d */
[----:B------:R1:W-:Y:S04]  /*15630*/  STL [R1+0x2fc], R0 ;  /* 0x0002fc0001007387 */ /* 0x0003e80000100800 */
[----:B----4-:R3:W-:Y:S04]  /*15640*/  STL [R1+0x308], R126 ;  /* 0x0003087e01007387 */ /* 0x0107e80000100800 */
[----:B------:R-:W4:Y:S01]  /*15650*/  LDL.LU.64 R124, [R1+0x340] ;  /* 0x00034000017c7983 */ /* 0x000f220000300a00 */
[----:B-1----:R-:W-:-:S05]  /*15660*/  IMAD.MOV.U32 R0, RZ, RZ, R127 ;  /* 0x000000ffff007224 */ /* 0x002fca00078e007f */
[----:B------:R1:W-:Y:S04]  /*15670*/  STL [R1+0x304], R0 ;  /* 0x0003040001007387 */ /* 0x0003e80000100800 */
[----:B------:R-:W-:Y:S04]  /*15680*/  STL [R1+0x310], R28 ;  /* 0x0003101c01007387 */ /* 0x000fe80000100800 */
[----:B---3--:R-:W3:Y:S04]  /*15690*/  LDL.LU.64 R126, [R1+0x350] ;  /* 0x00035000017e7983 */ /* 0x008ee80000300a00 */
[----:B------:R-:W-:Y:S04]  /*156a0*/  STL [R1+0x30c], R29 ;  /* 0x00030c1d01007387 */ /* 0x000fe80000100800 */
[----:B------:R1:W-:Y:S04]  /*156b0*/  STL [R1+0x318], R36 ;  /* 0x0003182401007387 */ /* 0x0003e80000100800 */
[----:B------:R-:W3:Y:S01]  /*156c0*/  LDL.LU.64 R42, [R1+0x358] ;  /* 0x00035800012a7983 */ /* 0x000ee20000300a00 */
[----:B-1----:R-:W-:-:S05]  /*156d0*/  IMAD.MOV.U32 R0, RZ, RZ, R37 ;  /* 0x000000ffff007224 */ /* 0x002fca00078e0025 */
[----:B------:R1:W-:Y:S04]  /*156e0*/  STL [R1+0x314], R0 ;  /* 0x0003140001007387 */ /* 0x0003e80000100800 */
[----:B------:R-:W-:Y:S04]  /*156f0*/  STL [R1+0x320], R84 ;  /* 0x0003205401007387 */ /* 0x000fe80000100800 */
[----:B------:R-:W3:Y:S01]  /*15700*/  LDL.LU.64 R36, [R1+0x360] ;  /* 0x0003600001247983 */ /* 0x000ee20000300a00 */
[----:B-1----:R-:W-:-:S05]  /*15710*/  IMAD.MOV.U32 R0, RZ, RZ, R85 ;  /* 0x000000ffff007224 */ /* 0x002fca00078e0055 */
[----:B------:R1:W-:Y:S04]  /*15720*/  STL [R1+0x31c], R0 ;  /* 0x00031c0001007387 */ /* 0x0003e80000100800 */
[----:B------:R1:W-:Y:S02]  /*15730*/  STL [R1+0x328], R38 ;  /* 0x0003282601007387 */ /* 0x0003e40000100800 */
[----:B-1----:R-:W-:Y:S02]  /*15740*/  IMAD.MOV.U32 R0, RZ, RZ, R39 ;  /* 0x000000ffff007224 */ /* 0x002fe400078e0027 */
[----:B------:R-:W3:Y:S04]  /*15750*/  LDL.LU.64 R38, [R1+0x370] ;  /* 0x0003700001267983 */ /* 0x000ee80000300a00 */
[----:B------:R2:W-:Y:S04]  /*15760*/  STL [R1+0x324], R0 ;  /* 0x0003240001007387 */ /* 0x0005e80000100800 */
[----:B------:R-:W-:Y:S04]  /*15770*/  STL [R1+0x330], R30 ;  /* 0x0003301e01007387 */ /* 0x000fe80000100800 */
[----:B------:R-:W-:Y:S01]  /*15780*/  STL [R1+0x32c], R31 ;  /* 0x00032c1f01007387 */ /* 0x000fe20000100800 */
[----:B--2---:R-:W-:-:S03]  /*15790*/  IMAD.MOV.U32 R0, RZ, RZ, R87 ;  /* 0x000000ffff007224 */ /* 0x004fc600078e0057 */
[----:B------:R-:W-:Y:S04]  /*157a0*/  STL [R1+0x338], R86 ;  /* 0x0003385601007387 */ /* 0x000fe80000100800 */
[----:B------:R4:W-:Y:S02]  /*157b0*/  STL [R1+0x334], R0 ;  /* 0x0003340001007387 */ /* 0x0009e40000100800 */
[----:B----4-:R-:W-:Y:S02]  /*157c0*/  IMAD.MOV.U32 R0, RZ, RZ, R125 ;  /* 0x000000ffff007224 */ /* 0x010fe400078e007d */
[----:B------:R1:W-:Y:S04]  /*157d0*/  STL [R1+0x340], R124 ;  /* 0x0003407c01007387 */ /* 0x0003e80000100800 */
[----:B------:R-:W2:Y:S04]  /*157e0*/  LDL.LU.64 R84, [R1+0x390] ;  /* 0x0003900001547983 */ /* 0x000ea80000300a00 */
[----:B------:R4:W-:Y:S04]  /*157f0*/  STL [R1+0x33c], R0 ;  /* 0x00033c0001007387 */ /* 0x0009e80000100800 */
[----:B---3--:R3:W-:Y:S04]  /*15800*/  STL [R1+0x348], R126 ;  /* 0x0003487e01007387 */ /* 0x0087e80000100800 */
[----:B-1----:R-:W2:Y:S01]  /*15810*/  LDL.LU.64 R124, [R1+0x398] ;  /* 0x00039800017c7983 */ /* 0x002ea20000300a00 */
[----:B----4-:R-:W-:-:S03]  /*15820*/  IMAD.MOV.U32 R0, RZ, RZ, R127 ;  /* 0x000000ffff007224 */ /* 0x010fc600078e007f */
[----:B------:R-:W4:Y:S04]  /*15830*/  LDL.LU.64 R86, [R1+0x3a0] ;  /* 0x0003a00001567983 */ /* 0x000f280000300a00 */
[----:B------:R1:W-:Y:S04]  /*15840*/  STL [R1+0x344], R0 ;  /* 0x0003440001007387 */ /* 0x0003e80000100800 */
[----:B------:R-:W-:Y:S04]  /*15850*/  STL [R1+0x350], R42 ;  /* 0x0003502a01007387 */ /* 0x000fe80000100800 */
[----:B---3--:R-:W3:Y:S01]  /*15860*/  LDL.LU.64 R126, [R1+0x3b0] ;  /* 0x0003b000017e7983 */ /* 0x008ee20000300a00 */
[----:B-1----:R-:W-:-:S05]  /*15870*/  IMAD.MOV.U32 R0, RZ, RZ, R43 ;  /* 0x000000ffff007224 */ /* 0x002fca00078e002b */
[----:B------:R1:W-:Y:S04]  /*15880*/  STL [R1+0x34c], R0 ;  /* 0x00034c0001007387 */ /* 0x0003e80000100800 */
[----:B------:R1:W-:Y:S02]  /*15890*/  STL [R1+0x358], R36 ;  /* 0x0003582401007387 */ /* 0x0003e40000100800 */
[----:B-1----:R-:W-:Y:S02]  /*158a0*/  IMAD.MOV.U32 R0, RZ, RZ, R37 ;  /* 0x000000ffff007224 */ /* 0x002fe400078e0025 */
[----:B------:R-:W3:Y:S04]  /*158b0*/  LDL.LU.64 R36, [R1+0x3b8] ;  /* 0x0003b80001247983 */ /* 0x000ee80000300a00 */
[----:B------:R1:W-:Y:S04]  /*158c0*/  STL [R1+0x354], R0 ;  /* 0x0003540001007387 */ /* 0x0003e80000100800 */
[----:B------:R1:W-:Y:S02]  /*158d0*/  STL [R1+0x360], R38 ;  /* 0x0003602601007387 */ /* 0x0003e40000100800 */
[----:B-1----:R-:W-:-:S02]  /*158e0*/  IMAD.MOV.U32 R0, RZ, RZ, R39 ;  /* 0x000000ffff007224 */ /* 0x002fc400078e0027 */
[----:B------:R-:W3:Y:S04]  /*158f0*/  LDL.LU.64 R38, [R1+0x3c0] ;  /* 0x0003c00001267983 */ /* 0x000ee80000300a00 */
[----:B------:R1:W-:Y:S04]  /*15900*/  STL [R1+0x35c], R0 ;  /* 0x00035c0001007387 */ /* 0x0003e80000100800 */
[----:B------:R1:W-:Y:S02]  /*15910*/  STL [R1+0x368], R182 ;  /* 0x000368b601007387 */ /* 0x0003e40000100800 */
[----:B-1----:R-:W-:-:S05]  /*15920*/  IMAD.MOV.U32 R0, RZ, RZ, R183 ;  /* 0x000000ffff007224 */ /* 0x002fca00078e00b7 */
[----:B------:R1:W-:Y:S01]  /*15930*/  STL [R1+0x364], R0 ;  /* 0x0003640001007387 */ /* 0x0003e20000100800 */
[----:B------:R-:W-:Y:S02]  /*15940*/  IMAD.MOV.U32 R182, RZ, RZ, R64 ;  /* 0x000000ffffb67224 */ /* 0x000fe400078e0040 */
[----:B------:R-:W-:Y:S01]  /*15950*/  IMAD.MOV.U32 R183, RZ, RZ, R65 ;  /* 0x000000ffffb77224 */ /* 0x000fe200078e0041 */
[----:B------:R1:W-:Y:S04]  /*15960*/  STL [R1+0x370], R92 ;  /* 0x0003705c01007387 */ /* 0x0003e80000100800 */
[----:B------:R-:W3:Y:S01]  /*15970*/  LDL.LU.64 R64, [R1+0x3d8] ;  /* 0x0003d80001407983 */ /* 0x000ee20000300a00 */
[----:B-1----:R-:W-:-:S03]  /*15980*/  IMAD.MOV.U32 R0, RZ, RZ, R93 ;  /* 0x000000ffff007224 */ /* 0x002fc600078e005d */
[----:B------:R-:W3:Y:S04]  /*15990*/  LDL.LU.64 R92, [R1+0x3e0] ;  /* 0x0003e000015c7983 */ /* 0x000ee80000300a00 */
[----:B------:R2:W-:Y:S02]  /*159a0*/  STL [R1+0x36c], R0 ;  /* 0x00036c0001007387 */ /* 0x0005e40000100800 */
[----:B--2---:R-:W-:Y:S02]  /*159b0*/  IMAD.MOV.U32 R0, RZ, RZ, R85 ;  /* 0x000000ffff007224 */ /* 0x004fe400078e0055 */
[----:B------:R-:W-:Y:S04]  /*159c0*/  STL [R1+0x378], R84 ;  /* 0x0003785401007387 */ /* 0x000fe80000100800 */
[----:B------:R-:W-:Y:S04]  /*159d0*/  STL [R1+0x380], R124 ;  /* 0x0003807c01007387 */ /* 0x000fe80000100800 */
[----:B------:R1:W-:Y:S04]  /*159e0*/  STL [R1+0x374], R0 ;  /* 0x0003740001007387 */ /* 0x0003e80000100800 */
[----:B----4-:R-:W-:Y:S01]  /*159f0*/  STL [R1+0x388], R86 ;  /* 0x0003885601007387 */ /* 0x010fe20000100800 */
[----:B-1----:R-:W-:-:S05]  /*15a00*/  IMAD.MOV.U32 R0, RZ, RZ, R125 ;  /* 0x000000ffff007224 */ /* 0x002fca00078e007d */
[----:B------:R1:W-:Y:S04]  /*15a10*/  STL [R1+0x37c], R0 ;  /* 0x00037c0001007387 */ /* 0x0003e80000100800 */
[----:B------:R-:W2:Y:S01]  /*15a20*/  LDL.LU.64 R124, [R1+0x450] ;  /* 0x00045000017c7983 */ /* 0x000ea20000300a00 */
[----:B-1----:R-:W-:-:S05]  /*15a30*/  IMAD.MOV.U32 R0, RZ, RZ, R87 ;  /* 0x000000ffff007224 */ /* 0x002fca00078e0057 */
[----:B------:R1:W-:Y:S04]  /*15a40*/  STL [R1+0x384], R0 ;  /* 0x0003840001007387 */ /* 0x0003e80000100800 */
[----:B---3--:R3:W-:Y:S01]  /*15a50*/  STL [R1+0x390], R126 ;  /* 0x0003907e01007387 */ /* 0x0087e20000100800 */
[----:B-1----:R-:W-:-:S03]  /*15a60*/  IMAD.MOV.U32 R0, RZ, RZ, R127 ;  /* 0x000000ffff007224 */ /* 0x002fc600078e007f */
[----:B---3--:R-:W3:Y:S04]  /*15a70*/  LDL.LU.64 R126, [R1+0x458] ;  /* 0x00045800017e7983 */ /* 0x008ee80000300a00 */
[----:B------:R1:W-:Y:S04]  /*15a80*/  STL [R1+0x38c], R0 ;  /* 0x00038c0001007387 */ /* 0x0003e80000100800 */
[----:B------:R-:W-:Y:S01]  /*15a90*/  STL [R1+0x398], R36 ;  /* 0x0003982401007387 */ /* 0x000fe20000100800 */
[----:B-1----:R-:W-:-:S05]  /*15aa0*/  IMAD.MOV.U32 R0, RZ, RZ, R37 ;  /* 0x000000ffff007224 */ /* 0x002fca00078e0025 */
[----:B------:R1:W-:Y:S04]  /*15ab0*/  STL [R1+0x394], R0 ;  /* 0x0003940001007387 */ /* 0x0003e80000100800 */
[----:B------:R-:W-:Y:S01]  /*15ac0*/  STL [R1+0x3a0], R38 ;  /* 0x0003a02601007387 */ /* 0x000fe20000100800 */
[----:B-1----:R-:W-:-:S03]  /*15ad0*/  IMAD.MOV.U32 R0, RZ, RZ, R39 ;  /* 0x000000ffff007224 */ /* 0x002fc600078e0027 */
[----:B------:R-:W-:Y:S04]  /*15ae0*/  STL [R1+0x3a8], R180 ;  /* 0x0003a8b401007387 */ /* 0x000fe80000100800 */
[----:B------:R1:W-:Y:S02]  /*15af0*/  STL [R1+0x39c], R0 ;  /* 0x00039c0001007387 */ /* 0x0003e40000100800 */
[----:B-1----:R-:W-:-:S05]  /*15b00*/  IMAD.MOV.U32 R0, RZ, RZ, R181 ;  /* 0x000000ffff007224 */ /* 0x002fca00078e00b5 */
[----:B------:R1:W-:Y:S04]  /*15b10*/  STL [R1+0x3a4], R0 ;  /* 0x0003a40001007387 */ /* 0x0003e80000100800 */
[----:B------:R-:W-:Y:S01]  /*15b20*/  STL [R1+0x3b0], R182 ;  /* 0x0003b0b601007387 */ /* 0x000fe20000100800 */
[----:B-1----:R-:W-:-:S05]  /*15b30*/  IMAD.MOV.U32 R0, RZ, RZ, R183 ;  /* 0x000000ffff007224 */ /* 0x002fca00078e00b7 */
[----:B------:R1:W-:Y:S04]  /*15b40*/  STL [R1+0x3ac], R0 ;  /* 0x0003ac0001007387 */ /* 0x0003e80000100800 */
[----:B------:R4:W-:Y:S01]  /*15b50*/  STL [R1+0x3b8], R64 ;  /* 0x0003b84001007387 */ /* 0x0009e20000100800 */
[----:B-1----:R-:W-:-:S03]  /*15b60*/  IMAD.MOV.U32 R0, RZ, RZ, R65 ;  /* 0x000000ffff007224 */ /* 0x002fc600078e0041 */
[----:B------:R-:W-:Y:S04]  /*15b70*/  STL [R1+0x3c0], R92 ;  /* 0x0003c05c01007387 */ /* 0x000fe80000100800 */
[----:B------:R1:W-:Y:S04]  /*15b80*/  STL [R1+0x3b4], R0 ;  /* 0x0003b40001007387 */ /* 0x0003e80000100800 */
[----:B----4-:R-:W4:Y:S01]  /*15b90*/  LDL.LU.64 R64, [R1+0x478] ;  /* 0x0004780001407983 */ /* 0x010f220000300a00 */
[----:B-1----:R-:W-:-:S05]  /*15ba0*/  IMAD.MOV.U32 R0, RZ, RZ, R93 ;  /* 0x000000ffff007224 */ /* 0x002fca00078e005d */
[----:B------:R2:W-:Y:S04]  /*15bb0*/  STL [R1+0x3bc], R0 ;  /* 0x0003bc0001007387 */ /* 0x0005e80000100800 */
[----:B------:R-:W-:Y:S04]  /*15bc0*/  STL [R1+0x3c8], R32 ;  /* 0x0003c82001007387 */ /* 0x000fe80000100800 */
[----:B------:R-:W-:Y:S04]  /*15bd0*/  STL [R1+0x3c4], R33 ;  /* 0x0003c42101007387 */ /* 0x000fe80000100800 */
[----:B------:R-:W4:Y:S04]  /*15be0*/  LDL.LU.64 R92, [R1+0x480] ;  /* 0x00048000015c7983 */ /* 0x000f280000300a00 */
[----:B------:R-:W-:Y:S04]  /*15bf0*/  STL [R1+0x3d0], R34 ;  /* 0x0003d02201007387 */ /* 0x000fe80000100800 */
[----:B------:R-:W-:Y:S01]  /*15c00*/  STL [R1+0x3cc], R35 ;  /* 0x0003cc2301007387 */ /* 0x000fe20000100800 */
[----:B--2---:R-:W-:-:S03]  /*15c10*/  IMAD.MOV.U32 R0, RZ, RZ, R125 ;  /* 0x000000ffff007224 */ /* 0x004fc600078e007d */
[----:B------:R-:W-:Y:S04]  /*15c20*/  STL [R1+0x3d8], R124 ;  /* 0x0003d87c01007387 */ /* 0x000fe80000100800 */
[----:B---3--:R-:W-:Y:S04]  /*15c30*/  STL [R1+0x3e0], R126 ;  /* 0x0003e07e01007387 */ /* 0x008fe80000100800 */
[----:B------:R1:W-:Y:S04]  /*15c40*/  STL [R1+0x3d4], R0 ;  /* 0x0003d40001007387 */ /* 0x0003e80000100800 */
[----:B------:R-:W-:Y:S01]  /*15c50*/  STL [R1+0x3e8], R66 ;  /* 0x0003e84201007387 */ /* 0x000fe20000100800 */
[----:B-1----:R-:W-:-:S05]  /*15c60*/  IMAD.MOV.U32 R0, RZ, RZ, R127 ;  /* 0x000000ffff007224 */ /* 0x002fca00078e007f */
[----:B------:R1:W-:Y:S04]  /*15c70*/  STL [R1+0x3dc], R0 ;  /* 0x0003dc0001007387 */ /* 0x0003e80000100800 */
[----:B------:R-:W-:Y:S01]  /*15c80*/  STL [R1+0x3f0], R24 ;  /* 0x0003f01801007387 */ /* 0x000fe20000100800 */
[----:B-1----:R-:W-:-:S05]  /*15c90*/  IMAD.MOV.U32 R0, RZ, RZ, R67 ;  /* 0x000000ffff007224 */ /* 0x002fca00078e0043 */
[----:B------:R1:W-:Y:S04]  /*15ca0*/  STL [R1+0x3e4], R0 ;  /* 0x0003e40001007387 */ /* 0x0003e80000100800 */
[----:B------:R-:W-:Y:S01]  /*15cb0*/  STL [R1+0x3f8], R44 ;  /* 0x0003f82c01007387 */ /* 0x000fe20000100800 */
[----:B-1----:R-:W-:-:S05]  /*15cc0*/  IMAD.MOV.U32 R0, RZ, RZ, R25 ;  /* 0x000000ffff007224 */ /* 0x002fca00078e0019 */
[----:B------:R4:W-:Y:S04]  /*15cd0*/  STL [R1+0x3ec], R0 ;  /* 0x0003ec0001007387 */ /* 0x0009e80000100800 */
[----:B------:R-:W-:Y:S04]  /*15ce0*/  STL [R1+0x3f4], R45 ;  /* 0x0003f42d01007387 */ /* 0x000fe80000100800 */
[----:B------:R-:W-:Y:S04]  /*15cf0*/  STL [R1+0x400], R46 ;  /* 0x0004002e01007387 */ /* 0x000fe80000100800 */
[----:B------:R-:W2:Y:S04]  /*15d00*/  LDL.LU.64 R24, [R1+0x490] ;  /* 0x0004900001187983 */ /* 0x000ea80000300a00 */
[----:B------:R-:W-:Y:S04]  /*15d10*/  STL [R1+0x3fc], R47 ;  /* 0x0003fc2f01007387 */ /* 0x000fe80000100800 */
[----:B------:R-:W-:Y:S04]  /*15d20*/  STL [R1+0x408], R48 ;  /* 0x0004083001007387 */ /* 0x000fe80000100800 */
[----:B------:R-:W-:Y:S04]  /*15d30*/  STL [R1+0x404], R49 ;  /* 0x0004043101007387 */ /* 0x000fe80000100800 */
[----:B------:R-:W3:Y:S04]  /*15d40*/  LDL.LU.64 R66, [R1+0x498] ;  /* 0x0004980001427983 */ /* 0x000ee80000300a00 */
[----:B------:R-:W-:Y:S01]  /*15d50*/  STL [R1+0x410], R50 ;  /* 0x0004103201007387 */ /* 0x000fe20000100800 */
[----:B----4-:R-:W-:-:S03]  /*15d60*/  IMAD.MOV.U32 R0, RZ, RZ, R65 ;  /* 0x000000ffff007224 */ /* 0x010fc600078e0041 */
[----:B------:R-:W-:Y:S04]  /*15d70*/  STL [R1+0x40c], R51 ;  /* 0x00040c3301007387 */ /* 0x000fe80000100800 */
[----:B------:R-:W-:Y:S01]  /*15d80*/  STL [R1+0x418], R64 ;  /* 0x0004184001007387 */ /* 0x000fe20000100800 */
[----:B------:R-:W-:Y:S02]  /*15d90*/  IMAD.MOV.U32 R182, RZ, RZ, R4 ;  /* 0x000000ffffb67224 */ /* 0x000fe400078e0004 */
[----:B------:R-:W-:Y:S01]  /*15da0*/  IMAD.MOV.U32 R183, RZ, RZ, R5 ;  /* 0x000000ffffb77224 */ /* 0x000fe200078e0005 */
[----:B------:R-:W-:Y:S04]  /*15db0*/  STL [R1+0x420], R92 ;  /* 0x0004205c01007387 */ /* 0x000fe80000100800 */
[----:B------:R1:W-:Y:S02]  /*15dc0*/  STL [R1+0x414], R0 ;  /* 0x0004140001007387 */ /* 0x0003e40000100800 */
[----:B-1----:R-:W-:-:S05]  /*15dd0*/  IMAD.MOV.U32 R0, RZ, RZ, R93 ;  /* 0x000000ffff007224 */ /* 0x002fca00078e005d */
[----:B------:R1:W-:Y:S04]  /*15de0*/  STL [R1+0x41c], R0 ;  /* 0x00041c0001007387 */ /* 0x0003e80000100800 */
[----:B------:R-:W-:Y:S04]  /*15df0*/  STL [R1+0x428], R56 ;  /* 0x0004283801007387 */ /* 0x000fe80000100800 */
[----:B------:R-:W-:Y:S04]  /*15e00*/  STL [R1+0x424], R57 ;  /* 0x0004243901007387 */ /* 0x000fe80000100800 */
[----:B------:R-:W-:Y:S04]  /*15e10*/  STL [R1+0x430], R58 ;  /* 0x0004303a01007387 */ /* 0x000fe80000100800 */
[----:B------:R-:W4:Y:S04]  /*15e20*/  LDL.LU.64 R4, [R1+0x4b8] ;  /* 0x0004b80001047983 */ /* 0x000f280000300a00 */
[----:B------:R-:W-:Y:S04]  /*15e30*/  STL [R1+0x42c], R59 ;  /* 0x00042c3b01007387 */ /* 0x000fe80000100800 */
[----:B------:R-:W4:Y:S04]  /*15e40*/  LDL.LU.64 R92, [R1+0x4c0] ;  /* 0x0004c000015c7983 */ /* 0x000f280000300a00 */
[----:B------:R-:W-:Y:S04]  /*15e50*/  STL [R1+0x438], R60 ;  /* 0x0004383c01007387 */ /* 0x000fe80000100800 */
[----:B------:R-:W-:Y:S04]  /*15e60*/  STL [R1+0x434], R61 ;  /* 0x0004343d01007387 */ /* 0x000fe80000100800 */
[----:B------:R-:W-:Y:S04]  /*15e70*/  STL [R1+0x440], R62 ;  /* 0x0004403e01007387 */ /* 0x000fe80000100800 */
[----:B------:R-:W4:Y:S04]  /*15e80*/  LDL.LU.64 R124, [R1+0x4c8] ;  /* 0x0004c800017c7983 */ /* 0x000f280000300a00 */
[----:B------:R-:W4:Y:S01]  /*15e90*/  LDL.LU.64 R126, [R1+0x4d0] ;  /* 0x0004d000017e7983 */ /* 0x000f220000300a00 */
[----:B------:R-:W-:-:S02]  /*15ea0*/  IMAD.MOV.U32 R180, RZ, RZ, R94 ;  /* 0x000000ffffb47224 */ /* 0x000fc400078e005e */
[----:B------:R-:W-:Y:S01]  /*15eb0*/  IMAD.MOV.U32 R181, RZ, RZ, R95 ;  /* 0x000000ffffb57224 */ /* 0x000fe200078e005f */
[----:B------:R-:W-:Y:S01]  /*15ec0*/  STL [R1+0x43c], R63 ;  /* 0x00043c3f01007387 */ /* 0x000fe20000100800 */
[----:B------:R-:W-:Y:S02]  /*15ed0*/  IMAD.MOV.U32 R94, RZ, RZ, R6 ;  /* 0x000000ffff5e7224 */ /* 0x000fe400078e0006 */
[----:B------:R-:W-:Y:S02]  /*15ee0*/  IMAD.MOV.U32 R95, RZ, RZ, R7 ;  /* 0x000000ffff5f7224 */ /* 0x000fe400078e0007 */
[----:B------:R-:W4:Y:S04]  /*15ef0*/  LDL.LU.64 R6, [R1+0x4d8] ;  /* 0x0004d80001067983 */ /* 0x000f280000300a00 */
[----:B--2---:R2:W-:Y:S01]  /*15f00*/  STL [R1+0x448], R24 ;  /* 0x0004481801007387 */ /* 0x0045e20000100800 */
[----:B-1----:R-:W-:-:S03]  /*15f10*/  IMAD.MOV.U32 R0, RZ, RZ, R25 ;  /* 0x000000ffff007224 */ /* 0x002fc600078e0019 */
[----:B--2---:R-:W2:Y:S04]  /*15f20*/  LDL.LU.64 R24, [R1+0x4e0] ;  /* 0x0004e00001187983 */ /* 0x004ea80000300a00 */
[----:B------:R1:W-:Y:S04]  /*15f30*/  STL [R1+0x444], R0 ;  /* 0x0004440001007387 */ /* 0x0003e80000100800 */
[----:B---3--:R3:W-:Y:S01]  /*15f40*/  STL [R1+0x450], R66 ;  /* 0x0004504201007387 */ /* 0x0087e20000100800 */
[----:B-1----:R-:W-:-:S03]  /*15f50*/  IMAD.MOV.U32 R0, RZ, RZ, R67 ;  /* 0x000000ffff007224 */ /* 0x002fc600078e0043 */
[----:B------:R-:W-:Y:S01]  /*15f60*/  STL [R1+0x458], R68 ;  /* 0x0004584401007387 */ /* 0x000fe20000100800 */
[----:B------:R-:W-:-:S03]  /*15f70*/  IMAD.MOV.U32 R64, RZ, RZ, R26 ;  /* 0x000000ffff407224 */ /* 0x000fc600078e001a */
[----:B------:R1:W-:Y:S01]  /*15f80*/  STL [R1+0x44c], R0 ;  /* 0x00044c0001007387 */ /* 0x0003e20000100800 */
[----:B------:R-:W-:-:S03]  /*15f90*/  IMAD.MOV.U32 R65, RZ, RZ, R27 ;  /* 0x000000ffff417224 */ /* 0x000fc600078e001b */
[----:B------:R-:W-:Y:S04]  /*15fa0*/  STL [R1+0x454], R69 ;  /* 0x0004544501007387 */ /* 0x000fe80000100800 */
[----:B------:R-:W-:Y:S04]  /*15fb0*/  STL [R1+0x460], R70 ;  /* 0x0004604601007387 */ /* 0x000fe80000100800 */
[----:B------:R-:W2:Y:S01]  /*15fc0*/  LDL.LU.64 R26, [R1+0x500] ;  /* 0x00050000011a7983 */ /* 0x000ea20000300a00 */
[----:B---3--:R-:W-:Y:S02]  /*15fd0*/  IMAD.MOV.U32 R66, RZ, RZ, R20 ;  /* 0x000000ffff427224 */ /* 0x008fe400078e0014 */
[----:B------:R-:W-:Y:S01]  /*15fe0*/  IMAD.MOV.U32 R67, RZ, RZ, R21 ;  /* 0x000000ffff437224 */ /* 0x000fe200078e0015 */
[----:B------:R-:W-:Y:S01]  /*15ff0*/  STL [R1+0x45c], R71 ;  /* 0x00045c4701007387 */ /* 0x000fe20000100800 */
[----:B------:R-:W-:-:S02]  /*16000*/  IMAD.MOV.U32 R20, RZ, RZ, R22 ;  /* 0x000000ffff147224 */ /* 0x000fc400078e0016 */
[----:B------:R-:W-:Y:S02]  /*16010*/  IMAD.MOV.U32 R21, RZ, RZ, R23 ;  /* 0x000000ffff157224 */ /* 0x000fe400078e0017 */
[----:B------:R-:W3:Y:S01]  /*16020*/  LDL.LU.64 R22, [R1+0x508] ;  /* 0x0005080001167983 */ /* 0x000ee20000300a00 */
[----:B-1----:R-:W-:-:S03]  /*16030*/  IMAD.MOV.U32 R0, RZ, RZ, R181 ;  /* 0x000000ffff007224 */ /* 0x002fc600078e00b5 */
[----:B------:R-:W-:Y:S04]  /*16040*/  STL [R1+0x468], R180 ;  /* 0x000468b401007387 */ /* 0x000fe80000100800 */
[----:B------:R1:W-:Y:S04]  /*16050*/  STL [R1+0x464], R0 ;  /* 0x0004640001007387 */ /* 0x0003e80000100800 */
[----:B------:R-:W-:Y:S01]  /*16060*/  STL [R1+0x470], R182 ;  /* 0x000470b601007387 */ /* 0x000fe20000100800 */
[----:B-1----:R-:W-:-:S03]  /*16070*/  IMAD.MOV.U32 R0, RZ, RZ, R183 ;  /* 0x000000ffff007224 */ /* 0x002fc600078e00b7 */
[----:B----4-:R-:W-:Y:S04]  /*16080*/  STL [R1+0x478], R4 ;  /* 0x0004780401007387 */ /* 0x010fe80000100800 */
[----:B------:R1:W-:Y:S04]  /*16090*/  STL [R1+0x46c], R0 ;  /* 0x00046c0001007387 */ /* 0x0003e80000100800 */
[----:B------:R-:W-:Y:S01]  /*160a0*/  STL [R1+0x480], R92 ;  /* 0x0004805c01007387 */ /* 0x000fe20000100800 */
[----:B-1----:R-:W-:-:S05]  /*160b0*/  IMAD.MOV.U32 R0, RZ, RZ, R5 ;  /* 0x000000ffff007224 */ /* 0x002fca00078e0005 */
[----:B------:R1:W-:Y:S04]  /*160c0*/  STL [R1+0x474], R0 ;  /* 0x0004740001007387 */ /* 0x0003e80000100800 */
[----:B------:R-:W4:Y:S01]  /*160d0*/  LDL.LU.64 R4, [R1+0x510] ;  /* 0x0005100001047983 */ /* 0x000f220000300a00 */
[----:B-1----:R-:W-:-:S03]  /*160e0*/  IMAD.MOV.U32 R0, RZ, RZ, R93 ;  /* 0x000000ffff007224 */ /* 0x002fc600078e005d */
[----:B------:R-:W4:Y:S04]  /*160f0*/  LDL.LU.64 R92, [R1+0x520] ;  /* 0x00052000015c7983 */ /* 0x000f280000300a00 */
[----:B------:R1:W-:Y:S04]  /*16100*/  STL [R1+0x47c], R0 ;  /* 0x00047c0001007387 */ /* 0x0003e80000100800 */
[----:B------:R-:W-:Y:S01]  /*16110*/  STL [R1+0x488], R124 ;  /* 0x0004887c01007387 */ /* 0x000fe20000100800 */
[----:B-1----:R-:W-:-:S03]  /*16120*/  IMAD.MOV.U32 R0, RZ, RZ, R125 ;  /* 0x000000ffff007224 */ /* 0x002fc600078e007d */
[----:B------:R-:W-:Y:S04]  /*16130*/  STL [R1+0x490], R126 ;  /* 0x0004907e01007387 */ /* 0x000fe80000100800 */
[----:B------:R1:W-:Y:S04]  /*16140*/  STL [R1+0x484], R0 ;  /* 0x0004840001007387 */ /* 0x0003e80000100800 */
[----:B------:R-:W-:Y:S01]  /*16150*/  STL [R1+0x498], R6 ;  /* 0x0004980601007387 */ /* 0x000fe20000100800 */
[----:B-1----:R-:W-:-:S05]  /*16160*/  IMAD.MOV.U32 R0, RZ, RZ, R127 ;  /* 0x000000ffff007224 */ /* 0x002fca00078e007f */
[----:B------:R1:W-:Y:S02]  /*16170*/  STL [R1+0x48c], R0 ;  /* 0x00048c0001007387 */ /* 0x0003e40000100800 */
[----:B-1----:R-:W-:Y:S02]  /*16180*/  IMAD.MOV.U32 R0, RZ, RZ, R7 ;  /* 0x000000ffff007224 */ /* 0x002fe400078e0007 */
[----:B--2---:R-:W-:Y:S04]  /*16190*/  STL [R1+0x4a0], R24 ;  /* 0x0004a01801007387 */ /* 0x004fe80000100800 */
[----:B------:R1:W-:Y:S04]  /*161a0*/  STL [R1+0x494], R0 ;  /* 0x0004940001007387 */ /* 0x0003e80000100800 */
[----:B------:R-:W2:Y:S01]  /*161b0*/  LDL.LU.64 R6, [R1+0x540] ;  /* 0x0005400001067983 */ /* 0x000ea20000300a00 */
[----:B-1----:R-:W-:-:S03]  /*161c0*/  IMAD.MOV.U32 R0, RZ, RZ, R25 ;  /* 0x000000ffff007224 */ /* 0x002fc600078e0019 */
[----:B------:R-:W2:Y:S04]  /*161d0*/  LDL.LU.64 R24, [R1+0x548] ;  /* 0x0005480001187983 */ /* 0x000ea80000300a00 */
[----:B------:R1:W-:Y:S04]  /*161e0*/  STL [R1+0x49c], R0 ;  /* 0x00049c0001007387 */ /* 0x0003e80000100800 */
[----:B------:R-:W-:Y:S01]  /*161f0*/  STL [R1+0x4a8], R64 ;  /* 0x0004a84001007387 */ /* 0x000fe20000100800 */
[----:B-1----:R-:W-:-:S03]  /*16200*/  IMAD.MOV.U32 R0, RZ, RZ, R65 ;  /* 0x000000ffff007224 */ /* 0x002fc600078e0041 */
[----:B------:R-:W-:Y:S04]  /*16210*/  STL [R1+0x4b0], R66 ;  /* 0x0004b04201007387 */ /* 0x000fe80000100800 */
[----:B------:R1:W-:Y:S04]  /*16220*/  STL [R1+0x4a4], R0 ;  /* 0x0004a40001007387 */ /* 0x0003e80000100800 */
[----:B------:R3:W-:Y:S01]  /*16230*/  STL [R1+0x4b8], R26 ;  /* 0x0004b81a01007387 */ /* 0x0007e20000100800 */
[----:B-1----:R-:W-:-:S05]  /*16240*/  IMAD.MOV.U32 R0, RZ, RZ, R67 ;  /* 0x000000ffff007224 */ /* 0x002fca00078e0043 */
[----:B------:R1:W-:Y:S01]  /*16250*/  STL [R1+0x4ac], R0 ;  /* 0x0004ac0001007387 */ /* 0x0003e20000100800 */
[----:B---3--:R-:W-:Y:S02]  /*16260*/  IMAD.MOV.U32 R26, RZ, RZ, R20 ;  /* 0x000000ffff1a7224 */ /* 0x008fe400078e0014 */
[----:B-1----:R-:W-:Y:S02]  /*16270*/  IMAD.MOV.U32 R0, RZ, RZ, R27 ;  /* 0x000000ffff007224 */ /* 0x002fe400078e001b */
[----:B------:R-:W-:-:S03]  /*16280*/  IMAD.MOV.U32 R27, RZ, RZ, R21 ;  /* 0x000000ffff1b7224 */ /* 0x000fc600078e0015 */
[----:B------:R1:W-:Y:S04]  /*16290*/  STL [R1+0x4b4], R0 ;  /* 0x0004b40001007387 */ /* 0x0003e80000100800 */
[----:B------:R3:W-:Y:S04]  /*162a0*/  STL [R1+0x4c0], R22 ;  /* 0x0004c01601007387 */ /* 0x0007e80000100800 */
[----:B------:R-:W2:Y:S01]  /*162b0*/  LDL.LU.64 R20, [R1+0x558] ;  /* 0x0005580001147983 */ /* 0x000ea20000300a00 */
[----:B-1----:R-:W-:Y:S02]  /*162c0*/  IMAD.MOV.U32 R0, RZ, RZ, R23 ;  /* 0x000000ffff007224 */ /* 0x002fe400078e0017 */
[----:B---3--:R-:W-:-:S02]  /*162d0*/  IMAD.MOV.U32 R22, RZ, RZ, R18 ;  /* 0x000000ffff167224 */ /* 0x008fc400078e0012 */
[----:B------:R-:W-:Y:S02]  /*162e0*/  IMAD.MOV.U32 R23, RZ, RZ, R19 ;  /* 0x000000ffff177224 */ /* 0x000fe400078e0013 */
[----:B------:R-:W3:Y:S04]  /*162f0*/  LDL.LU.64 R18, [R1+0x568] ;  /* 0x0005680001127983 */ /* 0x000ee80000300a00 */
[----:B------:R4:W-:Y:S04]  /*16300*/  STL [R1+0x4bc], R0 ;  /* 0x0004bc0001007387 */ /* 0x0009e80000100800 */
[----:B------:R-:W-:Y:S04]  /*16310*/  STL [R1+0x4c8], R96 ;  /* 0x0004c86001007387 */ /* 0x000fe80000100800 */
[----:B------:R-:W-:Y:S01]  /*16320*/  STL [R1+0x4c4], R97 ;  /* 0x0004c46101007387 */ /* 0x000fe20000100800 */
[----:B----4-:R-:W-:-:S03]  /*16330*/  IMAD.MOV.U32 R0, RZ, RZ, R5 ;  /* 0x000000ffff007224 */ /* 0x010fc600078e0005 */
[----:B------:R-:W-:Y:S04]  /*16340*/  STL [R1+0x4d0], R98 ;  /* 0x0004d06201007387 */ /* 0x000fe80000100800 */
[----:B------:R-:W-:Y:S04]  /*16350*/  STL [R1+0x4cc], R99 ;  /* 0x0004cc6301007387 */ /* 0x000fe80000100800 */
[----:B------:R1:W-:Y:S04]  /*16360*/  STL [R1+0x4d8], R4 ;  /* 0x0004d80401007387 */ /* 0x0003e80000100800 */
[----:B------:R-:W-:Y:S04]  /*16370*/  STL [R1+0x4e0], R92 ;  /* 0x0004e05c01007387 */ /* 0x000fe80000100800 */
[----:B------:R4:W-:Y:S04]  /*16380*/  STL [R1+0x4d4], R0 ;  /* 0x0004d40001007387 */ /* 0x0009e80000100800 */
[----:B-1----:R-:W3:Y:S01]  /*16390*/  LDL.LU.64 R4, [R1+0x578] ;  /* 0x0005780001047983 */ /* 0x002ee20000300a00 */
[----:B----4-:R-:W-:-:S03]  /*163a0*/  IMAD.MOV.U32 R0, RZ, RZ, R93 ;  /* 0x000000ffff007224 */ /* 0x010fc600078e005d */
[----:B------:R-:W3:Y:S04]  /*163b0*/  LDL.LU.64 R92, [R1+0x580] ;  /* 0x00058000015c7983 */ /* 0x000ee80000300a00 */
[----:B------:R1:W-:Y:S04]  /*163c0*/  STL [R1+0x4dc], R0 ;  /* 0x0004dc0001007387 */ /* 0x0003e80000100800 */
[----:B------:R1:W-:Y:S02]  /*163d0*/  STL [R1+0x4e8], R94 ;  /* 0x0004e85e01007387 */ /* 0x0003e40000100800 */
[----:B-1----:R-:W-:-:S02]  /*163e0*/  IMAD.MOV.U32 R0, RZ, RZ, R95 ;  /* 0x000000ffff007224 */ /* 0x002fc400078e005f */
[----:B------:R-:W3:Y:S04]  /*163f0*/  LDL.LU.64 R94, [R1+0x588] ;  /* 0x00058800015e7983 */ /* 0x000ee80000300a00 */
[----:B------:R1:W-:Y:S04]  /*16400*/  STL [R1+0x4e4], R0 ;  /* 0x0004e40001007387 */ /* 0x0003e80000100800 */
[----:B------:R1:W-:Y:S02]  /*16410*/  STL [R1+0x4f0], R16 ;  /* 0x0004f01001007387 */ /* 0x0003e40000100800 */
[----:B-1----:R-:W-:-:S02]  /*16420*/  IMAD.MOV.U32 R0, RZ, RZ, R17 ;  /* 0x000000ffff007224 */ /* 0x002fc400078e0011 */
[----:B------:R-:W3:Y:S04]  /*16430*/  LDL.LU.64 R16, [R1+0x598] ;  /* 0x0005980001107983 */ /* 0x000ee80000300a00 */
[----:B------:R2:W-:Y:S02]  /*16440*/  STL [R1+0x4ec], R0 ;  /* 0x0004ec0001007387 */ /* 0x0005e40000100800 */
[----:B--2---:R-:W-:Y:S02]  /*16450*/  IMAD.MOV.U32 R0, RZ, RZ, R7 ;  /* 0x000000ffff007224 */ /* 0x004fe400078e0007 */
[----:B------:R1:W-:Y:S04]  /*16460*/  STL [R1+0x4f8], R6 ;  /* 0x0004f80601007387 */ /* 0x0003e80000100800 */
[----:B------:R-:W-:Y:S04]  /*16470*/  STL [R1+0x500], R24 ;  /* 0x0005001801007387 */ /* 0x000fe80000100800 */
[----:B------:R2:W-:Y:S04]  /*16480*/  STL [R1+0x4f4], R0 ;  /* 0x0004f40001007387 */ /* 0x0005e80000100800 */
[----:B-1----:R-:W4:Y:S01]  /*16490*/  LDL.LU.64 R6, [R1+0x5a0] ;  /* 0x0005a00001067983 */ /* 0x002f220000300a00 */
[----:B--2---:R-:W-:-:S03]  /*164a0*/  IMAD.MOV.U32 R0, RZ, RZ, R25 ;  /* 0x000000ffff007224 */ /* 0x004fc600078e0019 */
[----:B------:R-:W-:Y:S04]  /*164b0*/  STL [R1+0x508], R112 ;  /* 0x0005087001007387 */ /* 0x000fe80000100800 */
[----:B------:R1:W-:Y:S04]  /*164c0*/  STL [R1+0x4fc], R0 ;  /* 0x0004fc0001007387 */ /* 0x0003e80000100800 */
[----:B------:R-:W2:Y:S04]  /*164d0*/  LDL.LU.64 R24, [R1+0x5a8] ;  /* 0x0005a80001187983 */ /* 0x000ea80000300a00 */
[----:B------:R-:W-:Y:S04]  /*164e0*/  STL [R1+0x504], R113 ;  /* 0x0005047101007387 */ /* 0x000fe80000100800 */
[----:B------:R-:W-:Y:S04]  /*164f0*/  STL [R1+0x510], R114 ;  /* 0x0005107201007387 */ /* 0x000fe80000100800 */
[----:B------:R-:W-:Y:S01]  /*16500*/  STL [R1+0x50c], R115 ;  /* 0x00050c7301007387 */ /* 0x000fe20000100800 */
[----:B-1----:R-:W-:-:S03]  /*16510*/  IMAD.MOV.U32 R0, RZ, RZ, R21 ;  /* 0x000000ffff007224 */ /* 0x002fc600078e0015 */
[----:B------:R-:W-:Y:S04]  /*16520*/  STL [R1+0x518], R20 ;  /* 0x0005181401007387 */ /* 0x000fe80000100800 */
[----:B------:R1:W-:Y:S04]  /*16530*/  STL [R1+0x514], R0 ;  /* 0x0005140001007387 */ /* 0x0003e80000100800 */
[----:B---3--:R3:W-:Y:S01]  /*16540*/  STL [R1+0x520], R18 ;  /* 0x0005201201007387 */ /* 0x0087e20000100800 */
[----:B-1----:R-:W-:-:S03]  /*16550*/  IMAD.MOV.U32 R0, RZ, RZ, R19 ;  /* 0x000000ffff007224 */ /* 0x002fc600078e0013 */
[----:B------:R-:W-:Y:S01]  /*16560*/  STL [R1+0x528], R120 ;  /* 0x0005287801007387 */ /* 0x000fe20000100800 */
[----:B------:R-:W-:Y:S02]  /*16570*/  IMAD.MOV.U32 R20, RZ, RZ, R22 ;  /* 0x000000ffff147224 */ /* 0x000fe400078e0016 */
[----:B------:R-:W-:Y:S01]  /*16580*/  IMAD.MOV.U32 R21, RZ, RZ, R23 ;  /* 0x000000ffff157224 */ /* 0x000fe200078e0017 */
[----:B------:R1:W-:Y:S04]  /*16590*/  STL [R1+0x51c], R0 ;  /* 0x00051c0001007387 */ /* 0x0003e80000100800 */
[----:B------:R-:W2:Y:S04]  /*165a0*/  LDL.LU.64 R22, [R1+0x5d0] ;  /* 0x0005d00001167983 */ /* 0x000ea80000300a00 */
[----:B------:R-:W-:Y:S04]  /*165b0*/  STL [R1+0x524], R121 ;  /* 0x0005247901007387 */ /* 0x000fe80000100800 */
[----:B------:R-:W-:Y:S04]  /*165c0*/  STL [R1+0x530], R122 ;  /* 0x0005307a01007387 */ /* 0x000fe80000100800 */
[----:B------:R-:W-:Y:S04]  /*165d0*/  STL [R1+0x52c], R123 ;  /* 0x00052c7b01007387 */ /* 0x000fe80000100800 */
[----:B---3--:R-:W2:Y:S01]  /*165e0*/  LDL.LU.64 R18, [R1+0x5d8] ;  /* 0x0005d80001127983 */ /* 0x008ea20000300a00 */
[----:B-1----:R-:W-:-:S03]  /*165f0*/  IMAD.MOV.U32 R0, RZ, RZ, R5 ;  /* 0x000000ffff007224 */ /* 0x002fc600078e0005 */
[----:B------:R1:W-:Y:S04]  /*16600*/  STL [R1+0x538], R4 ;  /* 0x0005380401007387 */ /* 0x0003e80000100800 */
[----:B------:R-:W-:Y:S04]  /*16610*/  STL [R1+0x540], R92 ;  /* 0x0005405c01007387 */ /* 0x000fe80000100800 */
[----:B------:R1:W-:Y:S04]  /*16620*/  STL [R1+0x534], R0 ;  /* 0x0005340001007387 */ /* 0x0003e80000100800 */
[----:B-1----:R-:W2:Y:S01]  /*16630*/  LDL.LU.64 R4, [R1+0x5e0] ;  /* 0x0005e00001047983 */ /* 0x002ea20000300a00 */
[----:B------:R-:W-:-:S03]  /*16640*/  IMAD.MOV.U32 R0, RZ, RZ, R93 ;  /* 0x000000ffff007224 */ /* 0x000fc600078e005d */
[----:B------:R-:W-:Y:S04]  /*16650*/  STL [R1+0x548], R94 ;  /* 0x0005485e01007387 */ /* 0x000fe80000100800 */
[----:B------:R1:W-:Y:S04]  /*16660*/  STL [R1+0x53c], R0 ;  /* 0x00053c0001007387 */ /* 0x0003e80000100800 */
[----:B------:R-:W2:Y:S01]  /*16670*/  LDL.LU.64 R182, [R1+0x5e8] ;  /* 0x0005e80001b67983 */ /* 0x000ea20000300a00 */
[----:B-1----:R-:W-:-:S05]  /*16680*/  IMAD.MOV.U32 R0, RZ, RZ, R95 ;  /* 0x000000ffff007224 */ /* 0x002fca00078e005f */
[----:B------:R1:W-:Y:S04]  /*16690*/  STL [R1+0x544], R0 ;  /* 0x0005440001007387 */ /* 0x0003e80000100800 */
[----:B------:R4:W-:Y:S04]  /*166a0*/  STL [R1+0x550], R16 ;  /* 0x0005501001007387 */ /* 0x0009e80000100800 */
[----:B------:R-:W2:Y:S01]  /*166b0*/  LDL.LU.64 R124, [R1+0x5f0] ;  /* 0x0005f000017c7983 */ /* 0x000ea20000300a00 */
[----:B-1----:R-:W-:-:S03]  /*166c0*/  IMAD.MOV.U32 R0, RZ, RZ, R17 ;  /* 0x000000ffff007224 */ /* 0x002fc600078e0011 */
[----:B------:R-:W2:Y:S04]  /*166d0*/  LDL.LU.64 R126, [R1+0x600] ;  /* 0x00060000017e7983 */ /* 0x000ea80000300a00 */
[----:B------:R1:W-:Y:S04]  /*166e0*/  STL [R1+0x54c], R0 ;  /* 0x00054c0001007387 */ /* 0x0003e80000100800 */
[----:B----4-:R4:W-:Y:S04]  /*166f0*/  STL [R1+0x558], R6 ;  /* 0x0005580601007387 */ /* 0x0109e80000100800 */
[----:B------:R-:W3:Y:S01]  /*16700*/  LDL.LU.64 R16, [R1+0x608] ;  /* 0x0006080001107983 */ /* 0x000ee20000300a00 */
[----:B-1----:R-:W-:-:S03]  /*16710*/  IMAD.MOV.U32 R0, RZ, RZ, R7 ;  /* 0x000000ffff007224 */ /* 0x002fc600078e0007 */
[----:B--2---:R-:W-:Y:S04]  /*16720*/  STL [R1+0x560], R24 ;  /* 0x0005601801007387 */ /* 0x004fe80000100800 */
[----:B------:R1:W-:Y:S04]  /*16730*/  STL [R1+0x554], R0 ;  /* 0x0005540001007387 */ /* 0x0003e80000100800 */
[----:B----4-:R-:W2:Y:S01]  /*16740*/  LDL.LU.64 R6, [R1+0x610] ;  /* 0x0006100001067983 */ /* 0x010ea20000300a00 */
[----:B-1----:R-:W-:-:S03]  /*16750*/  IMAD.MOV.U32 R0, RZ, RZ, R25 ;  /* 0x000000ffff007224 */ /* 0x002fc600078e0019 */
[----:B------:R-:W-:Y:S04]  /*16760*/  STL [R1+0x568], R26 ;  /* 0x0005681a01007387 */ /* 0x000fe80000100800 */
[----:B------:R1:W-:Y:S04]  /*16770*/  STL [R1+0x55c], R0 ;  /* 0x00055c0001007387 */ /* 0x0003e80000100800 */
[----:B------:R-:W4:Y:S04]  /*16780*/  LDL.LU.64 R64, [R1+0x620] ;  /* 0x0006200001407983 */ /* 0x000f280000300a00 */
[----:B------:R-:W4:Y:S01]  /*16790*/  LDL.LU.64 R66, [R1+0x628] ;  /* 0x0006280001427983 */ /* 0x000f220000300a00 */
[----:B-1----:R-:W-:-:S05]  /*167a0*/  IMAD.MOV.U32 R0, RZ, RZ, R27 ;  /* 0x000000ffff007224 */ /* 0x002fca00078e001b */
[----:B------:R1:W-:Y:S04]  /*167b0*/  STL [R1+0x564], R0 ;  /* 0x0005640001007387 */ /* 0x0003e80000100800 */
[----:B------:R-:W-:Y:S04]  /*167c0*/  STL [R1+0x570], R20 ;  /* 0x0005701401007387 */ /* 0x000fe80000100800 */
[----:B------:R-:W4:Y:S01]  /*167d0*/  LDL.LU.64 R92, [R1+0x630] ;  /* 0x00063000015c7983 */ /* 0x000f220000300a00 */
[----:B-1----:R-:W-:-:S03]  /*167e0*/  IMAD.MOV.U32 R0, RZ, RZ, R21 ;  /* 0x000000ffff007224 */ /* 0x002fc600078e0015 */
[----:B------:R-:W4:Y:S04]  /*167f0*/  LDL.LU.64 R94, [R1+0x638] ;  /* 0x00063800015e7983 */ /* 0x000f280000300a00 */
        /* <DEDUP_REMOVED lines=11> */
[----:B------:R1:W-:Y:S02]  /*168b0*/  STL [R1+0x588], R4 ;  /* 0x0005880401007387 */ /* 0x0003e40000100800 */
[----:B-1----:R-:W-:-:S02]  /*168c0*/  IMAD.MOV.U32 R0, RZ, RZ, R5 ;  /* 0x000000ffff007224 */ /* 0x002fc400078e0005 */
[----:B------:R-:W4:Y:S04]  /*168d0*/  LDL.LU.64 R18, [R1+0x670] ;  /* 0x0006700001127983 */ /* 0x000f280000300a00 */
        /* <DEDUP_REMOVED lines=10> */
[----:B---3--:R-:W-:Y:S04]  /*16980*/  STL [R1+0x5a8], R16 ;  /* 0x0005a81001007387 */ /* 0x008fe80000100800 */
[----:B------:R1:W-:Y:S02]  /*16990*/  STL [R1+0x59c], R0 ;  /* 0x00059c0001007387 */ /* 0x0003e40000100800 */
[----:B-1----:R-:W-:-:S02]  /*169a0*/  IMAD.MOV.U32 R0, RZ, RZ, R17 ;  /* 0x000000ffff007224 */ /* 0x002fc400078e0011 */
[----:B------:R-:W3:Y:S04]  /*169b0*/  LDL.LU.64 R16, [R1+0x680] ;  /* 0x0006800001107983 */ /* 0x000ee80000300a00 */
[----:B------:R1:W-:Y:S04]  /*169c0*/  STL [R1+0x5a4], R0 ;  /* 0x0005a40001007387 */ /* 0x0003e80000100800 */
[----:B--2---:R2:W-:Y:S01]  /*169d0*/  STL [R1+0x5b0], R6 ;  /* 0x0005b00601007387 */ /* 0x0045e20000100800 */
[----:B-1----:R-:W-:-:S03]  /*169e0*/  IMAD.MOV.U32 R0, RZ, RZ, R7 ;  /* 0x000000ffff007224 */ /* 0x002fc600078e0007 */
[----:B--2---:R-:W2:Y:S04]  /*169f0*/  LDL.LU.64 R6, [R1+0x688] ;  /* 0x0006880001067983 */ /* 0x004ea80000300a00 */
[----:B------:R1:W-:Y:S04]  /*16a00*/  STL [R1+0x5ac], R0 ;  /* 0x0005ac0001007387 */ /* 0x0003e80000100800 */
[----:B----4-:R-:W-:Y:S01]  /*16a10*/  STL [R1+0x5b8], R64 ;  /* 0x0005b84001007387 */ /* 0x010fe20000100800 */
[----:B-1----:R-:W-:-:S03]  /*16a20*/  IMAD.MOV.U32 R0, RZ, RZ, R65 ;  /* 0x000000ffff007224 */ /* 0x002fc600078e0041 */
[----:B------:R-:W-:Y:S04]  /*16a30*/  STL [R1+0x5c0], R66 ;  /* 0x0005c04201007387 */ /* 0x000fe80000100800 */
        /* <DEDUP_REMOVED lines=25> */
[----:B------:R-:W4:Y:S01]  /*16bd0*/  LDL.LU.64 R18, [R1+0x6a0] ;  /* 0x0006a00001127983 */ /* 0x000f220000300a00 */
[----:B-1----:R-:W-:-:S05]  /*16be0*/  IMAD.MOV.U32 R0, RZ, RZ, R5 ;  /* 0x000000ffff007224 */ /* 0x002fca00078e0005 */
[----:B------:R1:W-:Y:S04]  /*16bf0*/  STL [R1+0x5fc], R0 ;  /* 0x0005fc0001007387 */ /* 0x0003e80000100800 */
[----:B------:R-:W-:Y:S04]  /*16c00*/  STL [R1+0x608], R176 ;  /* 0x000608b001007387 */ /* 0x000fe80000100800 */
[----:B------:R-:W-:Y:S04]  /*16c10*/  STL [R1+0x604], R177 ;  /* 0x000604b101007387 */ /* 0x000fe80000100800 */
[----:B------:R-:W4:Y:S04]  /*16c20*/  LDL.LU.64 R92, [R1+0x6b0] ;  /* 0x0006b000015c7983 */ /* 0x000f280000300a00 */
[----:B------:R-:W-:Y:S04]  /*16c30*/  STL [R1+0x610], R178 ;  /* 0x000610b201007387 */ /* 0x000fe80000100800 */
[----:B------:R-:W-:Y:S04]  /*16c40*/  STL [R1+0x60c], R179 ;  /* 0x00060cb301007387 */ /* 0x000fe80000100800 */
[----:B------:R-:W4:Y:S04]  /*16c50*/  LDL.LU.64 R4, [R1+0x6b8] ;  /* 0x0006b80001047983 */ /* 0x000f280000300a00 */
[----:B---3--:R-:W-:Y:S04]  /*16c60*/  STL [R1+0x618], R16 ;  /* 0x0006181001007387 */ /* 0x008fe80000100800 */
[----:B------:R-:W3:Y:S01]  /*16c70*/  LDL.LU.64 R94, [R1+0x6c8] ;  /* 0x0006c800015e7983 */ /* 0x000ee20000300a00 */
[----:B-1----:R-:W-:-:S05]  /*16c80*/  IMAD.MOV.U32 R0, RZ, RZ, R17 ;  /* 0x000000ffff007224 */ /* 0x002fca00078e0011 */
[----:B------:R2:W-:Y:S02]  /*16c90*/  STL [R1+0x614], R0 ;  /* 0x0006140001007387 */ /* 0x0005e40000100800 */
[----:B--2---:R-:W-:Y:S02]  /*16ca0*/  IMAD.MOV.U32 R0, RZ, RZ, R7 ;  /* 0x000000ffff007224 */ /* 0x004fe400078e0007 */
[----:B------:R1:W-:Y:S04]  /*16cb0*/  STL [R1+0x620], R6 ;  /* 0x0006200601007387 */ /* 0x0003e80000100800 */
[----:B------:R-:W-:Y:S04]  /*16cc0*/  STL [R1+0x628], R184 ;  /* 0x000628b801007387 */ /* 0x000fe80000100800 */
[----:B------:R4:W-:Y:S04]  /*16cd0*/  STL [R1+0x61c], R0 ;  /* 0x00061c0001007387 */ /* 0x0009e80000100800 */
[----:B------:R-:W2:Y:S04]  /*16ce0*/  LDL.LU.64 R24, [R1+0x6d0] ;  /* 0x0006d00001187983 */ /* 0x000ea80000300a00 */
[----:B------:R-:W-:Y:S04]  /*16cf0*/  STL [R1+0x624], R185 ;  /* 0x000624b901007387 */ /* 0x000fe80000100800 */
[----:B------:R-:W-:Y:S04]  /*16d00*/  STL [R1+0x630], R186 ;  /* 0x000630ba01007387 */ /* 0x000fe80000100800 */
[----:B------:R-:W2:Y:S04]  /*16d10*/  LDL.LU.64 R26, [R1+0x6d8] ;  /* 0x0006d800011a7983 */ /* 0x000ea80000300a00 */
[----:B------:R-:W-:Y:S04]  /*16d20*/  STL [R1+0x62c], R187 ;  /* 0x00062cbb01007387 */ /* 0x000fe80000100800 */
        /* <DEDUP_REMOVED lines=10> */
[----:B-1----:R-:W2:Y:S04]  /*16dd0*/  LDL.LU.64 R6, [R1+0x6f0] ;  /* 0x0006f00001067983 */ /* 0x002ea80000300a00 */
[----:B------:R-:W-:Y:S04]  /*16de0*/  STL [R1+0x658], R196 ;  /* 0x000658c401007387 */ /* 0x000fe80000100800 */
[----:B------:R-:W-:Y:S01]  /*16df0*/  STL [R1+0x654], R197 ;  /* 0x000654c501007387 */ /* 0x000fe20000100800 */
[----:B----4-:R-:W-:-:S03]  /*16e00*/  IMAD.MOV.U32 R0, RZ, RZ, R19 ;  /* 0x000000ffff007224 */ /* 0x010fc600078e0013 */
[----:B------:R1:W-:Y:S04]  /*16e10*/  STL [R1+0x660], R18 ;  /* 0x0006601201007387 */ /* 0x0003e80000100800 */
[----:B------:R-:W4:Y:S04]  /*16e20*/  LDL.LU.64 R16, [R1+0x6f8] ;  /* 0x0006f80001107983 */ /* 0x000f280000300a00 */
[----:B------:R-:W-:Y:S04]  /*16e30*/  STL [R1+0x668], R92 ;  /* 0x0006685c01007387 */ /* 0x000fe80000100800 */
[----:B------:R1:W-:Y:S04]  /*16e40*/  STL [R1+0x65c], R0 ;  /* 0x00065c0001007387 */ /* 0x0003e80000100800 */
[----:B-1----:R-:W4:Y:S01]  /*16e50*/  LDL.LU.64 R18, [R1+0x700] ;  /* 0x0007000001127983 */ /* 0x002f220000300a00 */
[----:B------:R-:W-:-:S03]  /*16e60*/  IMAD.MOV.U32 R0, RZ, RZ, R93 ;  /* 0x000000ffff007224 */ /* 0x000fc600078e005d */
[----:B------:R-:W-:Y:S04]  /*16e70*/  STL [R1+0x670], R4 ;  /* 0x0006700401007387 */ /* 0x000fe80000100800 */
[----:B------:R1:W-:Y:S04]  /*16e80*/  STL [R1+0x664], R0 ;  /* 0x0006640001007387 */ /* 0x0003e80000100800 */
[----:B------:R-:W4:Y:S01]  /*16e90*/  LDL.LU.64 R182, [R1+0x708] ;  /* 0x0007080001b67983 */ /* 0x000f220000300a00 */
[----:B-1----:R-:W-:-:S03]  /*16ea0*/  IMAD.MOV.U32 R0, RZ, RZ, R5 ;  /* 0x000000ffff007224 */ /* 0x002fc600078e0005 */
[----:B---3--:R-:W-:Y:S04]  /*16eb0*/  STL [R1+0x678], R94 ;  /* 0x0006785e01007387 */ /* 0x008fe80000100800 */
[----:B------:R1:W-:Y:S04]  /*16ec0*/  STL [R1+0x66c], R0 ;  /* 0x00066c0001007387 */ /* 0x0003e80000100800 */
[----:B------:R-:W3:Y:S04]  /*16ed0*/  LDL.LU.64 R4, [R1+0x718] ;  /* 0x0007180001047983 */ /* 0x000ee80000300a00 */
[----:B------:R-:W3:Y:S01]  /*16ee0*/  LDL.LU.64 R124, [R1+0x720] ;  /* 0x00072000017c7983 */ /* 0x000ee20000300a00 */
[----:B-1----:R-:W-:-:S05]  /*16ef0*/  IMAD.MOV.U32 R0, RZ, RZ, R95 ;  /* 0x000000ffff007224 */ /* 0x002fca00078e005f */
[----:B------:R1:W-:Y:S04]  /*16f00*/  STL [R1+0x674], R0 ;  /* 0x0006740001007387 */ /* 0x0003e80000100800 */
[----:B--2---:R-:W-:Y:S01]  /*16f10*/  STL [R1+0x680], R24 ;  /* 0x0006801801007387 */ /* 0x004fe20000100800 */
[----:B-1----:R-:W-:-:S03]  /*16f20*/  IMAD.MOV.U32 R0, RZ, RZ, R25 ;  /* 0x000000ffff007224 */ /* 0x002fc600078e0019 */
[----:B------:R-:W2:Y:S04]  /*16f30*/  LDL.LU.64 R126, [R1+0x728] ;  /* 0x00072800017e7983 */ /* 0x000ea80000300a00 */
[----:B------:R1:W-:Y:S04]  /*16f40*/  STL [R1+0x67c], R0 ;  /* 0x00067c0001007387 */ /* 0x0003e80000100800 */
[----:B------:R-:W-:Y:S04]  /*16f50*/  STL [R1+0x688], R26 ;  /* 0x0006881a01007387 */ /* 0x000fe80000100800 */
[----:B------:R-:W2:Y:S01]  /*16f60*/  LDL.64 R64, [R1+0x740] ;  /* 0x0007400001407983 */ /* 0x000ea20000100a00 */
[----:B-1----:R-:W-:-:S03]  /*16f70*/  IMAD.MOV.U32 R0, RZ, RZ, R27 ;  /* 0x000000ffff007224 */ /* 0x002fc600078e001b */
[----:B------:R-:W2:Y:S04]  /*16f80*/  LDL.64 R66, [R1+0x748] ;  /* 0x0007480001427983 */ /* 0x000ea80000100a00 */
[----:B------:R1:W-:Y:S04]  /*16f90*/  STL [R1+0x684], R0 ;  /* 0x0006840001007387 */ /* 0x0003e80000100800 */
[----:B------:R-:W-:Y:S04]  /*16fa0*/  STL [R1+0x690], R20 ;  /* 0x0006901401007387 */ /* 0x000fe80000100800 */
[----:B------:R-:W2:Y:S01]  /*16fb0*/  LDL.64 R92, [R1+0x750] ;  /* 0x00075000015c7983 */ /* 0x000ea20000100a00 */
[----:B-1----:R-:W-:-:S03]  /*16fc0*/  IMAD.MOV.U32 R0, RZ, RZ, R21 ;  /* 0x000000ffff007224 */ /* 0x002fc600078e0015 */
[----:B------:R-:W2:Y:S04]  /*16fd0*/  LDL.LU.64 R94, [R1+0x758] ;  /* 0x00075800015e7983 */ /* 0x000ea80000300a00 */
[----:B------:R1:W-:Y:S04]  /*16fe0*/  STL [R1+0x68c], R0 ;  /* 0x00068c0001007387 */ /* 0x0003e80000100800 */
[----:B------:R-:W-:Y:S04]  /*16ff0*/  STL [R1+0x698], R22 ;  /* 0x0006981601007387 */ /* 0x000fe80000100800 */
[----:B------:R-:W2:Y:S01]  /*17000*/  LDL.LU.64 R24, [R1+0x760] ;  /* 0x0007600001187983 */ /* 0x000ea20000300a00 */
[----:B-1----:R-:W-:-:S03]  /*17010*/  IMAD.MOV.U32 R0, RZ, RZ, R23 ;  /* 0x000000ffff007224 */ /* 0x002fc600078e0017 */
[----:B------:R-:W2:Y:S04]  /*17020*/  LDL.LU.64 R26, [R1+0x768] ;  /* 0x00076800011a7983 */ /* 0x000ea80000300a00 */
[----:B------:R1:W-:Y:S04]  /*17030*/  STL [R1+0x694], R0 ;  /* 0x0006940001007387 */ /* 0x0003e80000100800 */
[----:B------:R1:W-:Y:S04]  /*17040*/  STL [R1+0x6a0], R6 ;  /* 0x0006a00601007387 */ /* 0x0003e80000100800 */
[----:B------:R-:W2:Y:S01]  /*17050*/  LDL.LU.64 R20, [R1+0x770] ;  /* 0x0007700001147983 */ /* 0x000ea20000300a00 */
[----:B-1----:R-:W-:-:S03]  /*17060*/  IMAD.MOV.U32 R0, RZ, RZ, R7 ;  /* 0x000000ffff007224 */ /* 0x002fc600078e0007 */
[----:B------:R-:W2:Y:S04]  /*17070*/  LDL.LU.64 R6, [R1+0x780] ;  /* 0x0007800001067983 */ /* 0x000ea80000300a00 */
[----:B------:R4:W-:Y:S02]  /*17080*/  STL [R1+0x69c], R0 ;  /* 0x00069c0001007387 */ /* 0x0009e40000100800 */
[----:B----4-:R-:W-:Y:S02]  /*17090*/  IMAD.MOV.U32 R0, RZ, RZ, R17 ;  /* 0x000000ffff007224 */ /* 0x010fe400078e0011 */
[----:B------:R-:W-:Y:S04]  /*170a0*/  STL [R1+0x6a8], R16 ;  /* 0x0006a81001007387 */ /* 0x000fe80000100800 */
[----:B------:R-:W4:Y:S04]  /*170b0*/  LDL.LU.64 R22, [R1+0x788] ;  /* 0x0007880001167983 */ /* 0x000f280000300a00 */
[----:B------:R1:W-:Y:S02]  /*170c0*/  STL [R1+0x6a4], R0 ;  /* 0x0006a40001007387 */ /* 0x0003e40000100800 */
[----:B-1----:R-:W-:-:S02]  /*170d0*/  IMAD.MOV.U32 R0, RZ, RZ, R19 ;  /* 0x000000ffff007224 */ /* 0x002fc400078e0013 */
[----:B------:R1:W-:Y:S04]  /*170e0*/  STL [R1+0x6b0], R18 ;  /* 0x0006b01201007387 */ /* 0x0003e80000100800 */
[----:B------:R-:W4:Y:S04]  /*170f0*/  LDL.LU.64 R16, [R1+0x790] ;  /* 0x0007900001107983 */ /* 0x000f280000300a00 */
[----:B------:R-:W-:Y:S04]  /*17100*/  STL [R1+0x6b8], R182 ;  /* 0x0006b8b601007387 */ /* 0x000fe80000100800 */
[----:B------:R1:W-:Y:S04]  /*17110*/  STL [R1+0x6ac], R0 ;  /* 0x0006ac0001007387 */ /* 0x0003e80000100800 */
[----:B-1----:R-:W4:Y:S01]  /*17120*/  LDL.LU.64 R18, [R1+0x7a0] ;  /* 0x0007a00001127983 */ /* 0x002f220000300a00 */
[----:B------:R-:W-:-:S03]  /*17130*/  IMAD.MOV.U32 R0, RZ, RZ, R183 ;  /* 0x000000ffff007224 */ /* 0x000fc600078e00b7 */
[----:B---3--:R-:W-:Y:S04]  /*17140*/  STL [R1+0x6c0], R4 ;  /* 0x0006c00401007387 */ /* 0x008fe80000100800 */
[----:B------:R1:W-:Y:S04]  /*17150*/  STL [R1+0x6b4], R0 ;  /* 0x0006b40001007387 */ /* 0x0003e80000100800 */
[----:B------:R-:W-:Y:S01]  /*17160*/  STL [R1+0x6c8], R124 ;  /* 0x0006c87c01007387 */ /* 0x000fe20000100800 */
[----:B-1----:R-:W-:-:S05]  /*17170*/  IMAD.MOV.U32 R0, RZ, RZ, R5 ;  /* 0x000000ffff007224 */ /* 0x002fca00078e0005 */
[----:B------:R1:W-:Y:S04]  /*17180*/  STL [R1+0x6bc], R0 ;  /* 0x0006bc0001007387 */ /* 0x0003e80000100800 */
[----:B------:R-:W3:Y:S01]  /*17190*/  LDL.LU.64 R4, [R1+0x798] ;  /* 0x0007980001047983 */ /* 0x000ee20000300a00 */
[----:B-1----:R-:W-:-:S03]  /*171a0*/  IMAD.MOV.U32 R0, RZ, RZ, R125 ;  /* 0x000000ffff007224 */ /* 0x002fc600078e007d */
[----:B--2---:R-:W-:Y:S04]  /*171b0*/  STL [R1+0x6d0], R126 ;  /* 0x0006d07e01007387 */ /* 0x004fe80000100800 */
        /* <DEDUP_REMOVED lines=24> */
[----:B------:R1:W-:Y:S02]  /*17340*/  STL [R1+0x704], R0 ;  /* 0x0007040001007387 */ /* 0x0003e40000100800 */
[----:B-1----:R-:W-:Y:S02]  /*17350*/  IMAD.MOV.U32 R0, RZ, RZ, R7 ;  /* 0x000000ffff007224 */ /* 0x002fe400078e0007 */
[----:B------:R-:W1:Y:S04]  /*17360*/  S2R R7, SR_TID.X ;  /* 0x0000000000077919 */ /* 0x000e680000002100 */
[----:B------:R2:W-:Y:S04]  /*17370*/  STL [R1+0x70c], R0 ;  /* 0x00070c0001007387 */ /* 0x0005e80000100800 */
[----:B----4-:R-:W-:Y:S01]  /*17380*/  STL [R1+0x718], R22 ;  /* 0x0007181601007387 */ /* 0x010fe20000100800 */
[----:B--2---:R-:W-:-:S02]  /*17390*/  IMAD.MOV.U32 R0, RZ, RZ, R23 ;  /* 0x000000ffff007224 */ /* 0x004fc400078e0017 */
[----:B------:R-:W-:Y:S01]  /*173a0*/  IMAD.MOV.U32 R2, RZ, RZ, R17 ;  /* 0x000000ffff027224 */ /* 0x000fe200078e0011 */
[----:B------:R-:W-:Y:S04]  /*173b0*/  STL [R1+0x720], R16 ;  /* 0x0007201001007387 */ /* 0x000fe80000100800 */
[----:B------:R1:W-:Y:S01]  /*173c0*/  STL [R1+0x714], R0 ;  /* 0x0007140001007387 */ /* 0x0003e20000100800 */
[----:B------:R-:W-:-:S03]  /*173d0*/  IMAD.MOV.U32 R3, RZ, RZ, R19 ;  /* 0x000000ffff037224 */ /* 0x000fc600078e0013 */
[----:B------:R-:W-:Y:S01]  /*173e0*/  STL [R1+0x728], R18 ;  /* 0x0007281201007387 */ /* 0x000fe20000100800 */
[----:B-1----:R-:W-:-:S03]  /*173f0*/  LOP3.LUT R0, R7, 0x7, RZ, 0xc0, !PT ;  /* 0x0000000707007812 */ /* 0x002fc600078ec0ff */
[----:B------:R1:W-:Y:S04]  /*17400*/  STL [R1+0x71c], R2 ;  /* 0x00071c0201007387 */ /* 0x0003e80000100800 */
[----:B------:R2:W-:Y:S01]  /*17410*/  STL [R1+0x724], R3 ;  /* 0x0007240301007387 */ /* 0x0005e20000100800 */
[----:B------:R-:W-:Y:S01]  /*17420*/  IMAD R0, R0, 0x210, RZ ;  /* 0x0000021000007824 */ /* 0x000fe200078e02ff */
[----:B-1----:R-:W-:Y:S01]  /*17430*/  SHF.R.S32.HI R2, RZ, 0x1f, R200 ;  /* 0x0000001fff027819 */ /* 0x002fe200000114c8 */
[----:B--2---:R-:W-:-:S03]  /*17440*/  IMAD.SHL.U32 R3, R7, 0x2, RZ ;  /* 0x0000000207037824 */ /* 0x004fc600078e00ff */
[----:B------:R-:W-:Y:S02]  /*17450*/  LEA.HI R2, R2, R200, RZ, 0x7 ;  /* 0x000000c802027211 */ /* 0x000fe400078f38ff */
[----:B------:R-:W-:Y:S02]  /*17460*/  LOP3.LUT R0, R0, 0x30, R3, 0x78, !PT ;  /* 0x0000003000007812 */ /* 0x000fe400078e7803 */
[----:B------:R-:W-:Y:S02]  /*17470*/  SHF.R.S32.HI R10, RZ, 0x7, R2 ;  /* 0x00000007ff0a7819 */ /* 0x000fe40000011402 */
[----:B------:R-:W-:Y:S01]  /*17480*/  SHF.R.S32.HI R3, RZ, 0x1f, R198 ;  /* 0x0000001fff037819 */ /* 0x000fe200000114c6 */
[----:B------:R-:W-:Y:S01]  /*17490*/  USHF.R.S32.HI UR6, URZ, 0x1f, UR4 ;  /* 0x0000001f3f067899 */ /* 0x000fe20008011404 */
[----:B------:R-:W-:Y:S01]  /*174a0*/  IMAD.MOV.U32 R200, RZ, RZ, RZ ;  /* 0x000000ffffc87224 */ /* 0x000fe200078e00ff */
        /* <DEDUP_REMOVED lines=47> */
[----:B---3--:R1:W-:Y:S02]  /*177a0*/  STL [R1+0x730], R4 ;  /* 0x0007300401007387 */ /* 0x0083e40000100800 */
[----:B-1----:R-:W-:-:S05]  /*177b0*/  IMAD.MOV.U32 R4, RZ, RZ, R5 ;  /* 0x000000ffff047224 */ /* 0x002fca00078e0005 */
[----:B------:R1:W-:Y:S02]  /*177c0*/  STL [R1+0x72c], R4 ;  /* 0x00072c0401007387 */ /* 0x0003e40000100800 */
[----:B-1----:R-:W-:-:S05]  /*177d0*/  IMAD.SHL.U32 R4, R7, 0x80, RZ ;  /* 0x0000008007047824 */ /* 0x002fca00078e00ff */
[----:B------:R-:W-:-:S04]  /*177e0*/  LOP3.LUT R8, R0, 0x1000, R4, 0xf8, !PT ;  /* 0x0000100000087812 */ /* 0x000fc800078ef804 */
[----:B------:R-:W-:Y:S01]  /*177f0*/  LOP3.LUT R2, R8, 0x40, RZ, 0x3c, !PT ;  /* 0x0000004008027812 */ /* 0x000fe200078e3cff */
[----:B------:R1:W-:Y:S04]  /*17800*/  STL [R1+0x740], R8 ;  /* 0x0007400801007387 */ /* 0x0003e80000100800 */
[----:B------:R1:W-:Y:S01]  /*17810*/  STL [R1+0x74c], R2 ;  /* 0x00074c0201007387 */ /* 0x0003e20000100800 */
[----:B------:R-:W-:Y:S02]  /*17820*/  SHF.L.U64.HI R0, R198, 0x2, R3 ;  /* 0x00000002c6007819 */ /* 0x000fe40000010203 */
[----:B------:R-:W-:-:S05]  /*17830*/  LOP3.LUT R3, R7, 0x3, RZ, 0xc0, !PT ;  /* 0x0000000307037812 */ /* 0x000fca00078ec0ff */
[----:B------:R-:W-:Y:S01]  /*17840*/  IMAD R3, R3, 0x220, RZ ;  /* 0x0000022003037824 */ /* 0x000fe200078e02ff */
[----:B------:R-:W-:-:S04]  /*17850*/  CS2R R38, SRZ ;  /* 0x0000000000267805 */ /* 0x000fc8000001ff00 */
[----:B------:R-:W-:Y:S01]  /*17860*/  LOP3.LUT R9, R3, 0x5c, R7, 0x78, !PT ;  /* 0x0000005c03097812 */ /* 0x000fe200078e7807 */
[----:B------:R-:W-:Y:S01]  /*17870*/  IMAD.SHL.U32 R198, R198, 0x4, RZ ;  /* 0x00000004c6c67824 */ /* 0x000fe200078e00ff */
        /* <DEDUP_REMOVED lines=16> */
[----:B------:R-:W-:-:S02]  /*17980*/  IADD3 R10, R10, -0x2, RZ ;  /* 0xfffffffe0a0a7810 */ /* 0x000fc40007ffe0ff */
[----:B------:R-:W-:Y:S01]  /*17990*/  LOP3.LUT R3, R9, 0x20, RZ, 0x3c, !PT ;  /* 0x0000002009037812 */ /* 0x000fe200078e3cff */
[----:B------:R-:W-:Y:S02]  /*179a0*/  USHF.L.U32 UR7, UR4, 0x2, URZ ;  /* 0x0000000204077899 */ /* 0x000fe4000800063f */
[----:B------:R-:W-:Y:S02]  /*179b0*/  USHF.L.U64.HI UR6, UR4, 0x2, UR6 ;  /* 0x0000000204067899 */ /* 0x000fe40008010206 */
[----:B------:R-:W-:Y:S02]  /*179c0*/  UMOV UR5, 0x1 ;  /* 0x0000000100057882 */ /* 0x000fe40000000000 */
[----:B-1----:R-:W-:Y:S02]  /*179d0*/  UMOV UR4, 0xffffffff ;  /* 0xffffffff00047882 */ /* 0x002fe40000000000 */
.L_x_1:
[----:B------:R-:W2:Y:S01]  /*179e0*/  LDL R8, [R1+0x740] ;  /* 0x0007400001087983 */ /* 0x000ea20000100800 */
[----:B------:R-:W-:Y:S01]  /*179f0*/  UIADD3 UR4, UR4, 0x1, URZ ;  /* 0x0000000104047890 */ /* 0x000fe2000fffe03f */
[----:B------:R-:W-:-:S04]  /*17a00*/  DEPBAR.LE SB0, 0x2 ;  /* 0x000080800000791a */ /* 0x000fc80000000000 */
[----:B------:R-:W3:Y:S01]  /*17a10*/  LDL R192, [R1+0x74c] ;  /* 0x00074c0001c07983 */ /* 0x000ee20000100800 */
[----:B------:R-:W-:-:S03]  /*17a20*/  UISETP.GT.AND UP0, UPT, UR4, 0x1, UPT ;  /* 0x000000010400788c */ /* 0x000fc6000bf04270 */
[----:B------:R-:W1:Y:S01]  /*17a30*/  S2R R10, SR_TID.X ;  /* 0x00000000000a7919 */ /* 0x000e620000002100 */
[----:B------:R-:W-:-:S06]  /*17a40*/  USEL UR4, UR4, URZ, !UP0 ;  /* 0x0000003f04047287 */ /* 0x000fcc000c000000 */
[----:B------:R-:W-:Y:S02]  /*17a50*/  IMAD.U32 R2, RZ, RZ, UR4 ;  /* 0x00000004ff027e24 */ /* 0x000fe4000f8e00ff */
[----:B------:R-:W-:Y:S01]  /*17a60*/  IMAD.U32 R196, RZ, RZ, UR4 ;  /* 0x00000004ffc47e24 */ /* 0x000fe2000f8e00ff */
[C---:B-1----:R-:W-:Y:S02]  /*17a70*/  LOP3.LUT R3, R10.reuse, 0x3, RZ, 0xc0, !PT ;  /* 0x000000030a037812 */ /* 0x042fe400078ec0ff */
[----:B------:R-:W-:-:S03]  /*17a80*/  LOP3.LUT R9, R10, 0x3, RZ, 0xc0, !PT ;  /* 0x000000030a097812 */ /* 0x000fc600078ec0ff */
[----:B------:R-:W-:Y:S02]  /*17a90*/  IMAD R3, R3, 0x220, RZ ;  /* 0x0000022003037824 */ /* 0x000fe400078e02ff */
[----:B------:R-:W-:-:S03]  /*17aa0*/  IMAD R9, R9, 0x220, RZ ;  /* 0x0000022009097824 */ /* 0x000fc600078e02ff */
[--C-:B------:R-:W-:Y:S02]  /*17ab0*/  LOP3.LUT R3, R3, 0x5c, R10.reuse, 0x78, !PT ;  /* 0x0000005c03037812 */ /* 0x100fe400078e780a */
[----:B------:R-:W-:-:S03]  /*17ac0*/  LOP3.LUT R9, R9, 0x5c, R10, 0x78, !PT ;  /* 0x0000005c09097812 */ /* 0x000fc600078e780a */
[----:B------:R-:W-:Y:S01]  /*17ad0*/  IMAD R2, R2, 0x10000, R3 ;  /* 0x0001000002027824 */ /* 0x000fe200078e0203 */
[----:B------:R-:W-:Y:S01]  /*17ae0*/  BAR.SYNC.DEFER_BLOCKING 0x0 ;  /* 0x0000000000007b1d */ /* 0x000fe20000010000 */
[----:B------:R-:W-:Y:S01]  /*17af0*/  LOP3.LUT R9, R9, 0x20, RZ, 0x3c, !PT ;  /* 0x0000002009097812 */ /* 0x000fe200078e3cff */
[----:B------:R-:W-:-:S04]  /*17b00*/  IMAD.U32 R3, RZ, RZ, UR4 ;  /* 0x00000004ff037e24 */ /* 0x000fc8000f8e00ff */
[----:B------:R-:W-:Y:S01]  /*17b10*/  IMAD R3, R3, 0x10000, R9 ;  /* 0x0001000003037824 */ /* 0x000fe200078e0209 */
[----:B------:R-:W-:Y:S04]  /*17b20*/  LDS R12, [R2+0x180] ;  /* 0x00018000020c7984 */ /* 0x000fe80000000800 */
[----:B------:R-:W-:Y:S04]  /*17b30*/  LDS R14, [R2+0x980] ;  /* 0x00098000020e7984 */ /* 0x000fe80000000800 */
[----:B------:R-:W-:Y:S04]  /*17b40*/  LDS R13, [R3+0x180] ;  /* 0x00018000030d7984 */ /* 0x000fe80000000800 */
[----:B------:R-:W-:Y:S04]  /*17b50*/  LDS R15, [R3+0x980] ;  /* 0x00098000030f7984 */ /* 0x000fe80000000800 */
[----:B------:R-:W-:Y:S04]  /*17b60*/  LDS R120, [R2] ;  /* 0x0000000002787984 */ /* 0x000fe80000000800 */
[----:B------:R-:W-:Y:S04]  /*17b70*/  LDS R122, [R2+0x800] ;  /* 0x00080000027a7984 */ /* 0x000fe80000000800 */
[----:B------:R-:W-:Y:S04]  /*17b80*/  LDS R121, [R3] ;  /* 0x0000000003797984 */ /* 0x000fe80000000800 */
[----:B------:R-:W-:Y:S04]  /*17b90*/  LDS R123, [R3+0x800] ;  /* 0x00080000037b7984 */ /* 0x000fe80000000800 */
[----:B------:R-:W-:Y:S04]  /*17ba0*/  LDS R112, [R2+0x80] ;  /* 0x0000800002707984 */ /* 0x000fe80000000800 */
[----:B------:R-:W-:Y:S04]  /*17bb0*/  LDS R114, [R2+0x880] ;  /* 0x0008800002727984 */ /* 0x000fe80000000800 */
[----:B------:R-:W-:Y:S04]  /*17bc0*/  LDS R113, [R3+0x80] ;  /* 0x0000800003717984 */ /* 0x000fe80000000800 */
[----:B------:R-:W-:Y:S04]  /*17bd0*/  LDS R115, [R3+0x880] ;  /* 0x0008800003737984 */ /* 0x000fe80000000800 */
[----:B------:R-:W-:Y:S04]  /*17be0*/  LDS R96, [R2+0x100] ;  /* 0x0001000002607984 */ /* 0x000fe80000000800 */
[----:B------:R-:W-:Y:S04]  /*17bf0*/  LDS R98, [R2+0x900] ;  /* 0x0009000002627984 */ /* 0x000fe80000000800 */
[----:B------:R-:W-:Y:S04]  /*17c00*/  LDS R97, [R3+0x100] ;  /* 0x0001000003617984 */ /* 0x000fe80000000800 */
[----:B------:R-:W-:Y:S01]  /*17c10*/  LDS R99, [R3+0x900] ;  /* 0x0009000003637984 */ /* 0x000fe20000000800 */
[----:B------:R-:W-:-:S02]  /*17c20*/  IMAD.U32 R197, RZ, RZ, UR4 ;  /* 0x00000004ffc57e24 */ /* 0x000fc4000f8e00ff */
[----:B--2---:R-:W-:-:S05]  /*17c30*/  IMAD R196, R196, 0x10000, R8 ;  /* 0x00010000c4c47824 */ /* 0x004fca00078e0208 */
[----:B------:R-:W1:Y:S04]  /*17c40*/  LDSM.16.M88.4 R32, [R196+0x24000] ;  /* 0x02400000c420783b */ /* 0x000e680000000200 */
[----:B------:R-:W2:Y:S04]  /*17c50*/  LDSM.16.M88.4 R8, [R196+0x20000] ;  /* 0x02000000c408783b */ /* 0x000ea80000000200 */
[----:B------:R-:W4:Y:S04]  /*17c60*/  LDSM.16.M88.4 R28, [R196+0x22000] ;  /* 0x02200000c41c783b */ /* 0x000f280000000200 */
[----:B------:R-:W5:Y:S04]  /*17c70*/  LDSM.16.M88.4 R68, [R196+0x26000] ;  /* 0x02600000c444783b */ /* 0x000f680000000200 */
[----:B------:R-:W-:Y:S04]  /*17c80*/  LDSM.16.M88.4 R60, [R196+0x2a000] ;  /* 0x02a00000c43c783b */ /* 0x000fe80000000200 */
[----:B------:R-:W-:Y:S04]  /*17c90*/  LDSM.16.M88.4 R56, [R196+0x2c000] ;  /* 0x02c00000c438783b */ /* 0x000fe80000000200 */
[----:B------:R-:W-:Y:S01]  /*17ca0*/  LDSM.16.M88.4 R44, [R196+0x2e000] ;  /* 0x02e00000c42c783b */ /* 0x000fe20000000200 */
[C---:B-1----:R-:W-:Y:S03]  /*17cb0*/  HMMA.1688.F32.TF32 R176, R12.reuse, R32, R64 ;  /* 0x000000200cb0723c */ /* 0x042fe60000081040 */
[----:B------:R-:W1:Y:S05]  /*17cc0*/  LDSM.16.M88.4 R64, [R196+0x28000] ;  /* 0x02800000c440783b */ /* 0x000e6a0000000200 */
[-C--:B--2---:R-:W-:Y:S08]  /*17cd0*/  HMMA.1688.F32.TF32 R184, R12, R8.reuse, R180 ;  /* 0x000000080cb8723c */ /* 0x084ff000000810b4 */
[-C--:B------:R-:W-:Y:S08]  /*17ce0*/  HMMA.1688.F32.TF32 R100, R120, R8.reuse, R100 ;  /* 0x000000087864723c */ /* 0x080ff00000081064 */
[-C--:B------:R-:W-:Y:S08]  /*17cf0*/  HMMA.1688.F32.TF32 R156, R112, R8.reuse, R156 ;  /* 0x00000008709c723c */ /* 0x080ff0000008109c */
[----:B------:R-:W-:Y:S01]  /*17d00*/  HMMA.1688.F32.TF32 R48, R96, R8, R172 ;  /* 0x000000086030723c */ /* 0x000fe200000810ac */
[----:B---3--:R-:W-:Y:S01]  /*17d10*/  IMAD R197, R197, 0x10000, R192 ;  /* 0x00010000c5c57824 */ /* 0x008fe200078e02c0 */
[----:B------:R-:W-:Y:S04]  /*17d20*/  LDS R8, [R2+0x2180] ;  /* 0x0021800002087984 */ /* 0x000fe80000000800 */
[----:B------:R-:W-:Y:S02]  /*17d30*/  LDS R9, [R3+0x2180] ;  /* 0x0021800003097984 */ /* 0x000fe40000000800 */
[-C--:B----4-:R-:W-:Y:S08]  /*17d40*/  HMMA.1688.F32.TF32 R104, R120, R28.reuse, R104 ;  /* 0x0000001c7868723c */ /* 0x090ff00000081068 */
[-C--:B------:R-:W-:Y:S08]  /*17d50*/  HMMA.1688.F32.TF32 R152, R112, R28.reuse, R152 ;  /* 0x0000001c7098723c */ /* 0x080ff00000081098 */
[-C--:B------:R-:W-:Y:S08]  /*17d60*/  HMMA.1688.F32.TF32 R72, R96, R28.reuse, R72 ;  /* 0x0000001c6048723c */ /* 0x080ff00000081048 */
[----:B------:R-:W-:Y:S08]  /*17d70*/  HMMA.1688.F32.TF32 R180, R12, R28, R124 ;  /* 0x0000001c0cb4723c */ /* 0x000ff0000008107c */
[-C--:B------:R-:W-:Y:S08]  /*17d80*/  HMMA.1688.F32.TF32 R108, R120, R32.reuse, R108 ;  /* 0x00000020786c723c */ /* 0x080ff0000008106c */
[-C--:B------:R-:W-:Y:S08]  /*17d90*/  HMMA.1688.F32.TF32 R148, R112, R32.reuse, R148 ;  /* 0x000000207094723c */ /* 0x080ff00000081094 */
[----:B------:R-:W-:Y:S08]  /*17da0*/  HMMA.1688.F32.TF32 R76, R96, R32, R76 ;  /* 0x00000020604c723c */ /* 0x000ff0000008104c */
[C---:B-----5:R-:W-:Y:S08]  /*17db0*/  HMMA.1688.F32.TF32 R88, R120.reuse, R68, R88 ;  /* 0x000000447858723c */ /* 0x060ff00000081058 */
[C---:B-1----:R-:W-:Y:S08]  /*17dc0*/  HMMA.1688.F32.TF32 R116, R120.reuse, R64, R116 ;  /* 0x000000407874723c */ /* 0x042ff00000081074 */
[C---:B------:R-:W-:Y:S08]  /*17dd0*/  HMMA.1688.F32.TF32 R168, R120.reuse, R60, R168 ;  /* 0x0000003c78a8723c */ /* 0x040ff000000810a8 */
[C---:B------:R-:W-:Y:S08]  /*17de0*/  HMMA.1688.F32.TF32 R164, R120.reuse, R56, R164 ;  /* 0x0000003878a4723c */ /* 0x040ff000000810a4 */
[----:B------:R-:W-:Y:S01]  /*17df0*/  HMMA.1688.F32.TF32 R160, R120, R44, R160 ;  /* 0x0000002c78a0723c */ /* 0x000fe200000810a0 */
[----:B------:R-:W-:Y:S04]  /*17e00*/  LDS R120, [R2+0x1000] ;  /* 0x0010000002787984 */ /* 0x000fe80000000800 */
[----:B------:R-:W-:Y:S03]  /*17e10*/  LDS R122, [R2+0x1800] ;  /* 0x00180000027a7984 */ /* 0x000fe60000000800 */
[C---:B------:R-:W-:Y:S01]  /*17e20*/  HMMA.1688.F32.TF32 R144, R112.reuse, R68, R144 ;  /* 0x000000447090723c */ /* 0x040fe20000081090 */
[----:B------:R-:W-:Y:S04]  /*17e30*/  LDS R121, [R3+0x1000] ;  /* 0x0010000003797984 */ /* 0x000fe80000000800 */
[----:B------:R-:W1:Y:S03]  /*17e40*/  LDS R123, [R3+0x1800] ;  /* 0x00180000037b7984 */ /* 0x000e660000000800 */
[C---:B------:R-:W-:Y:S08]  /*17e50*/  HMMA.1688.F32.TF32 R140, R112.reuse, R64, R140 ;  /* 0x00000040708c723c */ /* 0x040ff0000008108c */
[C---:B------:R-:W-:Y:S08]  /*17e60*/  HMMA.1688.F32.TF32 R136, R112.reuse, R60, R136 ;  /* 0x0000003c7088723c */ /* 0x040ff00000081088 */
[C---:B------:R-:W-:Y:S08]  /*17e70*/  HMMA.1688.F32.TF32 R132, R112.reuse, R56, R132 ;  /* 0x000000387084723c */ /* 0x040ff00000081084 */
[----:B------:R-:W-:Y:S01]  /*17e80*/  HMMA.1688.F32.TF32 R128, R112, R44, R128 ;  /* 0x0000002c7080723c */ /* 0x000fe20000081080 */
[----:B------:R-:W-:Y:S04]  /*17e90*/  LDS R112, [R2+0x1100] ;  /* 0x0011000002707984 */ /* 0x000fe80000000800 */
[----:B------:R-:W-:Y:S03]  /*17ea0*/  LDS R114, [R2+0x1900] ;  /* 0x0019000002727984 */ /* 0x000fe60000000800 */
[C---:B------:R-:W-:Y:S01]  /*17eb0*/  HMMA.1688.F32.TF32 R80, R96.reuse, R68, R80 ;  /* 0x000000446050723c */ /* 0x040fe20000081050 */
[----:B------:R-:W-:Y:S04]  /*17ec0*/  LDS R113, [R3+0x1100] ;  /* 0x0011000003717984 */ /* 0x000fe80000000800 */
[----:B------:R-:W-:Y:S03]  /*17ed0*/  LDS R115, [R3+0x1900] ;  /* 0x0019000003737984 */ /* 0x000fe60000000800 */
        /* <DEDUP_REMOVED lines=8> */
[----:B------:R-:W2:Y:S03]  /*17f60*/  LDS R99, [R3+0x1880] ;  /* 0x0018800003637984 */ /* 0x000ea60000000800 */
[C---:B------:R-:W-:Y:S08]  /*17f70*/  HMMA.1688.F32.TF32 R24, R12.reuse, R64, R24 ;  /* 0x000000400c18723c */ /* 0x040ff00000081018 */
[C---:B------:R-:W-:Y:S08]  /*17f80*/  HMMA.1688.F32.TF32 R20, R12.reuse, R60, R20 ;  /* 0x0000003c0c14723c */ /* 0x040ff00000081014 */
[C---:B------:R-:W-:Y:S08]  /*17f90*/  HMMA.1688.F32.TF32 R16, R12.reuse, R56, R16 ;  /* 0x000000380c10723c */ /* 0x040ff00000081010 */
[----:B------:R-:W-:Y:S01]  /*17fa0*/  HMMA.1688.F32.TF32 R4, R12, R44, R4 ;  /* 0x0000002c0c04723c */ /* 0x000fe20000081004 */
[----:B------:R-:W-:Y:S04]  /*17fb0*/  LDS R12, [R2+0x1180] ;  /* 0x00118000020c7984 */ /* 0x000fe80000000800 */
[----:B------:R-:W-:Y:S04]  /*17fc0*/  LDS R14, [R2+0x1980] ;  /* 0x00198000020e7984 */ /* 0x000fe80000000800 */
[----:B------:R-:W-:Y:S04]  /*17fd0*/  LDS R13, [R3+0x1180] ;  /* 0x00118000030d7984 */ /* 0x000fe80000000800 */
[----:B------:R-:W3:Y:S01]  /*17fe0*/  LDS R15, [R3+0x1980] ;  /* 0x00198000030f7984 */ /* 0x000ee20000000800 */
[C---:B-1----:R-:W-:Y:S08]  /*17ff0*/  HMMA.1688.F32.TF32 R100, R120.reuse, R10, R100 ;  /* 0x0000000a7864723c */ /* 0x042ff00000081064 */
[C---:B------:R-:W-:Y:S08]  /*18000*/  HMMA.1688.F32.TF32 R104, R120.reuse, R30, R104 ;  /* 0x0000001e7868723c */ /* 0x040ff00000081068 */
[C---:B------:R-:W-:Y:S08]  /*18010*/  HMMA.1688.F32.TF32 R108, R120.reuse, R34, R108 ;  /* 0x00000022786c723c */ /* 0x040ff0000008106c */
[C---:B------:R-:W-:Y:S01]  /*18020*/  HMMA.1688.F32.TF32 R172, R120.reuse, R70, R88 ;  /* 0x0000004678ac723c */ /* 0x040fe20000081058 */
[----:B------:R-:W-:Y:S07]  /*18030*/  LDSM.16.M88.4 R88, [R197+0x20000] ;  /* 0x02000000c558783b */ /* 0x000fee0000000200 */
[C---:B------:R-:W-:Y:S08]  /*18040*/  HMMA.1688.F32.TF32 R116, R120.reuse, R66, R116 ;  /* 0x000000427874723c */ /* 0x040ff00000081074 */
[C---:B------:R-:W-:Y:S08]  /*18050*/  HMMA.1688.F32.TF32 R168, R120.reuse, R62, R168 ;  /* 0x0000003e78a8723c */ /* 0x040ff000000810a8 */
[C---:B------:R-:W-:Y:S08]  /*18060*/  HMMA.1688.F32.TF32 R164, R120.reuse, R58, R164 ;  /* 0x0000003a78a4723c */ /* 0x040ff000000810a4 */
[----:B------:R-:W-:Y:S08]  /*18070*/  HMMA.1688.F32.TF32 R160, R120, R46, R160 ;  /* 0x0000002e78a0723c */ /* 0x000ff000000810a0 */
[C---:B--2---:R-:W-:Y:S08]  /*18080*/  HMMA.1688.F32.TF32 R156, R96.reuse, R10, R156 ;  /* 0x0000000a609c723c */ /* 0x044ff0000008109c */
[C---:B------:R-:W-:Y:S08]  /*18090*/  HMMA.1688.F32.TF32 R152, R96.reuse, R30, R152 ;  /* 0x0000001e6098723c */ /* 0x040ff00000081098 */
[C---:B------:R-:W-:Y:S08]  /*180a0*/  HMMA.1688.F32.TF32 R148, R96.reuse, R34, R148 ;  /* 0x000000226094723c */ /* 0x040ff00000081094 */
[C---:B------:R-:W-:Y:S08]  /*180b0*/  HMMA.1688.F32.TF32 R144, R96.reuse, R70, R144 ;  /* 0x000000466090723c */ /* 0x040ff00000081090 */
[C---:B------:R-:W-:Y:S08]  /*180c0*/  HMMA.1688.F32.TF32 R140, R96.reuse, R66, R140 ;  /* 0x00000042608c723c */ /* 0x040ff0000008108c */
[C---:B------:R-:W-:Y:S08]  /*180d0*/  HMMA.1688.F32.TF32 R136, R96.reuse, R62, R136 ;  /* 0x0000003e6088723c */ /* 0x040ff00000081088 */
[C---:B------:R-:W-:Y:S08]  /*180e0*/  HMMA.1688.F32.TF32 R132, R96.reuse, R58, R132 ;  /* 0x0000003a6084723c */ /* 0x040ff00000081084 */
[----:B------:R-:W-:Y:S08]  /*180f0*/  HMMA.1688.F32.TF32 R128, R96, R46, R128 ;  /* 0x0000002e6080723c */ /* 0x000ff00000081080 */
[-C--:B------:R-:W-:Y:S08]  /*18100*/  HMMA.1688.F32.TF32 R124, R112, R10.reuse, R48 ;  /* 0x0000000a707c723c */ /* 0x080ff00000081030 */
[----:B---3--:R-:W-:Y:S01]  /*18110*/  HMMA.1688.F32.TF32 R188, R12, R10, R184 ;  /* 0x0000000a0cbc723c */ /* 0x008fe200000810b8 */
[----:B------:R-:W-:Y:S04]  /*18120*/  LDS R10, [R2+0x2980] ;  /* 0x00298000020a7984 */ /* 0x000fe80000000800 */
[----:B------:R-:W-:Y:S03]  /*18130*/  LDS R11, [R3+0x2980] ;  /* 0x00298000030b7984 */ /* 0x000fe60000000800 */
[C---:B------:R-:W-:Y:S01]  /*18140*/  HMMA.1688.F32.TF32 R120, R112.reuse, R30, R72 ;  /* 0x0000001e7078723c */ /* 0x040fe20000081048 */
        /* <DEDUP_REMOVED lines=17> */
[----:B------:R-:W-:Y:S08]  /*18260*/  HMMA.1688.F32.TF32 R36, R112, R46, R36 ;  /* 0x0000002e7024723c */ /* 0x000ff00000081024 */
[C---:B------:R-:W-:Y:S01]  /*18270*/  HMMA.1688.F32.TF32 R184, R12.reuse, R30, R180 ;  /* 0x0000001e0cb8723c */ /* 0x040fe200000810b4 */
[----:B------:R-:W1:Y:S07]  /*18280*/  LDSM.16.M88.4 R28, [R197+0x24000] ;  /* 0x02400000c51c783b */ /* 0x000e6e0000000200 */
[C---:B------:R-:W-:Y:S01]  /*18290*/  HMMA.1688.F32.TF32 R112, R12.reuse, R34, R176 ;  /* 0x000000220c70723c */ /* 0x040fe200000810b0 */
[----:B------:R-:W2:Y:S07]  /*182a0*/  LDSM.16.M88.4 R32, [R197+0x22000] ;  /* 0x02200000c520783b */ /* 0x000eae0000000200 */
[C---:B------:R-:W-:Y:S08]  /*182b0*/  HMMA.1688.F32.TF32 R68, R12.reuse, R70, R92 ;  /* 0x000000460c44723c */ /* 0x040ff0000008105c */
[C---:B------:R-:W-:Y:S01]  /*182c0*/  HMMA.1688.F32.TF32 R64, R12.reuse, R66, R24 ;  /* 0x000000420c40723c */ /* 0x040fe20000081018 */
[----:B------:R-:W3:Y:S07]  /*182d0*/  LDSM.16.M88.4 R24, [R197+0x26000] ;  /* 0x02600000c518783b */ /* 0x000eee0000000200 */
[C---:B------:R-:W-:Y:S01]  /*182e0*/  HMMA.1688.F32.TF32 R60, R12.reuse, R62, R20 ;  /* 0x0000003e0c3c723c */ /* 0x040fe20000081014 */
[----:B------:R-:W4:Y:S07]  /*182f0*/  LDSM.16.M88.4 R20, [R197+0x28000] ;  /* 0x02800000c514783b */ /* 0x000f2e0000000200 */
[C---:B------:R-:W-:Y:S01]  /*18300*/  HMMA.1688.F32.TF32 R56, R12.reuse, R58, R16 ;  /* 0x0000003a0c38723c */ /* 0x040fe20000081010 */
[----:B------:R-:W5:Y:S07]  /*18310*/  LDSM.16.M88.4 R16, [R197+0x2a000] ;  /* 0x02a00000c510783b */ /* 0x000f6e0000000200 */
[----:B------:R-:W-:Y:S01]  /*18320*/  HMMA.1688.F32.TF32 R44, R12, R46, R4 ;  /* 0x0000002e0c2c723c */ /* 0x000fe20000081004 */
[----:B------:R-:W2:Y:S04]  /*18330*/  LDSM.16.M88.4 R12, [R197+0x2c000] ;  /* 0x02c00000c50c783b */ /* 0x000ea80000000200 */
[----:B------:R-:W2:Y:S03]  /*18340*/  LDSM.16.M88.4 R4, [R197+0x2e000] ;  /* 0x02e00000c504783b */ /* 0x000ea60000000200 */
[----:B-1----:R-:W-:Y:S08]  /*18350*/  HMMA.1688.F32.TF32 R92, R8, R28, R112 ;  /* 0x0000001c085c723c */ /* 0x002ff00000081070 */
[-C--:B------:R-:W-:Y:S08]  /*18360*/  HMMA.1688.F32.TF32 R100, R80, R88.reuse, R100 ;  /* 0x000000585064723c */ /* 0x080ff00000081064 */
[-C--:B------:R-:W-:Y:S08]  /*18370*/  HMMA.1688.F32.TF32 R156, R76, R88.reuse, R156 ;  /* 0x000000584c9c723c */ /* 0x080ff0000008109c */
[-C--:B------:R-:W-:Y:S08]  /*18380*/  HMMA.1688.F32.TF32 R124, R72, R88.reuse, R124 ;  /* 0x00000058487c723c */ /* 0x080ff0000008107c */
[----:B------:R-:W-:Y:S08]  /*18390*/  HMMA.1688.F32.TF32 R180, R8, R88, R188 ;  /* 0x0000005808b4723c */ /* 0x000ff000000810bc */
[-C--:B--2---:R-:W-:Y:S08]  /*183a0*/  HMMA.1688.F32.TF32 R104, R80, R32.reuse, R104 ;  /* 0x000000205068723c */ /* 0x084ff00000081068 */
[-C--:B------:R-:W-:Y:S08]  /*183b0*/  HMMA.1688.F32.TF32 R152, R76, R32.reuse, R152 ;  /* 0x000000204c98723c */ /* 0x080ff00000081098 */
[-C--:B------:R-:W-:Y:S08]  /*183c0*/  HMMA.1688.F32.TF32 R120, R72, R32.reuse, R120 ;  /* 0x000000204878723c */ /* 0x080ff00000081078 */
[----:B------:R-:W-:Y:S01]  /*183d0*/  HMMA.1688.F32.TF32 R176, R8, R32, R184 ;  /* 0x0000002008b0723c */ /* 0x000fe200000810b8 */
[----:B------:R-:W-:Y:S04]  /*183e0*/  LDS R184, [R2+0xb080] ;  /* 0x00b0800002b87984 */ /* 0x000fe80000000800 */
[----:B------:R-:W-:Y:S03]  /*183f0*/  LDS R186, [R2+0xb880] ;  /* 0x00b8800002ba7984 */ /* 0x000fe60000000800 */
[-C--:B------:R-:W-:Y:S01]  /*18400*/  HMMA.1688.F32.TF32 R108, R80, R28.reuse, R108 ;  /* 0x0000001c506c723c */ /* 0x080fe2000008106c */
[----:B------:R-:W-:Y:S04]  /*18410*/  LDS R185, [R3+0xb080] ;  /* 0x00b0800003b97984 */ /* 0x000fe80000000800 */
[----:B------:R-:W-:Y:S03]  /*18420*/  LDS R187, [R3+0xb880] ;  /* 0x00b8800003bb7984 */ /* 0x000fe60000000800 */
[-C--:B------:R-:W-:Y:S08]  /*18430*/  HMMA.1688.F32.TF32 R148, R76, R28.reuse, R148 ;  /* 0x0000001c4c94723c */ /* 0x080ff00000081094 */
[----:B------:R-:W-:Y:S08]  /*18440*/  HMMA.1688.F32.TF32 R96, R72, R28, R96 ;  /* 0x0000001c4860723c */ /* 0x000ff00000081060 */
[C---:B---3--:R-:W-:Y:S01]  /*18450*/  HMMA.1688.F32.TF32 R112, R80.reuse, R24, R172 ;  /* 0x000000185070723c */ /* 0x048fe200000810ac */
[----:B------:R-:W-:Y:S04]  /*18460*/  LDS R172, [R2+0x5080] ;  /* 0x0050800002ac7984 */ /* 0x000fe80000000800 */
[----:B------:R-:W-:Y:S03]  /*18470*/  LDS R174, [R2+0x5880] ;  /* 0x0058800002ae7984 */ /* 0x000fe60000000800 */
[C---:B----4-:R-:W-:Y:S01]  /*18480*/  HMMA.1688.F32.TF32 R116, R80.reuse, R20, R116 ;  /* 0x000000145074723c */ /* 0x050fe20000081074 */
[----:B------:R-:W-:Y:S04]  /*18490*/  LDS R173, [R3+0x5080] ;  /* 0x0050800003ad7984 */ /* 0x000fe80000000800 */
[----:B------:R-:W-:Y:S03]  /*184a0*/  LDS R175, [R3+0x5880] ;  /* 0x0058800003af7984 */ /* 0x000fe60000000800 */
[C---:B-----5:R-:W-:Y:S08]  /*184b0*/  HMMA.1688.F32.TF32 R168, R80.reuse, R16, R168 ;  /* 0x0000001050a8723c */ /* 0x060ff000000810a8 */
        /* <DEDUP_REMOVED lines=24> */
[----:B------:R-:W3:Y:S03]  /*18640*/  LDS R75, [R3+0x3900] ;  /* 0x00390000034b7984 */ /* 0x000ee60000000800 */
[C---:B------:R-:W-:Y:S08]  /*18650*/  HMMA.1688.F32.TF32 R64, R8.reuse, R20, R64 ;  /* 0x000000140840723c */ /* 0x040ff00000081040 */
[C---:B------:R-:W-:Y:S08]  /*18660*/  HMMA.1688.F32.TF32 R60, R8.reuse, R16, R60 ;  /* 0x00000010083c723c */ /* 0x040ff0000008103c */
[C---:B------:R-:W-:Y:S08]  /*18670*/  HMMA.1688.F32.TF32 R56, R8.reuse, R12, R56 ;  /* 0x0000000c0838723c */ /* 0x040ff00000081038 */
[----:B------:R-:W-:Y:S01]  /*18680*/  HMMA.1688.F32.TF32 R8, R8, R4, R44 ;  /* 0x000000040808723c */ /* 0x000fe2000008102c */
[----:B------:R-:W-:Y:S04]  /*18690*/  LDS R44, [R2+0x3180] ;  /* 0x00318000022c7984 */ /* 0x000fe80000000800 */
[----:B------:R-:W-:Y:S04]  /*186a0*/  LDS R46, [R2+0x3980] ;  /* 0x00398000022e7984 */ /* 0x000fe80000000800 */
[----:B------:R-:W-:Y:S04]  /*186b0*/  LDS R45, [R3+0x3180] ;  /* 0x00318000032d7984 */ /* 0x000fe80000000800 */
[----:B------:R-:W4:Y:S01]  /*186c0*/  LDS R47, [R3+0x3980] ;  /* 0x00398000032f7984 */ /* 0x000f220000000800 */
[C---:B-1----:R-:W-:Y:S08]  /*186d0*/  HMMA.1688.F32.TF32 R100, R80.reuse, R90, R100 ;  /* 0x0000005a5064723c */ /* 0x042ff00000081064 */
[C---:B------:R-:W-:Y:S08]  /*186e0*/  HMMA.1688.F32.TF32 R104, R80.reuse, R34, R104 ;  /* 0x000000225068723c */ /* 0x040ff00000081068 */
[C---:B------:R-:W-:Y:S08]  /*186f0*/  HMMA.1688.F32.TF32 R108, R80.reuse, R30, R108 ;  /* 0x0000001e506c723c */ /* 0x040ff0000008106c */
[C---:B------:R-:W-:Y:S08]  /*18700*/  HMMA.1688.F32.TF32 R112, R80.reuse, R26, R112 ;  /* 0x0000001a5070723c */ /* 0x040ff00000081070 */
[C---:B------:R-:W-:Y:S08]  /*18710*/  HMMA.1688.F32.TF32 R116, R80.reuse, R22, R116 ;  /* 0x000000165074723c */ /* 0x040ff00000081074 */
[C---:B------:R-:W-:Y:S08]  /*18720*/  HMMA.1688.F32.TF32 R168, R80.reuse, R18, R168 ;  /* 0x0000001250a8723c */ /* 0x040ff000000810a8 */
[C---:B------:R-:W-:Y:S08]  /*18730*/  HMMA.1688.F32.TF32 R164, R80.reuse, R14, R164 ;  /* 0x0000000e50a4723c */ /* 0x040ff000000810a4 */
[----:B------:R-:W-:Y:S01]  /*18740*/  HMMA.1688.F32.TF32 R160, R80, R6, R160 ;  /* 0x0000000650a0723c */ /* 0x000fe200000810a0 */
[----:B------:R-:W-:Y:S07]  /*18750*/  LDSM.16.M88.4 R80, [R196+0x2e080] ;  /* 0x02e08000c450783b */ /* 0x000fee0000000200 */
[C---:B--2---:R-:W-:Y:S08]  /*18760*/  HMMA.1688.F32.TF32 R156, R76.reuse, R90, R156 ;  /* 0x0000005a4c9c723c */ /* 0x044ff0000008109c */
        /* <DEDUP_REMOVED lines=8> */
[C---:B---3--:R-:W-:Y:S08]  /*187f0*/  HMMA.1688.F32.TF32 R124, R72.reuse, R90, R124 ;  /* 0x0000005a487c723c */ /* 0x048ff0000008107c */
        /* <DEDUP_REMOVED lines=8> */
[C---:B----4-:R-:W-:Y:S08]  /*18880*/  HMMA.1688.F32.TF32 R88, R44.reuse, R90, R180 ;  /* 0x0000005a2c58723c */ /* 0x050ff000000810b4 */
        /* <DEDUP_REMOVED lines=10> */
[----:B------:R-:W1:Y:S04]  /*18930*/  LDSM.16.M88.4 R64, [R196+0x22080] ;  /* 0x02208000c440783b */ /* 0x000e680000000200 */
[----:B------:R-:W2:Y:S03]  /*18940*/  LDSM.16.M88.4 R68, [R196+0x24080] ;  /* 0x02408000c444783b */ /* 0x000ea60000000200 */
[C---:B------:R-:W-:Y:S01]  /*18950*/  HMMA.1688.F32.TF32 R16, R44.reuse, R18, R60 ;  /* 0x000000122c10723c */ /* 0x040fe2000008103c */
[----:B------:R-:W-:Y:S04]  /*18960*/  LDSM.16.M88.4 R60, [R196+0x2a080] ;  /* 0x02a08000c43c783b */ /* 0x000fe80000000200 */
[----:B------:R-:W-:Y:S03]  /*18970*/  LDS R177, [R3+0x5000] ;  /* 0x0050000003b17984 */ /* 0x000fe60000000800 */
[C---:B------:R-:W-:Y:S01]  /*18980*/  HMMA.1688.F32.TF32 R12, R44.reuse, R14, R56 ;  /* 0x0000000e2c0c723c */ /* 0x040fe20000081038 */
[----:B------:R-:W3:Y:S04]  /*18990*/  LDSM.16.M88.4 R56, [R196+0x20080] ;  /* 0x02008000c438783b */ /* 0x000ee80000000200 */
[----:B------:R-:W-:Y:S03]  /*189a0*/  LDS R179, [R3+0x5800] ;  /* 0x0058000003b37984 */ /* 0x000fe60000000800 */
[----:B------:R-:W-:Y:S01]  /*189b0*/  HMMA.1688.F32.TF32 R4, R44, R6, R8 ;  /* 0x000000062c04723c */ /* 0x000fe20000081008 */
[----:B------:R-:W4:Y:S04]  /*189c0*/  LDSM.16.M88.4 R44, [R196+0x2c080] ;  /* 0x02c08000c42c783b */ /* 0x000f280000000200 */
[----:B------:R-:W-:Y:S04]  /*189d0*/  LDS R8, [R2+0x4080] ;  /* 0x0040800002087984 */ /* 0x000fe80000000800 */
[----:B------:R-:W-:Y:S04]  /*189e0*/  LDS R10, [R2+0x4880] ;  /* 0x00488000020a7984 */ /* 0x000fe80000000800 */
[----:B------:R-:W-:Y:S04]  /*189f0*/  LDS R9, [R3+0x4080] ;  /* 0x0040800003097984 */ /* 0x000fe80000000800 */
[----:B------:R-:W5:Y:S01]  /*18a00*/  LDS R11, [R3+0x4880] ;  /* 0x00488000030b7984 */ /* 0x000f620000000800 */
[C---:B-1----:R-:W-:Y:S08]  /*18a10*/  HMMA.1688.F32.TF32 R104, R92.reuse, R64, R104 ;  /* 0x000000405c68723c */ /* 0x042ff00000081068 */
[C---:B--2---:R-:W-:Y:S08]  /*18a20*/  HMMA.1688.F32.TF32 R108, R92.reuse, R68, R108 ;  /* 0x000000445c6c723c */ /* 0x044ff0000008106c */
[C---:B---3--:R-:W-:Y:S08]  /*18a30*/  HMMA.1688.F32.TF32 R100, R92.reuse, R56, R100 ;  /* 0x000000385c64723c */ /* 0x048ff00000081064 */
[C---:B------:R-:W-:Y:S08]  /*18a40*/  HMMA.1688.F32.TF32 R112, R92.reuse, R72, R112 ;  /* 0x000000485c70723c */ /* 0x040ff00000081070 */
[C---:B------:R-:W-:Y:S08]  /*18a50*/  HMMA.1688.F32.TF32 R116, R92.reuse, R76, R116 ;  /* 0x0000004c5c74723c */ /* 0x040ff00000081074 */
[C---:B------:R-:W-:Y:S08]  /*18a60*/  HMMA.1688.F32.TF32 R168, R92.reuse, R60, R168 ;  /* 0x0000003c5ca8723c */ /* 0x040ff000000810a8 */
[C---:B----4-:R-:W-:Y:S08]  /*18a70*/  HMMA.1688.F32.TF32 R164, R92.reuse, R44, R164 ;  /* 0x0000002c5ca4723c */ /* 0x050ff000000810a4 */
[----:B------:R-:W-:Y:S01]  /*18a80*/  HMMA.1688.F32.TF32 R160, R92, R80, R160 ;  /* 0x000000505ca0723c */ /* 0x000fe200000810a0 */
[----:B------:R-:W-:Y:S04]  /*18a90*/  LDS R92, [R2+0x4100] ;  /* 0x00410000025c7984 */ /* 0x000fe80000000800 */
[----:B------:R-:W-:Y:S03]  /*18aa0*/  LDS R94, [R2+0x4900] ;  /* 0x00490000025e7984 */ /* 0x000fe60000000800 */
[C---:B-----5:R-:W-:Y:S01]  /*18ab0*/  HMMA.1688.F32.TF32 R156, R8.reuse, R56, R156 ;  /* 0x00000038089c723c */ /* 0x060fe2000008109c */
[----:B------:R-:W-:Y:S04]  /*18ac0*/  LDS R93, [R3+0x4100] ;  /* 0x00410000035d7984 */ /* 0x000fe80000000800 */
[----:B------:R-:W1:Y:S03]  /*18ad0*/  LDS R95, [R3+0x4900] ;  /* 0x00490000035f7984 */ /* 0x000e660000000800 */
[C---:B------:R-:W-:Y:S08]  /*18ae0*/  HMMA.1688.F32.TF32 R152, R8.reuse, R64, R152 ;  /* 0x000000400898723c */ /* 0x040ff00000081098 */
[C---:B------:R-:W-:Y:S08]  /*18af0*/  HMMA.1688.F32.TF32 R148, R8.reuse, R68, R148 ;  /* 0x000000440894723c */ /* 0x040ff00000081094 */
[C---:B------:R-:W-:Y:S08]  /*18b00*/  HMMA.1688.F32.TF32 R144, R8.reuse, R72, R144 ;  /* 0x000000480890723c */ /* 0x040ff00000081090 */
[C---:B------:R-:W-:Y:S08]  /*18b10*/  HMMA.1688.F32.TF32 R140, R8.reuse, R76, R140 ;  /* 0x0000004c088c723c */ /* 0x040ff0000008108c */
[C---:B------:R-:W-:Y:S08]  /*18b20*/  HMMA.1688.F32.TF32 R136, R8.reuse, R60, R136 ;  /* 0x0000003c0888723c */ /* 0x040ff00000081088 */
[C---:B------:R-:W-:Y:S08]  /*18b30*/  HMMA.1688.F32.TF32 R132, R8.reuse, R44, R132 ;  /* 0x0000002c0884723c */ /* 0x040ff00000081084 */
[----:B------:R-:W-:Y:S01]  /*18b40*/  HMMA.1688.F32.TF32 R128, R8, R80, R128 ;  /* 0x000000500880723c */ /* 0x000fe20000081080 */
[----:B------:R-:W-:Y:S04]  /*18b50*/  LDS R8, [R2+0x4180] ;  /* 0x0041800002087984 */ /* 0x000fe80000000800 */
[----:B------:R-:W-:Y:S04]  /*18b60*/  LDS R10, [R2+0x4980] ;  /* 0x00498000020a7984 */ /* 0x000fe80000000800 */
[----:B------:R-:W-:Y:S04]  /*18b70*/  LDS R9, [R3+0x4180] ;  /* 0x0041800003097984 */ /* 0x000fe80000000800 */
[----:B------:R-:W2:Y:S01]  /*18b80*/  LDS R11, [R3+0x4980] ;  /* 0x00498000030b7984 */ /* 0x000ea20000000800 */
        /* <DEDUP_REMOVED lines=9> */
[----:B------:R-:W-:Y:S03]  /*18c20*/  LDS R94, [R2+0x5900] ;  /* 0x00590000025e7984 */ /* 0x000fe60000000800 */
[C---:B--2---:R-:W-:Y:S01]  /*18c30*/  HMMA.1688.F32.TF32 R88, R8.reuse, R56, R88 ;  /* 0x000000380858723c */ /* 0x044fe20000081058 */
        /* <DEDUP_REMOVED lines=13> */
[C---:B------:R-:W-:Y:S08]  /*18d10*/  HMMA.1688.F32.TF32 R100, R176.reuse, R58, R100 ;  /* 0x0000003ab064723c */ /* 0x040ff00000081064 */
        /* <DEDUP_REMOVED lines=21> */
[C---:B-1----:R-:W-:Y:S01]  /*18e70*/  HMMA.1688.F32.TF32 R124, R92.reuse, R58, R124 ;  /* 0x0000003a5c7c723c */ /* 0x042fe2000008107c */
        /* <DEDUP_REMOVED lines=24> */
[----:B------:R-:W3:Y:S04]  /*19000*/  LDSM.16.M88.4 R24, [R197+0x24080] ;  /* 0x02408000c518783b */ /* 0x000ee80000000200 */
[----:B------:R-:W4:Y:S03]  /*19010*/  LDSM.16.M88.4 R20, [R197+0x26080] ;  /* 0x02608000c514783b */ /* 0x000f260000000200 */
[C---:B------:R-:W-:Y:S01]  /*19020*/  HMMA.1688.F32.TF32 R60, R8.reuse, R62, R16 ;  /* 0x0000003e083c723c */ /* 0x040fe20000081010 */
[----:B------:R-:W5:Y:S07]  /*19030*/  LDSM.16.M88.4 R16, [R197+0x28080] ;  /* 0x02808000c510783b */ /* 0x000f6e0000000200 */
[C---:B------:R-:W-:Y:S01]  /*19040*/  HMMA.1688.F32.TF32 R44, R8.reuse, R46, R12 ;  /* 0x0000002e082c723c */ /* 0x040fe2000008100c */
[----:B------:R-:W4:Y:S07]  /*19050*/  LDSM.16.M88.4 R12, [R197+0x2a080] ;  /* 0x02a08000c50c783b */ /* 0x000f2e0000000200 */
[----:B------:R-:W-:Y:S01]  /*19060*/  HMMA.1688.F32.TF32 R80, R8, R82, R4 ;  /* 0x000000520850723c */ /* 0x000fe20000081004 */
[----:B------:R-:W5:Y:S04]  /*19070*/  LDSM.16.M88.4 R8, [R197+0x2c080] ;  /* 0x02c08000c508783b */ /* 0x000f680000000200 */
[----:B------:R-:W5:Y:S03]  /*19080*/  LDSM.16.M88.4 R4, [R197+0x2e080] ;  /* 0x02e08000c504783b */ /* 0x000f660000000200 */
[C---:B-1----:R-:W-:Y:S08]  /*19090*/  HMMA.1688.F32.TF32 R100, R92.reuse, R32, R100 ;  /* 0x000000205c64723c */ /* 0x042ff00000081064 */
[C---:B--2---:R-:W-:Y:S08]  /*190a0*/  HMMA.1688.F32.TF32 R104, R92.reuse, R28, R104 ;  /* 0x0000001c5c68723c */ /* 0x044ff00000081068 */
[C---:B---3--:R-:W-:Y:S08]  /*190b0*/  HMMA.1688.F32.TF32 R108, R92.reuse, R24, R108 ;  /* 0x000000185c6c723c */ /* 0x048ff0000008106c */
[C---:B----4-:R-:W-:Y:S08]  /*190c0*/  HMMA.1688.F32.TF32 R112, R92.reuse, R20, R112 ;  /* 0x000000145c70723c */ /* 0x050ff00000081070 */
[C---:B-----5:R-:W-:Y:S08]  /*190d0*/  HMMA.1688.F32.TF32 R116, R92.reuse, R16, R116 ;  /* 0x000000105c74723c */ /* 0x060ff00000081074 */
        /* <DEDUP_REMOVED lines=81> */
[----:B------:R-:W1:Y:S04]  /*195f0*/  LDSM.16.M88.4 R32, [R196+0x20100] ;  /* 0x02010000c420783b */ /* 0x000e680000000200 */
[----:B------:R-:W2:Y:S03]  /*19600*/  LDSM.16.M88.4 R28, [R196+0x22100] ;  /* 0x02210000c41c783b */ /* 0x000ea60000000200 */
[C---:B------:R-:W-:Y:S01]  /*19610*/  HMMA.1688.F32.TF32 R68, R88.reuse, R26, R68 ;  /* 0x0000001a5844723c */ /* 0x040fe20000081044 */
[----:B------:R-:W3:Y:S07]  /*19620*/  LDSM.16.M88.4 R24, [R196+0x24100] ;  /* 0x02410000c418783b */ /* 0x000eee0000000200 */
[C---:B------:R-:W-:Y:S01]  /*19630*/  HMMA.1688.F32.TF32 R72, R88.reuse, R22, R72 ;  /* 0x000000165848723c */ /* 0x040fe20000081048 */
[----:B------:R-:W4:Y:S07]  /*19640*/  LDSM.16.M88.4 R20, [R196+0x26100] ;  /* 0x02610000c414783b */ /* 0x000f2e0000000200 */
[C---:B------:R-:W-:Y:S01]  /*19650*/  HMMA.1688.F32.TF32 R76, R88.reuse, R18, R76 ;  /* 0x00000012584c723c */ /* 0x040fe2000008104c */
[----:B------:R-:W5:Y:S07]  /*19660*/  LDSM.16.M88.4 R16, [R196+0x28100] ;  /* 0x02810000c410783b */ /* 0x000f6e0000000200 */
[C---:B------:R-:W-:Y:S01]  /*19670*/  HMMA.1688.F32.TF32 R60, R88.reuse, R14, R60 ;  /* 0x0000000e583c723c */ /* 0x040fe2000008103c */
[----:B------:R-:W2:Y:S07]  /*19680*/  LDSM.16.M88.4 R12, [R196+0x2a100] ;  /* 0x02a10000c40c783b */ /* 0x000eae0000000200 */
[C---:B------:R-:W-:Y:S01]  /*19690*/  HMMA.1688.F32.TF32 R44, R88.reuse, R10, R44 ;  /* 0x0000000a582c723c */ /* 0x040fe2000008102c */
[----:B------:R-:W3:Y:S07]  /*196a0*/  LDSM.16.M88.4 R8, [R196+0x2c100] ;  /* 0x02c10000c408783b */ /* 0x000eee0000000200 */
[----:B------:R-:W-:Y:S01]  /*196b0*/  HMMA.1688.F32.TF32 R80, R88, R6, R80 ;  /* 0x000000065850723c */ /* 0x000fe20000081050 */
[----:B------:R-:W-:Y:S04]  /*196c0*/  LDS R88, [R2+0x8080] ;  /* 0x0080800002587984 */ /* 0x000fe80000000800 */
[----:B------:R-:W-:Y:S04]  /*196d0*/  LDS R90, [R2+0x8880] ;  /* 0x00888000025a7984 */ /* 0x000fe80000000800 */
[----:B------:R-:W-:Y:S04]  /*196e0*/  LDS R89, [R3+0x8080] ;  /* 0x0080800003597984 */ /* 0x000fe80000000800 */
[----:B------:R-:W-:Y:S04]  /*196f0*/  LDS R91, [R3+0x8880] ;  /* 0x00888000035b7984 */ /* 0x000fe80000000800 */
[----:B------:R-:W5:Y:S01]  /*19700*/  LDSM.16.M88.4 R4, [R196+0x2e100] ;  /* 0x02e10000c404783b */ /* 0x000f620000000200 */
        /* <DEDUP_REMOVED lines=55> */
[----:B------:R-:W-:Y:S08]  /*19a80*/  HMMA.1688.F32.TF32 R160, R176, R6, R160 ;  /* 0x00000006b0a0723c */ /* 0x000ff000000810a0 */
        /* <DEDUP_REMOVED lines=23> */
[----:B------:R-:W-:Y:S04]  /*19c00*/  LDSM.16.M88.4 R32, [R197+0x20100] ;  /* 0x02010000c520783b */ /* 0x000fe80000000200 */
[----:B------:R-:W-:Y:S03]  /*19c10*/  LDS R93, [R3+0xa000] ;  /* 0x00a00000035d7984 */ /* 0x000fe60000000800 */
[C---:B------:R-:W-:Y:S01]  /*19c20*/  HMMA.1688.F32.TF32 R64, R88.reuse, R30, R64 ;  /* 0x0000001e5840723c */ /* 0x040fe20000081040 */
[----:B------:R-:W-:Y:S04]  /*19c30*/  LDSM.16.M88.4 R28, [R197+0x22100] ;  /* 0x02210000c51c783b */ /* 0x000fe80000000200 */
[----:B------:R-:W-:Y:S03]  /*19c40*/  LDS R95, [R3+0xa800] ;  /* 0x00a80000035f7984 */ /* 0x000fe60000000800 */
[C---:B------:R-:W-:Y:S01]  /*19c50*/  HMMA.1688.F32.TF32 R68, R88.reuse, R26, R68 ;  /* 0x0000001a5844723c */ /* 0x040fe20000081044 */
[----:B------:R-:W-:Y:S07]  /*19c60*/  LDSM.16.M88.4 R24, [R197+0x24100] ;  /* 0x02410000c518783b */ /* 0x000fee0000000200 */
        /* <DEDUP_REMOVED lines=8> */
[----:B------:R-:W-:Y:S01]  /*19cf0*/  HMMA.1688.F32.TF32 R80, R88, R6, R80 ;  /* 0x000000065850723c */ /* 0x000fe20000081050 */
[----:B------:R-:W-:Y:S04]  /*19d00*/  LDS R88, [R2+0xa080] ;  /* 0x00a0800002587984 */ /* 0x000fe80000000800 */
[----:B------:R-:W-:Y:S04]  /*19d10*/  LDS R90, [R2+0xa880] ;  /* 0x00a88000025a7984 */ /* 0x000fe80000000800 */
[----:B------:R-:W-:Y:S04]  /*19d20*/  LDS R89, [R3+0xa080] ;  /* 0x00a0800003597984 */ /* 0x000fe80000000800 */
[----:B------:R-:W1:Y:S04]  /*19d30*/  LDS R91, [R3+0xa880] ;  /* 0x00a88000035b7984 */ /* 0x000e680000000800 */
[----:B------:R-:W2:Y:S01]  /*19d40*/  LDSM.16.M88.4 R4, [R197+0x2e100] ;  /* 0x02e10000c504783b */ /* 0x000ea20000000200 */
[C---:B-1----:R-:W-:Y:S08]  /*19d50*/  HMMA.1688.F32.TF32 R156, R88.reuse, R32, R156 ;  /* 0x00000020589c723c */ /* 0x042ff0000008109c */
[C---:B------:R-:W-:Y:S08]  /*19d60*/  HMMA.1688.F32.TF32 R152, R88.reuse, R28, R152 ;  /* 0x0000001c5898723c */ /* 0x040ff00000081098 */
[C---:B------:R-:W-:Y:S08]  /*19d70*/  HMMA.1688.F32.TF32 R148, R88.reuse, R24, R148 ;  /* 0x000000185894723c */ /* 0x040ff00000081094 */
[C---:B------:R-:W-:Y:S08]  /*19d80*/  HMMA.1688.F32.TF32 R144, R88.reuse, R20, R144 ;  /* 0x000000145890723c */ /* 0x040ff00000081090 */
[C---:B------:R-:W-:Y:S08]  /*19d90*/  HMMA.1688.F32.TF32 R140, R88.reuse, R16, R140 ;  /* 0x00000010588c723c */ /* 0x040ff0000008108c */
[C---:B------:R-:W-:Y:S08]  /*19da0*/  HMMA.1688.F32.TF32 R136, R88.reuse, R12, R136 ;  /* 0x0000000c5888723c */ /* 0x040ff00000081088 */
[C---:B------:R-:W-:Y:S08]  /*19db0*/  HMMA.1688.F32.TF32 R132, R88.reuse, R8, R132 ;  /* 0x000000085884723c */ /* 0x040ff00000081084 */
[----:B--2---:R-:W-:Y:S01]  /*19dc0*/  HMMA.1688.F32.TF32 R128, R88, R4, R128 ;  /* 0x000000045880723c */ /* 0x004fe20000081080 */
[----:B------:R-:W-:Y:S04]  /*19dd0*/  LDS R88, [R2+0xa180] ;  /* 0x00a1800002587984 */ /* 0x000fe80000000800 */
[----:B------:R-:W-:Y:S04]  /*19de0*/  LDS R90, [R2+0xa980] ;  /* 0x00a98000025a7984 */ /* 0x000fe80000000800 */
[----:B------:R-:W-:Y:S04]  /*19df0*/  LDS R89, [R3+0xa180] ;  /* 0x00a1800003597984 */ /* 0x000fe80000000800 */
[----:B------:R-:W1:Y:S01]  /*19e00*/  LDS R91, [R3+0xa980] ;  /* 0x00a98000035b7984 */ /* 0x000e620000000800 */
        /* <DEDUP_REMOVED lines=37> */
[C---:B------:R-:W-:Y:S01]  /*1a060*/  HMMA.1688.F32.TF32 R192, R88.reuse, R30, R64 ;  /* 0x0000001e58c0723c */ /* 0x040fe20000081040 */
[----:B------:R-:W-:Y:S04]  /*1a070*/  LDS R56, [R2+0xc180] ;  /* 0x00c1800002387984 */ /* 0x000fe80000000800 */
[----:B------:R-:W-:Y:S04]  /*1a080*/  LDS R58, [R2+0xc980] ;  /* 0x00c98000023a7984 */ /* 0x000fe80000000800 */
[----:B------:R-:W-:Y:S04]  /*1a090*/  LDS R57, [R3+0xc180] ;  /* 0x00c1800003397984 */ /* 0x000fe80000000800 */
[----:B------:R-:W-:Y:S04]  /*1a0a0*/  LDS R59, [R3+0xc980] ;  /* 0x00c98000033b7984 */ /* 0x000fe80000000800 */
[----:B------:R-:W2:Y:S01]  /*1a0b0*/  LDSM.16.M88.4 R64, [R196+0x24180] ;  /* 0x02418000c440783b */ /* 0x000ea20000000200 */
[----:B------:R-:W-:Y:S08]  /*1a0c0*/  HMMA.1688.F32.TF32 R68, R88, R26, R68 ;  /* 0x0000001a5844723c */ /* 0x000ff00000081044 */
[C---:B------:R-:W-:Y:S08]  /*1a0d0*/  HMMA.1688.F32.TF32 R176, R172.reuse, R18, R116 ;  /* 0x00000012acb0723c */ /* 0x040ff00000081074 */
[C---:B------:R-:W-:Y:S08]  /*1a0e0*/  HMMA.1688.F32.TF32 R100, R172.reuse, R34, R100 ;  /* 0x00000022ac64723c */ /* 0x040ff00000081064 */
[C---:B------:R-:W-:Y:S08]  /*1a0f0*/  HMMA.1688.F32.TF32 R104, R172.reuse, R30, R104 ;  /* 0x0000001eac68723c */ /* 0x040ff00000081068 */
[C---:B------:R-:W-:Y:S08]  /*1a100*/  HMMA.1688.F32.TF32 R108, R172.reuse, R26, R108 ;  /* 0x0000001aac6c723c */ /* 0x040ff0000008106c */
[C---:B------:R-:W-:Y:S01]  /*1a110*/  HMMA.1688.F32.TF32 R180, R172.reuse, R22, R112 ;  /* 0x00000016acb4723c */ /* 0x040fe20000081070 */
[----:B------:R-:W-:Y:S04]  /*1a120*/  LDS R112, [R2+0xc080] ;  /* 0x00c0800002707984 */ /* 0x000fe80000000800 */
[----:B------:R-:W-:Y:S03]  /*1a130*/  LDS R114, [R2+0xc880] ;  /* 0x00c8800002727984 */ /* 0x000fe60000000800 */
[C---:B------:R-:W-:Y:S01]  /*1a140*/  HMMA.1688.F32.TF32 R168, R172.reuse, R14, R168 ;  /* 0x0000000eaca8723c */ /* 0x040fe200000810a8 */
[----:B------:R-:W-:Y:S04]  /*1a150*/  LDS R113, [R3+0xc080] ;  /* 0x00c0800003717984 */ /* 0x000fe80000000800 */
[----:B------:R-:W-:Y:S03]  /*1a160*/  LDS R115, [R3+0xc880] ;  /* 0x00c8800003737984 */ /* 0x000fe60000000800 */
        /* <DEDUP_REMOVED lines=9> */
[C---:B-1----:R-:W-:Y:S01]  /*1a200*/  HMMA.1688.F32.TF32 R124, R92.reuse, R34, R124 ;  /* 0x000000225c7c723c */ /* 0x042fe2000008107c */
[----:B------:R-:W-:Y:S07]  /*1a210*/  LDSM.16.M88.4 R32, [R196+0x2a180] ;  /* 0x02a18000c420783b */ /* 0x000fee0000000200 */
[C---:B------:R-:W-:Y:S01]  /*1a220*/  HMMA.1688.F32.TF32 R120, R92.reuse, R30, R120 ;  /* 0x0000001e5c78723c */ /* 0x040fe20000081078 */
[----:B------:R-:W-:Y:S07]  /*1a230*/  LDSM.16.M88.4 R28, [R196+0x20180] ;  /* 0x02018000c41c783b */ /* 0x000fee0000000200 */
[C---:B------:R-:W-:Y:S01]  /*1a240*/  HMMA.1688.F32.TF32 R116, R92.reuse, R26, R96 ;  /* 0x0000001a5c74723c */ /* 0x040fe20000081060 */
[----:B------:R-:W-:Y:S04]  /*1a250*/  LDS R96, [R2+0xc100] ;  /* 0x00c1000002607984 */ /* 0x000fe80000000800 */
[----:B------:R-:W-:Y:S03]  /*1a260*/  LDS R98, [R2+0xc900] ;  /* 0x00c9000002627984 */ /* 0x000fe60000000800 */
[C---:B------:R-:W-:Y:S01]  /*1a270*/  HMMA.1688.F32.TF32 R48, R92.reuse, R22, R48 ;  /* 0x000000165c30723c */ /* 0x040fe20000081030 */
[----:B------:R-:W-:Y:S04]  /*1a280*/  LDS R97, [R3+0xc100] ;  /* 0x00c1000003617984 */ /* 0x000fe80000000800 */
[----:B------:R-:W1:Y:S03]  /*1a290*/  LDS R99, [R3+0xc900] ;  /* 0x00c9000003637984 */ /* 0x000e660000000800 */
[C---:B------:R-:W-:Y:S01]  /*1a2a0*/  HMMA.1688.F32.TF32 R52, R92.reuse, R18, R52 ;  /* 0x000000125c34723c */ /* 0x040fe20000081034 */
[----:B------:R-:W3:Y:S07]  /*1a2b0*/  LDSM.16.M88.4 R24, [R196+0x22180] ;  /* 0x02218000c418783b */ /* 0x000eee0000000200 */
[C---:B------:R-:W-:Y:S08]  /*1a2c0*/  HMMA.1688.F32.TF32 R40, R92.reuse, R14, R40 ;  /* 0x0000000e5c28723c */ /* 0x040ff00000081028 */
[----:B------:R-:W-:Y:S08]  /*1a2d0*/  HMMA.1688.F32.TF32 R84, R92, R10, R84 ;  /* 0x0000000a5c54723c */ /* 0x000ff00000081054 */
[----:B------:R-:W-:Y:S08]  /*1a2e0*/  HMMA.1688.F32.TF32 R72, R88, R22, R72 ;  /* 0x000000165848723c */ /* 0x000ff00000081048 */
[-C--:B------:R-:W-:Y:S01]  /*1a2f0*/  HMMA.1688.F32.TF32 R172, R172, R6.reuse, R160 ;  /* 0x00000006acac723c */ /* 0x080fe200000810a0 */
[----:B------:R-:W-:Y:S04]  /*1a300*/  LDS R160, [R2+0xc000] ;  /* 0x00c0000002a07984 */ /* 0x000fe80000000800 */
[----:B------:R-:W-:Y:S03]  /*1a310*/  LDS R162, [R2+0xc800] ;  /* 0x00c8000002a27984 */ /* 0x000fe60000000800 */
[----:B------:R-:W-:Y:S01]  /*1a320*/  HMMA.1688.F32.TF32 R92, R92, R6, R36 ;  /* 0x000000065c5c723c */ /* 0x000fe20000081024 */
[----:B------:R-:W-:Y:S04]  /*1a330*/  LDS R161, [R3+0xc000] ;  /* 0x00c0000003a17984 */ /* 0x000fe80000000800 */
[----:B------:R-:W4:Y:S03]  /*1a340*/  LDS R163, [R3+0xc800] ;  /* 0x00c8000003a37984 */ /* 0x000f260000000800 */
[C---:B------:R-:W-:Y:S01]  /*1a350*/  HMMA.1688.F32.TF32 R20, R88.reuse, R10, R44 ;  /* 0x0000000a5814723c */ /* 0x040fe2000008102c */
[----:B------:R-:W-:Y:S07]  /*1a360*/  LDSM.16.M88.4 R44, [R196+0x28180] ;  /* 0x02818000c42c783b */ /* 0x000fee0000000200 */
[----:B------:R-:W-:Y:S01]  /*1a370*/  HMMA.1688.F32.TF32 R80, R88, R6, R80 ;  /* 0x000000065850723c */ /* 0x000fe20000081050 */
[----:B------:R-:W-:Y:S07]  /*1a380*/  LDSM.16.M88.4 R4, [R196+0x2c180] ;  /* 0x02c18000c404783b */ /* 0x000fee0000000200 */
[----:B--2---:R-:W-:Y:S01]  /*1a390*/  HMMA.1688.F32.TF32 R184, R56, R64, R68 ;  /* 0x0000004038b8723c */ /* 0x004fe20000081044 */
[----:B------:R-:W2:Y:S07]  /*1a3a0*/  LDSM.16.M88.4 R68, [R196+0x26180] ;  /* 0x02618000c444783b */ /* 0x000eae0000000200 */
[C---:B------:R-:W-:Y:S01]  /*1a3b0*/  HMMA.1688.F32.TF32 R60, R88.reuse, R14, R60 ;  /* 0x0000000e583c723c */ /* 0x040fe2000008103c */
[----:B------:R-:W5:Y:S07]  /*1a3c0*/  LDSM.16.M88.4 R12, [R196+0x2e180] ;  /* 0x02e18000c40c783b */ /* 0x000f6e0000000200 */
[----:B------:R-:W-:Y:S08]  /*1a3d0*/  HMMA.1688.F32.TF32 R16, R88, R18, R76 ;  /* 0x000000125810723c */ /* 0x000ff0000008104c */
[C---:B-1----:R-:W-:Y:S08]  /*1a3e0*/  HMMA.1688.F32.TF32 R8, R96.reuse, R28, R124 ;  /* 0x0000001c6008723c */ /* 0x042ff0000008107c */
[----:B---3--:R-:W-:Y:S08]  /*1a3f0*/  HMMA.1688.F32.TF32 R36, R96, R24, R120 ;  /* 0x000000186024723c */ /* 0x008ff00000081078 */
[-C--:B----4-:R-:W-:Y:S08]  /*1a400*/  HMMA.1688.F32.TF32 R88, R160, R64.reuse, R108 ;  /* 0x00000040a058723c */ /* 0x090ff0000008106c */
[C---:B------:R-:W-:Y:S08]  /*1a410*/  HMMA.1688.F32.TF32 R76, R96.reuse, R64, R116 ;  /* 0x00000040604c723c */ /* 0x040ff00000081074 */
[C---:B--2---:R-:W-:Y:S08]  /*1a420*/  HMMA.1688.F32.TF32 R48, R96.reuse, R68, R48 ;  /* 0x000000446030723c */ /* 0x044ff00000081030 */
[C---:B------:R-:W-:Y:S08]  /*1a430*/  HMMA.1688.F32.TF32 R52, R96.reuse, R44, R52 ;  /* 0x0000002c6034723c */ /* 0x040ff00000081034 */
[C---:B------:R-:W-:Y:S08]  /*1a440*/  HMMA.1688.F32.TF32 R40, R96.reuse, R32, R40 ;  /* 0x000000206028723c */ /* 0x040ff00000081028 */
[C---:B------:R-:W-:Y:S08]  /*1a450*/  HMMA.1688.F32.TF32 R84, R96.reuse, R4, R84 ;  /* 0x000000046054723c */ /* 0x040ff00000081054 */
[----:B-----5:R-:W-:Y:S08]  /*1a460*/  HMMA.1688.F32.TF32 R96, R96, R12, R92 ;  /* 0x0000000c6060723c */ /* 0x020ff0000008105c */
[C---:B------:R-:W-:Y:S08]  /*1a470*/  HMMA.1688.F32.TF32 R108, R56.reuse, R68, R72 ;  /* 0x00000044386c723c */ /* 0x040ff00000081048 */
[C---:B------:R-:W-:Y:S08]  /*1a480*/  HMMA.1688.F32.TF32 R92, R56.reuse, R44, R16 ;  /* 0x0000002c385c723c */ /* 0x040ff00000081010 */
[----:B------:R-:W-:Y:S08]  /*1a490*/  HMMA.1688.F32.TF32 R72, R56, R32, R60 ;  /* 0x000000203848723c */ /* 0x000ff0000008103c */
[-C--:B------:R-:W-:Y:S08]  /*1a4a0*/  HMMA.1688.F32.TF32 R156, R112, R28.reuse, R156 ;  /* 0x0000001c709c723c */ /* 0x080ff0000008109c */
[----:B------:R-:W-:Y:S08]  /*1a4b0*/  HMMA.1688.F32.TF32 R188, R56, R28, R188 ;  /* 0x0000001c38bc723c */ /* 0x000ff000000810bc */
[-C--:B------:R-:W-:Y:S08]  /*1a4c0*/  HMMA.1688.F32.TF32 R152, R112, R24.reuse, R152 ;  /* 0x000000187098723c */ /* 0x080ff00000081098 */
[----:B------:R-:W-:Y:S08]  /*1a4d0*/  HMMA.1688.F32.TF32 R192, R56, R24, R192 ;  /* 0x0000001838c0723c */ /* 0x000ff000000810c0 */
        /* <DEDUP_REMOVED lines=11> */
[----:B------:R-:W-:Y:S01]  /*1a590*/  HMMA.1688.F32.TF32 R16, R56, R12, R80 ;  /* 0x0000000c3810723c */ /* 0x000fe20000081050 */
[----:B------:R-:W-:Y:S04]  /*1a5a0*/  LDS R80, [R2+0xd080] ;  /* 0x00d0800002507984 */ /* 0x000fe80000000800 */
[----:B------:R-:W-:Y:S04]  /*1a5b0*/  LDS R82, [R2+0xd880] ;  /* 0x00d8800002527984 */ /* 0x000fe80000000800 */
[----:B------:R-:W-:Y:S04]  /*1a5c0*/  LDS R81, [R3+0xd080] ;  /* 0x00d0800003517984 */ /* 0x000fe80000000800 */
[----:B------:R-:W2:Y:S04]  /*1a5d0*/  LDS R83, [R3+0xd880] ;  /* 0x00d8800003537984 */ /* 0x000ea80000000800 */
[----:B------:R-:W-:Y:S04]  /*1a5e0*/  LDS R56, [R2+0xd100] ;  /* 0x00d1000002387984 */ /* 0x000fe80000000800 */
[----:B------:R-:W-:Y:S04]  /*1a5f0*/  LDS R58, [R2+0xd900] ;  /* 0x00d90000023a7984 */ /* 0x000fe80000000800 */
[----:B------:R-:W-:Y:S04]  /*1a600*/  LDS R57, [R3+0xd100] ;  /* 0x00d1000003397984 */ /* 0x000fe80000000800 */
[----:B------:R-:W3:Y:S04]  /*1a610*/  LDS R59, [R3+0xd900] ;  /* 0x00d90000033b7984 */ /* 0x000ee80000000800 */
[----:B------:R-:W-:Y:S04]  /*1a620*/  LDS R20, [R2+0xd180] ;  /* 0x00d1800002147984 */ /* 0x000fe80000000800 */
[----:B------:R-:W-:Y:S04]  /*1a630*/  LDS R22, [R2+0xd980] ;  /* 0x00d9800002167984 */ /* 0x000fe80000000800 */
[----:B------:R-:W-:Y:S04]  /*1a640*/  LDS R21, [R3+0xd180] ;  /* 0x00d1800003157984 */ /* 0x000fe80000000800 */
[----:B------:R-:W4:Y:S01]  /*1a650*/  LDS R23, [R3+0xd980] ;  /* 0x00d9800003177984 */ /* 0x000f220000000800 */
[C---:B------:R-:W-:Y:S08]  /*1a660*/  HMMA.1688.F32.TF32 R100, R160.reuse, R28, R100 ;  /* 0x0000001ca064723c */ /* 0x040ff00000081064 */
[C---:B------:R-:W-:Y:S08]  /*1a670*/  HMMA.1688.F32.TF32 R104, R160.reuse, R24, R104 ;  /* 0x00000018a068723c */ /* 0x040ff00000081068 */
[C---:B------:R-:W-:Y:S08]  /*1a680*/  HMMA.1688.F32.TF32 R120, R160.reuse, R68, R180 ;  /* 0x00000044a078723c */ /* 0x040ff000000810b4 */
[C---:B------:R-:W-:Y:S08]  /*1a690*/  HMMA.1688.F32.TF32 R116, R160.reuse, R44, R176 ;  /* 0x0000002ca074723c */ /* 0x040ff000000810b0 */
[C---:B------:R-:W-:Y:S08]  /*1a6a0*/  HMMA.1688.F32.TF32 R168, R160.reuse, R32, R168 ;  /* 0x00000020a0a8723c */ /* 0x040ff000000810a8 */
[C---:B------:R-:W-:Y:S08]  /*1a6b0*/  HMMA.1688.F32.TF32 R164, R160.reuse, R4, R164 ;  /* 0x00000004a0a4723c */ /* 0x040ff000000810a4 */
[----:B------:R-:W-:Y:S08]  /*1a6c0*/  HMMA.1688.F32.TF32 R160, R160, R12, R172 ;  /* 0x0000000ca0a0723c */ /* 0x000ff000000810ac */
[----:B-1----:R-:W-:Y:S08]  /*1a6d0*/  HMMA.1688.F32.TF32 R176, R112, R66, R88 ;  /* 0x0000004270b0723c */ /* 0x002ff00000081058 */
        /* <DEDUP_REMOVED lines=8> */
[----:B---3--:R-:W-:Y:S08]  /*1a760*/  HMMA.1688.F32.TF32 R124, R56, R26, R36 ;  /* 0x0000001a387c723c */ /* 0x008ff00000081024 */
[C---:B------:R-:W-:Y:S08]  /*1a770*/  HMMA.1688.F32.TF32 R100, R112.reuse, R30, R100 ;  /* 0x0000001e7064723c */ /* 0x040ff00000081064 */
[C---:B------:R-:W-:Y:S01]  /*1a780*/  HMMA.1688.F32.TF32 R88, R112.reuse, R70, R120 ;  /* 0x000000467058723c */ /* 0x040fe20000081078 */
[----:B------:R-:W-:Y:S04]  /*1a790*/  LDS R120, [R2+0xe000] ;  /* 0x00e0000002787984 */ /* 0x000fe80000000800 */
[----:B------:R-:W-:Y:S03]  /*1a7a0*/  LDS R122, [R2+0xe800] ;  /* 0x00e80000027a7984 */ /* 0x000fe60000000800 */
[C---:B------:R-:W-:Y:S01]  /*1a7b0*/  HMMA.1688.F32.TF32 R116, R112.reuse, R46, R116 ;  /* 0x0000002e7074723c */ /* 0x040fe20000081074 */
[----:B------:R-:W-:Y:S04]  /*1a7c0*/  LDS R121, [R3+0xe000] ;  /* 0x00e0000003797984 */ /* 0x000fe80000000800 */
[----:B------:R-:W-:Y:S03]  /*1a7d0*/  LDS R123, [R3+0xe800] ;  /* 0x00e80000037b7984 */ /* 0x000fe60000000800 */
[C---:B------:R-:W-:Y:S08]  /*1a7e0*/  HMMA.1688.F32.TF32 R168, R112.reuse, R34, R168 ;  /* 0x0000002270a8723c */ /* 0x040ff000000810a8 */
[----:B------:R-:W-:Y:S08]  /*1a7f0*/  HMMA.1688.F32.TF32 R160, R112, R14, R160 ;  /* 0x0000000e70a0723c */ /* 0x000ff000000810a0 */
[C---:B------:R-:W-:Y:S01]  /*1a800*/  HMMA.1688.F32.TF32 R172, R56.reuse, R30, R8 ;  /* 0x0000001e38ac723c */ /* 0x040fe20000081008 */
[----:B------:R-:W-:Y:S04]  /*1a810*/  LDS R8, [R2+0xe180] ;  /* 0x00e1800002087984 */ /* 0x000fe80000000800 */
[----:B------:R-:W-:Y:S03]  /*1a820*/  LDS R10, [R2+0xe980] ;  /* 0x00e98000020a7984 */ /* 0x000fe60000000800 */
[C---:B------:R-:W-:Y:S01]  /*1a830*/  HMMA.1688.F32.TF32 R76, R56.reuse, R66, R76 ;  /* 0x00000042384c723c */ /* 0x040fe2000008104c */
[----:B------:R-:W-:Y:S04]  /*1a840*/  LDS R9, [R3+0xe180] ;  /* 0x00e1800003097984 */ /* 0x000fe80000000800 */
[----:B------:R-:W-:Y:S03]  /*1a850*/  LDS R11, [R3+0xe980] ;  /* 0x00e98000030b7984 */ /* 0x000fe60000000800 */
[C---:B------:R-:W-:Y:S01]  /*1a860*/  HMMA.1688.F32.TF32 R80, R56.reuse, R70, R48 ;  /* 0x000000463850723c */ /* 0x040fe20000081030 */
[----:B------:R-:W-:Y:S07]  /*1a870*/  LDSM.16.M88.4 R48, [R197+0x20180] ;  /* 0x02018000c530783b */ /* 0x000fee0000000200 */
[C---:B------:R-:W-:Y:S08]  /*1a880*/  HMMA.1688.F32.TF32 R52, R56.reuse, R46, R52 ;  /* 0x0000002e3834723c */ /* 0x040ff00000081034 */
[C---:B------:R-:W-:Y:S08]  /*1a890*/  HMMA.1688.F32.TF32 R40, R56.reuse, R34, R40 ;  /* 0x000000223828723c */ /* 0x040ff00000081028 */
[C---:B------:R-:W-:Y:S08]  /*1a8a0*/  HMMA.1688.F32.TF32 R84, R56.reuse, R6, R84 ;  /* 0x000000063854723c */ /* 0x040ff00000081054 */
[----:B------:R-:W-:Y:S01]  /*1a8b0*/  HMMA.1688.F32.TF32 R36, R56, R14, R96 ;  /* 0x0000000e3824723c */ /* 0x000fe20000081060 */
[----:B------:R-:W-:Y:S04]  /*1a8c0*/  LDS R96, [R2+0xe100] ;  /* 0x00e1000002607984 */ /* 0x000fe80000000800 */
[----:B------:R-:W-:Y:S03]  /*1a8d0*/  LDS R98, [R2+0xe900] ;  /* 0x00e9000002627984 */ /* 0x000fe60000000800 */
[----:B----4-:R-:W-:Y:S01]  /*1a8e0*/  HMMA.1688.F32.TF32 R180, R20, R30, R188 ;  /* 0x0000001e14b4723c */ /* 0x010fe200000810bc */
[----:B------:R-:W-:Y:S04]  /*1a8f0*/  LDS R97, [R3+0xe100] ;  /* 0x00e1000003617984 */ /* 0x000fe80000000800 */
[----:B------:R-:W-:Y:S03]  /*1a900*/  LDS R99, [R3+0xe900] ;  /* 0x00e9000003637984 */ /* 0x000fe60000000800 */
[C---:B------:R-:W-:Y:S01]  /*1a910*/  HMMA.1688.F32.TF32 R104, R112.reuse, R26, R104 ;  /* 0x0000001a7068723c */ /* 0x040fe20000081068 */
[----:B------:R-:W1:Y:S07]  /*1a920*/  LDSM.16.M88.4 R56, [R197+0x22180] ;  /* 0x02218000c538783b */ /* 0x000e6e0000000200 */
[----:B------:R-:W-:Y:S01]  /*1a930*/  HMMA.1688.F32.TF32 R164, R112, R6, R164 ;  /* 0x0000000670a4723c */ /* 0x000fe200000810a4 */
[----:B------:R-:W-:Y:S04]  /*1a940*/  LDS R112, [R2+0xe080] ;  /* 0x00e0800002707984 */ /* 0x000fe80000000800 */
[----:B------:R-:W-:Y:S03]  /*1a950*/  LDS R114, [R2+0xe880] ;  /* 0x00e8800002727984 */ /* 0x000fe60000000800 */
[C---:B------:R-:W-:Y:S01]  /*1a960*/  HMMA.1688.F32.TF32 R192, R20.reuse, R26, R192 ;  /* 0x0000001a14c0723c */ /* 0x040fe200000810c0 */
[----:B------:R-:W-:Y:S04]  /*1a970*/  LDS R113, [R3+0xe080] ;  /* 0x00e0800003717984 */ /* 0x000fe80000000800 */
[----:B------:R-:W2:Y:S03]  /*1a980*/  LDS R115, [R3+0xe880] ;  /* 0x00e8800003737984 */ /* 0x000ea60000000800 */
[C---:B------:R-:W-:Y:S01]  /*1a990*/  HMMA.1688.F32.TF32 R64, R20.reuse, R66, R184 ;  /* 0x000000421440723c */ /* 0x040fe200000810b8 */
[----:B------:R-:W-:Y:S07]  /*1a9a0*/  LDSM.16.M88.4 R24, [R197+0x28180] ;  /* 0x02818000c518783b */ /* 0x000fee0000000200 */
[C---:B------:R-:W-:Y:S08]  /*1a9b0*/  HMMA.1688.F32.TF32 R68, R20.reuse, R70, R108 ;  /* 0x000000461444723c */ /* 0x040ff0000008106c */
[C---:B------:R-:W-:Y:S01]  /*1a9c0*/  HMMA.1688.F32.TF32 R44, R20.reuse, R46, R92 ;  /* 0x0000002e142c723c */ /* 0x040fe2000008105c */
[----:B------:R-:W-:Y:S07]  /*1a9d0*/  LDSM.16.M88.4 R92, [R197+0x26180] ;  /* 0x02618000c55c783b */ /* 0x000fee0000000200 */
[C---:B------:R-:W-:Y:S08]  /*1a9e0*/  HMMA.1688.F32.TF32 R32, R20.reuse, R34, R72 ;  /* 0x000000221420723c */ /* 0x040ff00000081048 */
[C---:B------:R-:W-:Y:S01]  /*1a9f0*/  HMMA.1688.F32.TF32 R28, R20.reuse, R6, R60 ;  /* 0x00000006141c723c */ /* 0x040fe2000008103c */
[----:B------:R-:W3:Y:S04]  /*1aa00*/  LDSM.16.M88.4 R60, [R197+0x24180] ;  /* 0x02418000c53c783b */ /* 0x000ee80000000200 */
[----:B------:R-:W-:Y:S03]  /*1aa10*/  LDSM.16.M88.4 R4, [R197+0x2e180] ;  /* 0x02e18000c504783b */ /* 0x000fe60000000200 */
[----:B------:R-:W-:Y:S01]  /*1aa20*/  HMMA.1688.F32.TF32 R12, R20, R14, R16 ;  /* 0x0000000e140c723c */ /* 0x000fe20000081010 */
[----:B------:R-:W4:Y:S04]  /*1aa30*/  LDSM.16.M88.4 R20, [R197+0x2a180] ;  /* 0x02a18000c514783b */ /* 0x000f280000000200 */
[----:B------:R-:W5:Y:S03]  /*1aa40*/  LDSM.16.M88.4 R16, [R197+0x2c180] ;  /* 0x02c18000c510783b */ /* 0x000f660000000200 */
[----:B-1----:R-:W-:Y:S08]  /*1aa50*/  HMMA.1688.F32.TF32 R72, R96, R56, R124 ;  /* 0x000000386048723c */ /* 0x002ff0000008107c */
[-C--:B------:R-:W-:Y:S08]  /*1aa60*/  HMMA.1688.F32.TF32 R100, R120, R48.reuse, R100 ;  /* 0x000000307864723c */ /* 0x080ff00000081064 */
[-C--:B--2---:R-:W-:Y:S08]  /*1aa70*/  HMMA.1688.F32.TF32 R156, R112, R48.reuse, R156 ;  /* 0x00000030709c723c */ /* 0x084ff0000008109c */
[-C--:B------:R-:W-:Y:S08]  /*1aa80*/  HMMA.1688.F32.TF32 R172, R96, R48.reuse, R172 ;  /* 0x0000003060ac723c */ /* 0x080ff000000810ac */
[----:B------:R-:W-:Y:S08]  /*1aa90*/  HMMA.1688.F32.TF32 R180, R8, R48, R180 ;  /* 0x0000003008b4723c */ /* 0x000ff000000810b4 */
[-C--:B------:R-:W-:Y:S08]  /*1aaa0*/  HMMA.1688.F32.TF32 R104, R120, R56.reuse, R104 ;  /* 0x000000387868723c */ /* 0x080ff00000081068 */
[-C--:B------:R-:W-:Y:S08]  /*1aab0*/  HMMA.1688.F32.TF32 R152, R112, R56.reuse, R152 ;  /* 0x000000387098723c */ /* 0x080ff00000081098 */
[----:B------:R-:W-:Y:S08]  /*1aac0*/  HMMA.1688.F32.TF32 R124, R8, R56, R192 ;  /* 0x00000038087c723c */ /* 0x000ff000000810c0 */
[C---:B---3--:R-:W-:Y:S08]  /*1aad0*/  HMMA.1688.F32.TF32 R108, R120.reuse, R60, R176 ;  /* 0x0000003c786c723c */ /* 0x048ff000000810b0 */
[C---:B------:R-:W-:Y:S08]  /*1aae0*/  HMMA.1688.F32.TF32 R88, R120.reuse, R92, R88 ;  /* 0x0000005c7858723c */ /* 0x040ff00000081058 */
[C---:B------:R-:W-:Y:S08]  /*1aaf0*/  HMMA.1688.F32.TF32 R116, R120.reuse, R24, R116 ;  /* 0x000000187874723c */ /* 0x040ff00000081074 */
[C---:B----4-:R-:W-:Y:S08]  /*1ab00*/  HMMA.1688.F32.TF32 R168, R120.reuse, R20, R168 ;  /* 0x0000001478a8723c */ /* 0x050ff000000810a8 */
[C---:B-----5:R-:W-:Y:S08]  /*1ab10*/  HMMA.1688.F32.TF32 R164, R120.reuse, R16, R164 ;  /* 0x0000001078a4723c */ /* 0x060ff000000810a4 */
        /* <DEDUP_REMOVED lines=44> */
[----:B------:R-:W-:Y:S08]  /*1ade0*/  HMMA.1688.F32.TF32 R128, R112, R6, R128 ;  /* 0x000000067080723c */ /* 0x000ff00000081080 */
[C---:B---3--:R-:W-:Y:S08]  /*1adf0*/  HMMA.1688.F32.TF32 R80, R96.reuse, R94, R80 ;  /* 0x0000005e6050723c */ /* 0x048ff00000081050 */
[C---:B------:R-:W-:Y:S08]  /*1ae00*/  HMMA.1688.F32.TF32 R52, R96.reuse, R26, R52 ;  /* 0x0000001a6034723c */ /* 0x040ff00000081034 */
[C---:B------:R-:W-:Y:S08]  /*1ae10*/  HMMA.1688.F32.TF32 R40, R96.reuse, R22, R40 ;  /* 0x000000166028723c */ /* 0x040ff00000081028 */
[C---:B------:R-:W-:Y:S08]  /*1ae20*/  HMMA.1688.F32.TF32 R84, R96.reuse, R18, R84 ;  /* 0x000000126054723c */ /* 0x040ff00000081054 */
[----:B------:R-:W-:Y:S08]  /*1ae30*/  HMMA.1688.F32.TF32 R36, R96, R6, R36 ;  /* 0x000000066024723c */ /* 0x000ff00000081024 */
[C---:B----4-:R-:W-:Y:S08]  /*1ae40*/  HMMA.1688.F32.TF32 R180, R12.reuse, R50, R180 ;  /* 0x000000320cb4723c */ /* 0x050ff000000810b4 */
[C---:B------:R-:W-:Y:S08]  /*1ae50*/  HMMA.1688.F32.TF32 R124, R12.reuse, R58, R124 ;  /* 0x0000003a0c7c723c */ /* 0x040ff0000008107c */
[C---:B------:R-:W-:Y:S08]  /*1ae60*/  HMMA.1688.F32.TF32 R64, R12.reuse, R62, R64 ;  /* 0x0000003e0c40723c */ /* 0x040ff00000081040 */
[C---:B------:R-:W-:Y:S08]  /*1ae70*/  HMMA.1688.F32.TF32 R92, R12.reuse, R94, R68 ;  /* 0x0000005e0c5c723c */ /* 0x040ff00000081044 */
[C---:B------:R-:W-:Y:S08]  /*1ae80*/  HMMA.1688.F32.TF32 R24, R12.reuse, R26, R44 ;  /* 0x0000001a0c18723c */ /* 0x040ff0000008102c */
[C---:B------:R-:W-:Y:S08]  /*1ae90*/  HMMA.1688.F32.TF32 R20, R12.reuse, R22, R32 ;  /* 0x000000160c14723c */ /* 0x040ff00000081020 */
[C---:B------:R-:W-:Y:S08]  /*1aea0*/  HMMA.1688.F32.TF32 R16, R12.reuse, R18, R28 ;  /* 0x000000120c10723c */ /* 0x040ff0000008101c */
[----:B------:R-:W-:Y:S01]  /*1aeb0*/  HMMA.1688.F32.TF32 R4, R12, R6, R8 ;  /* 0x000000060c04723c */ /* 0x000fe20000081008 */
[----:B------:R-:W2:Y:S04]  /*1aec0*/  LDL.LU R13, [R1+0x14] ;  /* 0x00001400010d7983 */ /* 0x000ea80000300800 */
[----:B------:R-:W3:Y:S01]  /*1aed0*/  LDL.LU R11, [R1+0x18] ;  /* 0x00001800010b7983 */ /* 0x000ee20000300800 */
[----:B------:R-:W-:-:S02]  /*1aee0*/  IMAD.MOV.U32 R196, RZ, RZ, 0x7f ;  /* 0x0000007fffc47424 */ /* 0x000fc400078e00ff */
[----:B------:R-:W-:Y:S01]  /*1aef0*/  IMAD.MOV.U32 R191, RZ, RZ, c[0x0][0x180] ;  /* 0x00006000ffbf7624 */ /* 0x000fe200078e00ff */
[----:B------:R-:W-:Y:S01]  /*1af00*/  UIADD3 UR5, UR5, 0x1, URZ ;  /* 0x0000000105057890 */ /* 0x000fe2000fffe03f */
[-C--:B------:R-:W-:Y:S01]  /*1af10*/  IADD3 R202, P3, R202, R198.reuse, RZ ;  /* 0x000000c6caca7210 */ /* 0x080fe20007f7e0ff */
[----:B------:R-:W4:Y:S01]  /*1af20*/  LDL.LU R15, [R1+0x34] ;  /* 0x00003400010f7983 */ /* 0x000f220000300800 */
[----:B------:R-:W-:Y:S02]  /*1af30*/  IADD3 R190, R196, c[0x0][0x180], RZ ;  /* 0x00006000c4be7a10 */ /* 0x000fe40007ffe0ff */
[----:B------:R-:W-:Y:S01]  /*1af40*/  IADD3 R191, R191, -0x100, RZ ;  /* 0xffffff00bfbf7810 */ /* 0x000fe20007ffe0ff */
[----:B------:R-:W-:Y:S01]  /*1af50*/  UISETP.GT.AND UP0, UPT, UR5, 0x1, UPT ;  /* 0x000000010500788c */ /* 0x000fe2000bf04270 */
[----:B------:R-:W-:Y:S01]  /*1af60*/  SHF.R.S32.HI R196, RZ, 0x1f, R190 ;  /* 0x0000001fffc47819 */ /* 0x000fe200000114be */
[----:B------:R-:W-:Y:S01]  /*1af70*/  IMAD.X R201, R201, 0x1, R0, P3 ;  /* 0x00000001c9c97824 */ /* 0x000fe200018e0600 */
[----:B------:R-:W-:Y:S01]  /*1af80*/  IADD3 R210, P4, R210, R198, RZ ;  /* 0x000000c6d2d27210 */ /* 0x000fe20007f9e0ff */
[----:B------:R-:W-:Y:S01]  /*1af90*/  IMAD.MOV.U32 R8, RZ, RZ, R202 ;  /* 0x000000ffff087224 */ /* 0x000fe200078e00ca */
[----:B------:R-:W-:Y:S01]  /*1afa0*/  LEA.HI R196, R196, R190, RZ, 0x7 ;  /* 0x000000bec4c47211 */ /* 0x000fe200078f38ff */
[----:B------:R-:W-:Y:S01]  /*1afb0*/  IMAD R2, R200, -0x80, R191 ;  /* 0xffffff80c8027824 */ /* 0x000fe200078e02bf */
[----:B------:R-:W5:Y:S02]  /*1afc0*/  LDL.LU R14, [R1+0x38] ;  /* 0x00003800010e7983 */ /* 0x000f640000300800 */
[----:B------:R-:W-:-:S02]  /*1afd0*/  SHF.R.S32.HI R196, RZ, 0x7, R196 ;  /* 0x00000007ffc47819 */ /* 0x000fc400000114c4 */
[----:B------:R-:W-:Y:S01]  /*1afe0*/  ISETP.GT.AND P1, PT, R2, RZ, PT ;  /* 0x000000ff0200720c */ /* 0x000fe20003f24270 */
[----:B------:R-:W-:Y:S01]  /*1aff0*/  USEL UR5, UR5, URZ, !UP0 ;  /* 0x0000003f05057287 */ /* 0x000fe2000c000000 */
[----:B------:R-:W-:Y:S01]  /*1b000*/  IADD3 R196, R196, -0x2, RZ ;  /* 0xfffffffec4c47810 */ /* 0x000fe20007ffe0ff */
[----:B------:R-:W-:Y:S01]  /*1b010*/  IMAD.MOV.U32 R9, RZ, RZ, R201 ;  /* 0x000000ffff097224 */ /* 0x000fe200078e00c9 */
[----:B------:R-:W-:Y:S01]  /*1b020*/  SEL R3, RZ, 0x4, !P1 ;  /* 0x00000004ff037807 */ /* 0x000fe20004800000 */
[----:B------:R-:W-:Y:S01]  /*1b030*/  IMAD.X R209, R209, 0x1, R0, P4 ;  /* 0x00000001d1d17824 */ /* 0x000fe200020e0600 */
[----:B------:R-:W-:Y:S01]  /*1b040*/  ISETP.GE.AND P0, PT, R200, R196, PT ;  /* 0x000000c4c800720c */ /* 0x000fe20003f06270 */
[----:B------:R-:W4:Y:S01]  /*1b050*/  LDL.LU R12, [R1+0x54] ;  /* 0x00005400010c7983 */ /* 0x000f220000300800 */
[----:B------:R-:W-:Y:S02]  /*1b060*/  ISETP.GT.AND P1, PT, R2, 0x4, PT ;  /* 0x000000040200780c */ /* 0x000fe40003f24270 */
[----:B------:R-:W-:Y:S01]  /*1b070*/  SEL R3, R3, RZ, !P0 ;  /* 0x000000ff03037207 */ /* 0x000fe20004000000 */
[----:B------:R-:W4:Y:S03]  /*1b080*/  LDL.LU R10, [R1+0x58] ;  /* 0x00005800010a7983 */ /* 0x000f260000300800 */
[----:B------:R-:W-:-:S02]  /*1b090*/  ISETP.NE.U32.AND P2, PT, R3, RZ, PT ;  /* 0x000000ff0300720c */ /* 0x000fc40003f45070 */
[----:B------:R-:W-:-:S04]  /*1b0a0*/  SEL R3, RZ, 0x4, !P1 ;  /* 0x00000004ff037807 */ /* 0x000fc80004800000 */
[----:B------:R-:W-:-:S04]  /*1b0b0*/  SEL R3, R3, RZ, !P0 ;  /* 0x000000ff03037207 */ /* 0x000fc80004000000 */
[----:B------:R-:W-:Y:S01]  /*1b0c0*/  ISETP.NE.U32.AND P1, PT, R3, RZ, PT ;  /* 0x000000ff0300720c */ /* 0x000fe20003f25070 */
[----:B------:R-:W-:-:S04]  /*1b0d0*/  IMAD.U32 R3, RZ, RZ, UR5 ;  /* 0x00000005ff037e24 */ /* 0x000fc8000f8e00ff */
[----:B------:R-:W-:Y:S01]  /*1b0e0*/  IMAD R3, R3, 0x10000, R252 ;  /* 0x0001000003037824 */ /* 0x000fe200078e02fc */
[----:B------:R-:W-:Y:S01]  /*1b0f0*/  BAR.SYNC.DEFER_BLOCKING 0x0 ;  /* 0x0000000000007b1d */ /* 0x000fe20000010000 */
[----:B------:R-:W-:-:S05]  /*1b100*/  IADD3 R218, P3, R218, R198, RZ ;  /* 0x000000c6dada7210 */ /* 0x000fca0007f7e0ff */
[----:B------:R-:W-:Y:S01]  /*1b110*/  @!PT LDS RZ, [RZ] ;  /* 0x00000000fffff984 */ /* 0x000fe20000000800 */
[----:B------:R-:W-:Y:S01]  /*1b120*/  @!PT LDS RZ, [RZ] ;  /* 0x00000000fffff984 */ /* 0x000fe20000000800 */
[----:B------:R-:W-:Y:S01]  /*1b130*/  @!PT LDS RZ, [RZ] ;  /* 0x00000000fffff984 */ /* 0x000fe20000000800 */
[----:B------:R1:W-:Y:S02]  /*1b140*/  LDGSTS.E [R3], [R8.64], P2 ;  /* 0x0000000008037fae */ /* 0x0003e40009121848 */
[----:B-1----:R-:W-:Y:S02]  /*1b150*/  IMAD.MOV.U32 R8, RZ, RZ, R210 ;  /* 0x000000ffff087224 */ /* 0x002fe400078e00d2 */
[----:B------:R-:W-:-:S05]  /*1b160*/  IMAD.MOV.U32 R9, RZ, RZ, R209 ;  /* 0x000000ffff097224 */ /* 0x000fca00078e00d1 */
[----:B------:R1:W-:Y:S01]  /*1b170*/  LDGSTS.E [R3+0x800], [R8.64], P1 ;  /* 0x0080000008037fae */ /* 0x0003e20008921848 */
[----:B------:R-:W-:-:S04]  /*1b180*/  ISETP.GT.AND P1, PT, R2, 0x8, PT ;  /* 0x000000080200780c */ /* 0x000fc80003f24270 */
[----:B-1----:R-:W-:Y:S02]  /*1b190*/  SEL R8, RZ, 0x4, !P1 ;  /* 0x00000004ff087807 */ /* 0x002fe40004800000 */
[----:B------:R-:W-:Y:S02]  /*1b1a0*/  ISETP.GT.AND P1, PT, R2, 0xc, PT ;  /* 0x0000000c0200780c */ /* 0x000fe40003f24270 */
[----:B------:R-:W-:-:S04]  /*1b1b0*/  SEL R8, R8, RZ, !P0 ;  /* 0x000000ff08087207 */ /* 0x000fc80004000000 */
[----:B------:R-:W-:Y:S02]  /*1b1c0*/  ISETP.NE.U32.AND P2, PT, R8, RZ, PT ;  /* 0x000000ff0800720c */ /* 0x000fe40003f45070 */
[----:B------:R-:W-:Y:S01]  /*1b1d0*/  SEL R8, RZ, 0x4, !P1 ;  /* 0x00000004ff087807 */ /* 0x000fe20004800000 */
[----:B------:R-:W-:-:S03]  /*1b1e0*/  IMAD.X R217, R217, 0x1, R0, P3 ;  /* 0x00000001d9d97824 */ /* 0x000fc600018e0600 */
[----:B------:R-:W-:Y:S02]  /*1b1f0*/  SEL R8, R8, RZ, !P0 ;  /* 0x000000ff08087207 */ /* 0x000fe40004000000 */
[----:B------:R-:W-:Y:S02]  /*1b200*/  IADD3 R226, P4, R226, R198, RZ ;  /* 0x000000c6e2e27210 */ /* 0x000fe40007f9e0ff */
[----:B------:R-:W-:Y:S01]  /*1b210*/  ISETP.NE.U32.AND P1, PT, R8, RZ, PT ;  /* 0x000000ff0800720c */ /* 0x000fe20003f25070 */
[----:B------:R-:W-:Y:S02]  /*1b220*/  IMAD.MOV.U32 R8, RZ, RZ, R218 ;  /* 0x000000ffff087224 */ /* 0x000fe400078e00da */
[----:B------:R-:W-:Y:S02]  /*1b230*/  IMAD.MOV.U32 R9, RZ, RZ, R217 ;  /* 0x000000ffff097224 */ /* 0x000fe400078e00d9 */
[----:B------:R-:W-:-:S03]  /*1b240*/  IMAD.X R225, R225, 0x1, R0, P4 ;  /* 0x00000001e1e17824 */ /* 0x000fc600020e0600 */
[----:B------:R1:W-:Y:S02]  /*1b250*/  LDGSTS.E [R3+0x1000], [R8.64], P2 ;  /* 0x0100000008037fae */ /* 0x0003e40009121848 */
[----:B-1----:R-:W-:Y:S02]  /*1b260*/  IMAD.MOV.U32 R8, RZ, RZ, R226 ;  /* 0x000000ffff087224 */ /* 0x002fe400078e00e2 */
[----:B------:R-:W-:-:S05]  /*1b270*/  IMAD.MOV.U32 R9, RZ, RZ, R225 ;  /* 0x000000ffff097224 */ /* 0x000fca00078e00e1 */
[----:B------:R1:W-:Y:S01]  /*1b280*/  LDGSTS.E [R3+0x1800], [R8.64], P1 ;  /* 0x0180000008037fae */ /* 0x0003e20008921848 */
[----:B------:R-:W-:-:S04]  /*1b290*/  ISETP.GT.AND P1, PT, R2, 0x10, PT ;  /* 0x000000100200780c */ /* 0x000fc80003f24270 */
[----:B-1----:R-:W-:Y:S02]  /*1b2a0*/  SEL R8, RZ, 0x4, !P1 ;  /* 0x00000004ff087807 */ /* 0x002fe40004800000 */
[----:B------:R-:W-:Y:S02]  /*1b2b0*/  ISETP.GT.AND P1, PT, R2, 0x14, PT ;  /* 0x000000140200780c */ /* 0x000fe40003f24270 */
[----:B------:R-:W-:Y:S02]  /*1b2c0*/  SEL R8, R8, RZ, !P0 ;  /* 0x000000ff08087207 */ /* 0x000fe40004000000 */
[----:B------:R-:W-:Y:S02]  /*1b2d0*/  IADD3 R234, P3, R234, R198, RZ ;  /* 0x000000c6eaea7210 */ /* 0x000fe40007f7e0ff */
        /* <DEDUP_REMOVED lines=13> */
[----:B------:R-:W-:Y:S02]  /*1b3b0*/  ISETP.GT.AND P1, PT, R2, 0x18, PT ;  /* 0x000000180200780c */ /* 0x000fe40003f24270 */
[----:B------:R-:W-:Y:S02]  /*1b3c0*/  IADD3 R250, P3, R250, R198, RZ ;  /* 0x000000c6fafa7210 */ /* 0x000fe40007f7e0ff */
[----:B-1----:R-:W-:Y:S02]  /*1b3d0*/  SEL R8, RZ, 0x4, !P1 ;  /* 0x00000004ff087807 */ /* 0x002fe40004800000 */
[----:B------:R-:W-:Y:S02]  /*1b3e0*/  ISETP.GT.AND P1, PT, R2, 0x1c, PT ;  /* 0x0000001c0200780c */ /* 0x000fe40003f24270 */
[----:B------:R-:W-:-:S04]  /*1b3f0*/  SEL R8, R8, RZ, !P0 ;  /* 0x000000ff08087207 */ /* 0x000fc80004000000 */
[----:B------:R-:W-:Y:S02]  /*1b400*/  ISETP.NE.U32.AND P2, PT, R8, RZ, PT ;  /* 0x000000ff0800720c */ /* 0x000fe40003f45070 */
[----:B------:R-:W-:Y:S01]  /*1b410*/  SEL R8, RZ, 0x4, !P1 ;  /* 0x00000004ff087807 */ /* 0x000fe20004800000 */
[----:B------:R-:W-:-:S03]  /*1b420*/  IMAD.X R249, R249, 0x1, R0, P3 ;  /* 0x00000001f9f97824 */ /* 0x000fc600018e0600 */
[----:B------:R-:W-:Y:S01]  /*1b430*/  SEL R8, R8, RZ, !P0 ;  /* 0x000000ff08087207 */ /* 0x000fe20004000000 */
[----:B------:R-:W-:-:S03]  /*1b440*/  IMAD.MOV.U32 R9, RZ, RZ, R249 ;  /* 0x000000ffff097224 */ /* 0x000fc600078e00f9 */
[----:B------:R-:W-:Y:S01]  /*1b450*/  ISETP.NE.U32.AND P1, PT, R8, RZ, PT ;  /* 0x000000ff0800720c */ /* 0x000fe20003f25070 */
[----:B------:R-:W-:-:S05]  /*1b460*/  IMAD.MOV.U32 R8, RZ, RZ, R250 ;  /* 0x000000ffff087224 */ /* 0x000fca00078e00fa */
[----:B------:R1:W-:Y:S01]  /*1b470*/  LDGSTS.E [R3+0x3000], [R8.64], P2 ;  /* 0x0300000008037fae */ /* 0x0003e20009121848 */
[----:B---3--:R-:W-:-:S05]  /*1b480*/  IADD3 R11, P4, R11, R198, RZ ;  /* 0x000000c60b0b7210 */ /* 0x008fca0007f9e0ff */
[----:B--2---:R-:W-:Y:S01]  /*1b490*/  IMAD.X R13, R13, 0x1, R0, P4 ;  /* 0x000000010d0d7824 */ /* 0x004fe200020e0600 */
[----:B------:R-:W-:Y:S01]  /*1b4a0*/  STL [R1+0x18], R11 ;  /* 0x0000180b01007387 */ /* 0x000fe20000100800 */
[----:B-1----:R-:W-:-:S03]  /*1b4b0*/  IMAD.MOV.U32 R8, RZ, RZ, R11 ;  /* 0x000000ffff087224 */ /* 0x002fc600078e000b */
[----:B------:R1:W-:Y:S01]  /*1b4c0*/  STL [R1+0x14], R13 ;  /* 0x0000140d01007387 */ /* 0x0003e20000100800 */
[----:B------:R-:W-:-:S03]  /*1b4d0*/  IMAD.MOV.U32 R9, RZ, RZ, R13 ;  /* 0x000000ffff097224 */ /* 0x000fc600078e000d */
[----:B------:R-:W2:Y:S04]  /*1b4e0*/  LDL.LU R29, [R1+0x74] ;  /* 0x00007400011d7983 */ /* 0x000ea80000300800 */
[----:B------:R-:W3:Y:S04]  /*1b4f0*/  LDL.LU R28, [R1+0x78] ;  /* 0x00007800011c7983 */ /* 0x000ee80000300800 */
[----:B-1----:R-:W2:Y:S04]  /*1b500*/  LDL.LU R13, [R1+0x94] ;  /* 0x00009400010d7983 */ /* 0x002ea80000300800 */
[----:B------:R-:W2:Y:S04]  /*1b510*/  LDL.LU R11, [R1+0x98] ;  /* 0x00009800010b7983 */ /* 0x000ea80000300800 */
[----:B------:R1:W-:Y:S01]  /*1b520*/  LDGSTS.E [R3+0x3800], [R8.64], P1 ;  /* 0x0380000008037fae */ /* 0x0003e20008921848 */
[----:B------:R-:W-:-:S04]  /*1b530*/  ISETP.GT.AND P1, PT, R2, 0x20, PT ;  /* 0x000000200200780c */ /* 0x000fc80003f24270 */
[----:B-1----:R-:W-:Y:S02]  /*1b540*/  SEL R8, RZ, 0x4, !P1 ;  /* 0x00000004ff087807 */ /* 0x002fe40004800000 */
[----:B------:R-:W-:Y:S02]  /*1b550*/  ISETP.GT.AND P1, PT, R2, 0x24, PT ;  /* 0x000000240200780c */ /* 0x000fe40003f24270 */
[----:B------:R-:W-:Y:S02]  /*1b560*/  SEL R8, R8, RZ, !P0 ;  /* 0x000000ff08087207 */ /* 0x000fe40004000000 */
[----:B-----5:R-:W-:Y:S02]  /*1b570*/  IADD3 R14, P3, R14, R198, RZ ;  /* 0x000000c60e0e7210 */ /* 0x020fe40007f7e0ff */
[----:B------:R-:W-:Y:S02]  /*1b580*/  ISETP.NE.U32.AND P2, PT, R8, RZ, PT ;  /* 0x000000ff0800720c */ /* 0x000fe40003f45070 */
[----:B------:R-:W-:-:S02]  /*1b590*/  SEL R8, RZ, 0x4, !P1 ;  /* 0x00000004ff087807 */ /* 0x000fc40004800000 */
[----:B----4-:R-:W-:Y:S02]  /*1b5a0*/  IADD3 R10, P4, R10, R198, RZ ;  /* 0x000000c60a0a7210 */ /* 0x010fe40007f9e0ff */
[----:B------:R-:W-:Y:S01]  /*1b5b0*/  SEL R8, R8, RZ, !P0 ;  /* 0x000000ff08087207 */ /* 0x000fe20004000000 */
[--C-:B------:R-:W-:Y:S02]  /*1b5c0*/  IMAD.X R15, R15, 0x1, R0.reuse, P3 ;  /* 0x000000010f0f7824 */ /* 0x100fe400018e0600 */
[----:B------:R-:W-:Y:S01]  /*1b5d0*/  IMAD.X R12, R12, 0x1, R0, P4 ;  /* 0x000000010c0c7824 */ /* 0x000fe200020e0600 */
[----:B------:R-:W-:Y:S01]  /*1b5e0*/  ISETP.NE.U32.AND P1, PT, R8, RZ, PT ;  /* 0x000000ff0800720c */ /* 0x000fe20003f25070 */
[----:B------:R-:W-:Y:S01]  /*1b5f0*/  STL [R1+0x38], R14 ;  /* 0x0000380e01007387 */ /* 0x000fe20000100800 */
[----:B------:R-:W-:Y:S02]  /*1b600*/  IMAD.MOV.U32 R8, RZ, RZ, R14 ;  /* 0x000000ffff087224 */ /* 0x000fe400078e000e */
[----:B------:R-:W-:Y:S01]  /*1b610*/  IMAD.MOV.U32 R9, RZ, RZ, R15 ;  /* 0x000000ffff097224 */ /* 0x000fe200078e000f */
[----:B------:R1:W-:Y:S04]  /*1b620*/  STL [R1+0x34], R15 ;  /* 0x0000340f01007387 */ /* 0x0003e80000100800 */
[----:B------:R-:W-:Y:S04]  /*1b630*/  STL [R1+0x58], R10 ;  /* 0x0000580a01007387 */ /* 0x000fe80000100800 */
[----:B------:R4:W-:Y:S04]  /*1b640*/  STL [R1+0x54], R12 ;  /* 0x0000540c01007387 */ /* 0x0009e80000100800 */
[----:B-1----:R-:W5:Y:S04]  /*1b650*/  LDL.LU R15, [R1+0xb4] ;  /* 0x0000b400010f7983 */ /* 0x002f680000300800 */
[----:B------:R1:W-:Y:S04]  /*1b660*/  LDGSTS.E [R3+0x4000], [R8.64], P2 ;  /* 0x0400000008037fae */ /* 0x0003e80009121848 */
[----:B------:R-:W5:Y:S01]  /*1b670*/  LDL.LU R14, [R1+0xb8] ;  /* 0x0000b800010e7983 */ /* 0x000f620000300800 */
[----:B-1----:R-:W-:-:S02]  /*1b680*/  IMAD.MOV.U32 R8, RZ, RZ, R10 ;  /* 0x000000ffff087224 */ /* 0x002fc400078e000a */
[----:B------:R-:W-:Y:S02]  /*1b690*/  IMAD.MOV.U32 R9, RZ, RZ, R12 ;  /* 0x000000ffff097224 */ /* 0x000fe400078e000c */
[----:B----4-:R-:W4:Y:S04]  /*1b6a0*/  LDL.LU R12, [R1+0xd4] ;  /* 0x0000d400010c7983 */ /* 0x010f280000300800 */
[----:B------:R-:W4:Y:S04]  /*1b6b0*/  LDL.LU R10, [R1+0xd8] ;  /* 0x0000d800010a7983 */ /* 0x000f280000300800 */
[----:B------:R1:W-:Y:S01]  /*1b6c0*/  LDGSTS.E [R3+0x4800], [R8.64], P1 ;  /* 0x0480000008037fae */ /* 0x0003e20008921848 */
[----:B------:R-:W-:-:S04]  /*1b6d0*/  ISETP.GT.AND P1, PT, R2, 0x28, PT ;  /* 0x000000280200780c */ /* 0x000fc80003f24270 */
[----:B-1----:R-:W-:Y:S02]  /*1b6e0*/  SEL R8, RZ, 0x4, !P1 ;  /* 0x00000004ff087807 */ /* 0x002fe40004800000 */
[----:B------:R-:W-:Y:S02]  /*1b6f0*/  ISETP.GT.AND P1, PT, R2, 0x2c, PT ;  /* 0x0000002c0200780c */ /* 0x000fe40003f24270 */
[----:B------:R-:W-:-:S04]  /*1b700*/  SEL R8, R8, RZ, !P0 ;  /* 0x000000ff08087207 */ /* 0x000fc80004000000 */
[----:B------:R-:W-:Y:S02]  /*1b710*/  ISETP.NE.U32.AND P2, PT, R8, RZ, PT ;  /* 0x000000ff0800720c */ /* 0x000fe40003f45070 */
[----:B------:R-:W-:-:S04]  /*1b720*/  SEL R8, RZ, 0x4, !P1 ;  /* 0x00000004ff087807 */ /* 0x000fc80004800000 */
[----:B------:R-:W-:-:S04]  /*1b730*/  SEL R8, R8, RZ, !P0 ;  /* 0x000000ff08087207 */ /* 0x000fc80004000000 */
[----:B------:R-:W-:Y:S02]  /*1b740*/  ISETP.NE.U32.AND P1, PT, R8, RZ, PT ;  /* 0x000000ff0800720c */ /* 0x000fe40003f25070 */
[----:B---3--:R-:W-:-:S05]  /*1b750*/  IADD3 R28, P3, R28, R198, RZ ;  /* 0x000000c61c1c7210 */ /* 0x008fca0007f7e0ff */
[----:B--2---:R-:W-:Y:S01]  /*1b760*/  IMAD.X R29, R29, 0x1, R0, P3 ;  /* 0x000000011d1d7824 */ /* 0x004fe200018e0600 */
[----:B------:R-:W-:Y:S01]  /*1b770*/  IADD3 R11, P4, R11, R198, RZ ;  /* 0x000000c60b0b7210 */ /* 0x000fe20007f9e0ff */
[----:B------:R-:W-:Y:S01]  /*1b780*/  STL [R1+0x78], R28 ;  /* 0x0000781c01007387 */ /* 0x000fe20000100800 */
[----:B------:R-:W-:-:S03]  /*1b790*/  IMAD.MOV.U32 R8, RZ, RZ, R28 ;  /* 0x000000ffff087224 */ /* 0x000fc600078e001c */
[----:B------:R-:W-:Y:S01]  /*1b7a0*/  IMAD.X R13, R13, 0x1, R0, P4 ;  /* 0x000000010d0d7824 */ /* 0x000fe200020e0600 */
[----:B------:R1:W-:Y:S01]  /*1b7b0*/  STL [R1+0x74], R29 ;  /* 0x0000741d01007387 */ /* 0x0003e20000100800 */
[----:B------:R-:W-:-:S03]  /*1b7c0*/  IMAD.MOV.U32 R9, RZ, RZ, R29 ;  /* 0x000000ffff097224 */ /* 0x000fc600078e001d */
[----:B------:R-:W-:Y:S04]  /*1b7d0*/  STL [R1+0x98], R11 ;  /* 0x0000980b01007387 */ /* 0x000fe80000100800 */
[----:B------:R2:W-:Y:S04]  /*1b7e0*/  STL [R1+0x94], R13 ;  /* 0x0000940d01007387 */ /* 0x0005e80000100800 */
[----:B-1----:R-:W3:Y:S04]  /*1b7f0*/  LDL.LU R29, [R1+0xf4] ;  /* 0x0000f400011d7983 */ /* 0x002ee80000300800 */
[----:B------:R1:W-:Y:S04]  /*1b800*/  LDGSTS.E [R3+0x5000], [R8.64], P2 ;  /* 0x0500000008037fae */ /* 0x0003e80009121848 */
[----:B------:R-:W3:Y:S01]  /*1b810*/  LDL.LU R28, [R1+0xf8] ;  /* 0x0000f800011c7983 */ /* 0x000ee20000300800 */
[----:B-1----:R-:W-:-:S02]  /*1b820*/  IMAD.MOV.U32 R9, RZ, RZ, R13 ;  /* 0x000000ffff097224 */ /* 0x002fc400078e000d */
[----:B------:R-:W-:Y:S01]  /*1b830*/  IMAD.MOV.U32 R8, RZ, RZ, R11 ;  /* 0x000000ffff087224 */ /* 0x000fe200078e000b */
[----:B--2---:R-:W2:Y:S04]  /*1b840*/  LDL.LU R13, [R1+0x114] ;  /* 0x00011400010d7983 */ /* 0x004ea80000300800 */
        /* <DEDUP_REMOVED lines=8> */
[----:B------:R-:W-:Y:S01]  /*1b8d0*/  SEL R8, RZ, 0x4, !P1 ;  /* 0x00000004ff087807 */ /* 0x000fe20004800000 */
[----:B------:R-:W-:-:S03]  /*1b8e0*/  IMAD.X R15, R15, 0x1, R0, P3 ;  /* 0x000000010f0f7824 */ /* 0x000fc600018e0600 */
[----:B------:R-:W-:Y:S02]  /*1b8f0*/  SEL R8, R8, RZ, !P0 ;  /* 0x000000ff08087207 */ /* 0x000fe40004000000 */
[----:B----4-:R-:W-:Y:S02]  /*1b900*/  IADD3 R10, P4, R10, R198, RZ ;  /* 0x000000c60a0a7210 */ /* 0x010fe40007f9e0ff */
[----:B------:R-:W-:Y:S01]  /*1b910*/  ISETP.NE.U32.AND P1, PT, R8, RZ, PT ;  /* 0x000000ff0800720c */ /* 0x000fe20003f25070 */
[----:B------:R-:W-:Y:S02]  /*1b920*/  IMAD.MOV.U32 R8, RZ, RZ, R14 ;  /* 0x000000ffff087224 */ /* 0x000fe400078e000e */
[----:B------:R-:W-:Y:S01]  /*1b930*/  IMAD.X R12, R12, 0x1, R0, P4 ;  /* 0x000000010c0c7824 */ /* 0x000fe200020e0600 */
[----:B------:R-:W-:Y:S01]  /*1b940*/  STL [R1+0xb8], R14 ;  /* 0x0000b80e01007387 */ /* 0x000fe20000100800 */
[----:B------:R-:W-:-:S03]  /*1b950*/  IMAD.MOV.U32 R9, RZ, RZ, R15 ;  /* 0x000000ffff097224 */ /* 0x000fc600078e000f */
[----:B------:R1:W-:Y:S04]  /*1b960*/  STL [R1+0xb4], R15 ;  /* 0x0000b40f01007387 */ /* 0x0003e80000100800 */
[----:B------:R-:W-:Y:S04]  /*1b970*/  STL [R1+0xd8], R10 ;  /* 0x0000d80a01007387 */ /* 0x000fe80000100800 */
[----:B------:R4:W-:Y:S04]  /*1b980*/  STL [R1+0xd4], R12 ;  /* 0x0000d40c01007387 */ /* 0x0009e80000100800 */
[----:B------:R5:W-:Y:S04]  /*1b990*/  LDGSTS.E [R3+0x6000], [R8.64], P2 ;  /* 0x0600000008037fae */ /* 0x000be80009121848 */
[----:B-1----:R-:W2:Y:S04]  /*1b9a0*/  LDL.LU R15, [R1+0x134] ;  /* 0x00013400010f7983 */ /* 0x002ea80000300800 */
[----:B------:R-:W2:Y:S01]  /*1b9b0*/  LDL.LU R14, [R1+0x138] ;  /* 0x00013800010e7983 */ /* 0x000ea20000300800 */
[----:B-----5:R-:W-:-:S02]  /*1b9c0*/  IMAD.MOV.U32 R8, RZ, RZ, R10 ;  /* 0x000000ffff087224 */ /* 0x020fc400078e000a */
[----:B------:R-:W-:Y:S02]  /*1b9d0*/  IMAD.MOV.U32 R9, RZ, RZ, R12 ;  /* 0x000000ffff097224 */ /* 0x000fe400078e000c */
[----:B----4-:R-:W5:Y:S04]  /*1b9e0*/  LDL.LU R12, [R1+0x154] ;  /* 0x00015400010c7983 */ /* 0x010f680000300800 */
[----:B------:R-:W5:Y:S04]  /*1b9f0*/  LDL.LU R10, [R1+0x158] ;  /* 0x00015800010a7983 */ /* 0x000f680000300800 */
        /* <DEDUP_REMOVED lines=10> */
[----:B------:R-:W-:Y:S01]  /*1baa0*/  IMAD.X R29, R29, 0x1, R0, P3 ;  /* 0x000000011d1d7824 */ /* 0x000fe200018e0600 */
[----:B------:R-:W-:Y:S01]  /*1bab0*/  STL [R1+0xf8], R28 ;  /* 0x0000f81c01007387 */ /* 0x000fe20000100800 */
[----:B------:R-:W-:Y:S02]  /*1bac0*/  IMAD.MOV.U32 R8, RZ, RZ, R28 ;  /* 0x000000ffff087224 */ /* 0x000fe400078e001c */
[----:B------:R-:W-:Y:S01]  /*1bad0*/  IMAD.MOV.U32 R9, RZ, RZ, R29 ;  /* 0x000000ffff097224 */ /* 0x000fe200078e001d */
[----:B--2---:R-:W-:Y:S01]  /*1bae0*/  IADD3 R11, P4, R11, R198, RZ ;  /* 0x000000c60b0b7210 */ /* 0x004fe20007f9e0ff */
[----:B------:R1:W-:Y:S04]  /*1baf0*/  STL [R1+0xf4], R29 ;  /* 0x0000f41d01007387 */ /* 0x0003e80000100800 */
[----:B------:R-:W-:Y:S01]  /*1bb00*/  IMAD.X R13, R13, 0x1, R0, P4 ;  /* 0x000000010d0d7824 */ /* 0x000fe200020e0600 */
[----:B------:R-:W-:Y:S04]  /*1bb10*/  STL [R1+0x118], R11 ;  /* 0x0001180b01007387 */ /* 0x000fe80000100800 */
[----:B------:R2:W-:Y:S04]  /*1bb20*/  STL [R1+0x114], R13 ;  /* 0x0001140d01007387 */ /* 0x0005e80000100800 */
[----:B------:R3:W-:Y:S04]  /*1bb30*/  LDGSTS.E [R3+0x7000], [R8.64], P2 ;  /* 0x0700000008037fae */ /* 0x0007e80009121848 */
[----:B-1----:R-:W4:Y:S04]  /*1bb40*/  LDL.LU R29, [R1+0x174] ;  /* 0x00017400011d7983 */ /* 0x002f280000300800 */
[----:B------:R-:W4:Y:S01]  /*1bb50*/  LDL.LU R28, [R1+0x178] ;  /* 0x00017800011c7983 */ /* 0x000f220000300800 */
[----:B---3--:R-:W-:-:S02]  /*1bb60*/  IMAD.MOV.U32 R9, RZ, RZ, R13 ;  /* 0x000000ffff097224 */ /* 0x008fc400078e000d */
[----:B------:R-:W-:Y:S01]  /*1bb70*/  IMAD.MOV.U32 R8, RZ, RZ, R11 ;  /* 0x000000ffff087224 */ /* 0x000fe200078e000b */
[----:B--2---:R-:W2:Y:S04]  /*1bb80*/  LDL.LU R13, [R1+0x194] ;  /* 0x00019400010d7983 */ /* 0x004ea80000300800 */
[----:B------:R-:W3:Y:S04]  /*1bb90*/  LDL.LU R11, [R1+0x198] ;  /* 0x00019800010b7983 */ /* 0x000ee80000300800 */
[----:B------:R1:W-:Y:S01]  /*1bba0*/  LDGSTS.E [R3+0x7800], [R8.64], P1 ;  /* 0x0780000008037fae */ /* 0x0003e20008921848 */
[----:B------:R-:W-:-:S04]  /*1bbb0*/  ISETP.GT.AND P1, PT, R2, 0x40, PT ;  /* 0x000000400200780c */ /* 0x000fc80003f24270 */
[----:B-1----:R-:W-:Y:S02]  /*1bbc0*/  SEL R8, RZ, 0x4, !P1 ;  /* 0x00000004ff087807 */ /* 0x002fe40004800000 */
[----:B------:R-:W-:Y:S02]  /*1bbd0*/  ISETP.GT.AND P1, PT, R2, 0x44, PT ;  /* 0x000000440200780c */ /* 0x000fe40003f24270 */
[----:B------:R-:W-:-:S04]  /*1bbe0*/  SEL R8, R8, RZ, !P0 ;  /* 0x000000ff08087207 */ /* 0x000fc80004000000 */
[----:B------:R-:W-:Y:S02]  /*1bbf0*/  ISETP.NE.U32.AND P2, PT, R8, RZ, PT ;  /* 0x000000ff0800720c */ /* 0x000fe40003f45070 */
[----:B------:R-:W-:Y:S02]  /*1bc00*/  SEL R8, RZ, 0x4, !P1 ;  /* 0x00000004ff087807 */ /* 0x000fe40004800000 */
[----:B------:R-:W-:Y:S02]  /*1bc10*/  IADD3 R14, P3, R14, R198, RZ ;  /* 0x000000c60e0e7210 */ /* 0x000fe40007f7e0ff */
[----:B------:R-:W-:-:S03]  /*1bc20*/  SEL R8, R8, RZ, !P0 ;  /* 0x000000ff08087207 */ /* 0x000fc60004000000 */
[----:B------:R-:W-:Y:S01]  /*1bc30*/  IMAD.X R15, R15, 0x1, R0, P3 ;  /* 0x000000010f0f7824 */ /* 0x000fe200018e0600 */
[----:B-----5:R-:W-:Y:S01]  /*1bc40*/  IADD3 R10, P4, R10, R198, RZ ;  /* 0x000000c60a0a7210 */ /* 0x020fe20007f9e0ff */
[----:B------:R-:W-:Y:S01]  /*1bc50*/  STL [R1+0x138], R14 ;  /* 0x0001380e01007387 */ /* 0x000fe20000100800 */
[----:B------:R-:W-:-:S03]  /*1bc60*/  ISETP.NE.U32.AND P1, PT, R8, RZ, PT ;  /* 0x000000ff0800720c */ /* 0x000fc60003f25070 */
[----:B------:R-:W-:Y:S01]  /*1bc70*/  IMAD.X R12, R12, 0x1, R0, P4 ;  /* 0x000000010c0c7824 */ /* 0x000fe200020e0600 */
[----:B------:R1:W-:Y:S01]  /*1bc80*/  STL [R1+0x134], R15 ;  /* 0x0001340f01007387 */ /* 0x0003e20000100800 */
[----:B------:R-:W-:Y:S02]  /*1bc90*/  IMAD.MOV.U32 R8, RZ, RZ, R14 ;  /* 0x000000ffff087224 */ /* 0x000fe400078e000e */
[----:B------:R-:W-:Y:S01]  /*1bca0*/  IMAD.MOV.U32 R9, RZ, RZ, R15 ;  /* 0x000000ffff097224 */ /* 0x000fe200078e000f */
[----:B------:R-:W-:Y:S04]  /*1bcb0*/  STL [R1+0x158], R10 ;  /* 0x0001580a01007387 */ /* 0x000fe80000100800 */
[----:B------:R5:W-:Y:S04]  /*1bcc0*/  STL [R1+0x154], R12 ;  /* 0x0001540c01007387 */ /* 0x000be80000100800 */
[----:B-1----:R-:W2:Y:S04]  /*1bcd0*/  LDL.LU R15, [R1+0x1b4] ;  /* 0x0001b400010f7983 */ /* 0x002ea80000300800 */
[----:B------:R-:W2:Y:S04]  /*1bce0*/  LDL.LU R14, [R1+0x1b8] ;  /* 0x0001b800010e7983 */ /* 0x000ea80000300800 */
[----:B------:R1:W-:Y:S02]  /*1bcf0*/  LDGSTS.E [R3+0x8000], [R8.64], P2 ;  /* 0x0800000008037fae */ /* 0x0003e40009121848 */
[----:B-1----:R-:W-:-:S02]  /*1bd00*/  IMAD.MOV.U32 R8, RZ, RZ, R10 ;  /* 0x000000ffff087224 */ /* 0x002fc400078e000a */
[----:B------:R-:W-:Y:S02]  /*1bd10*/  IMAD.MOV.U32 R9, RZ, RZ, R12 ;  /* 0x000000ffff097224 */ /* 0x000fe400078e000c */
[----:B-----5:R-:W5:Y:S04]  /*1bd20*/  LDL.LU R12, [R1+0x1d4] ;  /* 0x0001d400010c7983 */ /* 0x020f680000300800 */
        /* <DEDUP_REMOVED lines=10> */
[----:B----4-:R-:W-:-:S05]  /*1bdd0*/  IADD3 R28, P3, R28, R198, RZ ;  /* 0x000000c61c1c7210 */ /* 0x010fca0007f7e0ff */
[--C-:B------:R-:W-:Y:S01]  /*1bde0*/  IMAD.X R29, R29, 0x1, R0.reuse, P3 ;  /* 0x000000011d1d7824 */ /* 0x100fe200018e0600 */
[----:B---3--:R-:W-:Y:S01]  /*1bdf0*/  IADD3 R11, P4, R11, R198, RZ ;  /* 0x000000c60b0b7210 */ /* 0x008fe20007f9e0ff */
[----:B------:R-:W-:Y:S04]  /*1be00*/  STL [R1+0x178], R28 ;  /* 0x0001781c01007387 */ /* 0x000fe80000100800 */
[----:B--2---:R-:W-:Y:S01]  /*1be10*/  IMAD.X R13, R13, 0x1, R0, P4 ;  /* 0x000000010d0d7824 */ /* 0x004fe200020e0600 */
[----:B------:R1:W-:Y:S01]  /*1be20*/  STL [R1+0x174], R29 ;  /* 0x0001741d01007387 */ /* 0x0003e20000100800 */
[----:B------:R-:W-:Y:S02]  /*1be30*/  IMAD.MOV.U32 R8, RZ, RZ, R28 ;  /* 0x000000ffff087224 */ /* 0x000fe400078e001c */
[----:B------:R-:W-:Y:S01]  /*1be40*/  IMAD.MOV.U32 R9, RZ, RZ, R29 ;  /* 0x000000ffff097224 */ /* 0x000fe200078e001d */
[----:B------:R-:W-:Y:S04]  /*1be50*/  STL [R1+0x198], R11 ;  /* 0x0001980b01007387 */ /* 0x000fe80000100800 */
[----:B------:R2:W-:Y:S04]  /*1be60*/  STL [R1+0x194], R13 ;  /* 0x0001940d01007387 */ /* 0x0005e80000100800 */
[----:B-1----:R-:W3:Y:S04]  /*1be70*/  LDL.LU R29, [R1+0x1f4] ;  /* 0x0001f400011d7983 */ /* 0x002ee80000300800 */
[----:B------:R-:W4:Y:S04]  /*1be80*/  LDL.LU R28, [R1+0x1f8] ;  /* 0x0001f800011c7983 */ /* 0x000f280000300800 */
[----:B------:R1:W-:Y:S02]  /*1be90*/  LDGSTS.E [R3+0x9000], [R8.64], P2 ;  /* 0x0900000008037fae */ /* 0x0003e40009121848 */
        /* <DEDUP_REMOVED lines=13> */
[----:B------:R-:W-:Y:S01]  /*1bf70*/  SEL R8, R8, RZ, !P0 ;  /* 0x000000ff08087207 */ /* 0x000fe20004000000 */
[----:B------:R-:W-:-:S03]  /*1bf80*/  IMAD.MOV.U32 R9, RZ, RZ, R15 ;  /* 0x000000ffff097224 */ /* 0x000fc600078e000f */
[----:B------:R-:W-:Y:S01]  /*1bf90*/  ISETP.NE.U32.AND P1, PT, R8, RZ, PT ;  /* 0x000000ff0800720c */ /* 0x000fe20003f25070 */
[----:B------:R-:W-:Y:S01]  /*1bfa0*/  IMAD.MOV.U32 R8, RZ, RZ, R14 ;  /* 0x000000ffff087224 */ /* 0x000fe200078e000e */
[----:B-----5:R-:W-:-:S04]  /*1bfb0*/  IADD3 R10, P4, R10, R198, RZ ;  /* 0x000000c60a0a7210 */ /* 0x020fc80007f9e0ff */
[----:B------:R1:W-:Y:S01]  /*1bfc0*/  LDGSTS.E [R3+0xa000], [R8.64], P2 ;  /* 0x0a00000008037fae */ /* 0x0003e20009121848 */
[----:B------:R-:W-:-:S03]  /*1bfd0*/  IMAD.X R12, R12, 0x1, R0, P4 ;  /* 0x000000010c0c7824 */ /* 0x000fc600020e0600 */
[----:B------:R-:W-:Y:S04]  /*1bfe0*/  STL [R1+0x1b8], R14 ;  /* 0x0001b80e01007387 */ /* 0x000fe80000100800 */
[----:B------:R5:W-:Y:S01]  /*1bff0*/  STL [R1+0x1b4], R15 ;  /* 0x0001b40f01007387 */ /* 0x000be20000100800 */
[----:B-1----:R-:W-:Y:S02]  /*1c000*/  IMAD.MOV.U32 R8, RZ, RZ, R10 ;  /* 0x000000ffff087224 */ /* 0x002fe400078e000a */
[----:B------:R-:W-:Y:S01]  /*1c010*/  IMAD.MOV.U32 R9, RZ, RZ, R12 ;  /* 0x000000ffff097224 */ /* 0x000fe200078e000c */
[----:B------:R-:W-:Y:S04]  /*1c020*/  STL [R1+0x1d8], R10 ;  /* 0x0001d80a01007387 */ /* 0x000fe80000100800 */
[----:B------:R1:W-:Y:S04]  /*1c030*/  STL [R1+0x1d4], R12 ;  /* 0x0001d40c01007387 */ /* 0x0003e80000100800 */
[----:B-----5:R-:W5:Y:S04]  /*1c040*/  LDL.LU R15, [R1+0x234] ;  /* 0x00023400010f7983 */ /* 0x020f680000300800 */
[----:B------:R1:W-:Y:S01]  /*1c050*/  LDGSTS.E [R3+0xa800], [R8.64], P1 ;  /* 0x0a80000008037fae */ /* 0x0003e20008921848 */
[----:B------:R-:W-:-:S03]  /*1c060*/  ISETP.GT.AND P1, PT, R2, 0x58, PT ;  /* 0x000000580200780c */ /* 0x000fc60003f24270 */
[----:B------:R-:W5:Y:S04]  /*1c070*/  LDL.LU R14, [R1+0x238] ;  /* 0x00023800010e7983 */ /* 0x000f680000300800 */
[----:B-1----:R-:W5:Y:S01]  /*1c080*/  LDL.LU R12, [R1+0x254] ;  /* 0x00025400010c7983 */ /* 0x002f620000300800 */
[----:B------:R-:W-:-:S03]  /*1c090*/  SEL R8, RZ, 0x4, !P1 ;  /* 0x00000004ff087807 */ /* 0x000fc60004800000 */
[----:B------:R-:W5:Y:S01]  /*1c0a0*/  LDL.LU R10, [R1+0x258] ;  /* 0x00025800010a7983 */ /* 0x000f620000300800 */
[----:B------:R-:W-:Y:S02]  /*1c0b0*/  ISETP.GT.AND P1, PT, R2, 0x5c, PT ;  /* 0x0000005c0200780c */ /* 0x000fe40003f24270 */
[----:B------:R-:W-:-:S04]  /*1c0c0*/  SEL R8, R8, RZ, !P0 ;  /* 0x000000ff08087207 */ /* 0x000fc80004000000 */
[----:B------:R-:W-:Y:S02]  /*1c0d0*/  ISETP.NE.U32.AND P2, PT, R8, RZ, PT ;  /* 0x000000ff0800720c */ /* 0x000fe40003f45070 */
[----:B------:R-:W-:-:S04]  /*1c0e0*/  SEL R8, RZ, 0x4, !P1 ;  /* 0x00000004ff087807 */ /* 0x000fc80004800000 */
[----:B------:R-:W-:-:S04]  /*1c0f0*/  SEL R8, R8, RZ, !P0 ;  /* 0x000000ff08087207 */ /* 0x000fc80004000000 */
[----:B------:R-:W-:Y:S02]  /*1c100*/  ISETP.NE.U32.AND P1, PT, R8, RZ, PT ;  /* 0x000000ff0800720c */ /* 0x000fe40003f25070 */
[----:B----4-:R-:W-:-:S05]  /*1c110*/  IADD3 R28, P3, R28, R198, RZ ;  /* 0x000000c61c1c7210 */ /* 0x010fca0007f7e0ff */
[----:B---3--:R-:W-:Y:S02]  /*1c120*/  IMAD.X R29, R29, 0x1, R0, P3 ;  /* 0x000000011d1d7824 */ /* 0x008fe400018e0600 */
[----:B------:R-:W-:Y:S02]  /*1c130*/  IMAD.MOV.U32 R8, RZ, RZ, R28 ;  /* 0x000000ffff087224 */ /* 0x000fe400078e001c */
[----:B------:R-:W-:Y:S01]  /*1c140*/  IMAD.MOV.U32 R9, RZ, RZ, R29 ;  /* 0x000000ffff097224 */ /* 0x000fe200078e001d */
[----:B------:R-:W-:Y:S04]  /*1c150*/  STL [R1+0x1f8], R28 ;  /* 0x0001f81c01007387 */ /* 0x000fe80000100800 */
[----:B------:R-:W-:Y:S04]  /*1c160*/  STL [R1+0x1f4], R29 ;  /* 0x0001f41d01007387 */ /* 0x000fe80000100800 */
[----:B------:R1:W-:Y:S01]  /*1c170*/  LDGSTS.E [R3+0xb000], [R8.64], P2 ;  /* 0x0b00000008037fae */ /* 0x0003e20009121848 */
[----:B--2---:R-:W-:-:S05]  /*1c180*/  IADD3 R11, P4, R11, R198, RZ ;  /* 0x000000c60b0b7210 */ /* 0x004fca0007f9e0ff */
[----:B------:R-:W-:Y:S01]  /*1c190*/  IMAD.X R13, R13, 0x1, R0, P4 ;  /* 0x000000010d0d7824 */ /* 0x000fe200020e0600 */
[----:B------:R-:W-:Y:S01]  /*1c1a0*/  STL [R1+0x218], R11 ;  /* 0x0002180b01007387 */ /* 0x000fe20000100800 */
[----:B-1----:R-:W-:Y:S02]  /*1c1b0*/  IMAD.MOV.U32 R8, RZ, RZ, R11 ;  /* 0x000000ffff087224 */ /* 0x002fe400078e000b */
[----:B------:R-:W-:Y:S01]  /*1c1c0*/  IMAD.MOV.U32 R9, RZ, RZ, R13 ;  /* 0x000000ffff097224 */ /* 0x000fe200078e000d */
[----:B------:R1:W-:Y:S04]  /*1c1d0*/  STL [R1+0x214], R13 ;  /* 0x0002140d01007387 */ /* 0x0003e80000100800 */
[----:B------:R2:W-:Y:S04]  /*1c1e0*/  LDGSTS.E [R3+0xb800], [R8.64], P1 ;  /* 0x0b80000008037fae */ /* 0x0005e80008921848 */
[----:B-1----:R-:W3:Y:S04]  /*1c1f0*/  LDL.LU R13, [R1+0x274] ;  /* 0x00027400010d7983 */ /* 0x002ee80000300800 */
[----:B------:R-:W4:Y:S04]  /*1c200*/  LDL.LU R11, [R1+0x278] ;  /* 0x00027800010b7983 */ /* 0x000f280000300800 */
[----:B------:R-:W3:Y:S04]  /*1c210*/  LDL.LU R31, [R1+0x294] ;  /* 0x00029400011f7983 */ /* 0x000ee80000300800 */
[----:B------:R-:W3:Y:S01]  /*1c220*/  LDL.LU R30, [R1+0x298] ;  /* 0x00029800011e7983 */ /* 0x000ee20000300800 */
[----:B------:R-:W-:-:S04]  /*1c230*/  ISETP.GT.AND P1, PT, R2, 0x60, PT ;  /* 0x000000600200780c */ /* 0x000fc80003f24270 */
[----:B--2---:R-:W-:Y:S02]  /*1c240*/  SEL R8, RZ, 0x4, !P1 ;  /* 0x00000004ff087807 */ /* 0x004fe40004800000 */
[----:B------:R-:W-:Y:S02]  /*1c250*/  ISETP.GT.AND P1, PT, R2, 0x64, PT ;  /* 0x000000640200780c */ /* 0x000fe40003f24270 */
[----:B------:R-:W-:-:S04]  /*1c260*/  SEL R8, R8, RZ, !P0 ;  /* 0x000000ff08087207 */ /* 0x000fc80004000000 */
[----:B------:R-:W-:Y:S02]  /*1c270*/  ISETP.NE.U32.AND P2, PT, R8, RZ, PT ;  /* 0x000000ff0800720c */ /* 0x000fe40003f45070 */
[----:B------:R-:W-:-:S04]  /*1c280*/  SEL R8, RZ, 0x4, !P1 ;  /* 0x00000004ff087807 */ /* 0x000fc80004800000 */
[----:B------:R-:W-:-:S04]  /*1c290*/  SEL R8, R8, RZ, !P0 ;  /* 0x000000ff08087207 */ /* 0x000fc80004000000 */
[----:B------:R-:W-:Y:S02]  /*1c2a0*/  ISETP.NE.U32.AND P1, PT, R8, RZ, PT ;  /* 0x000000ff0800720c */ /* 0x000fe40003f25070 */
[----:B-----5:R-:W-:-:S05]  /*1c2b0*/  IADD3 R14, P3, R14, R198, RZ ;  /* 0x000000c60e0e7210 */ /* 0x020fca0007f7e0ff */
[----:B------:R-:W-:Y:S01]  /*1c2c0*/  IMAD.X R15, R15, 0x1, R0, P3 ;  /* 0x000000010f0f7824 */ /* 0x000fe200018e0600 */
[----:B------:R-:W-:Y:S01]  /*1c2d0*/  IADD3 R10, P4, R10, R198, RZ ;  /* 0x000000c60a0a7210 */ /* 0x000fe20007f9e0ff */
[----:B------:R-:W-:Y:S02]  /*1c2e0*/  IMAD.MOV.U32 R8, RZ, RZ, R14 ;  /* 0x000000ffff087224 */ /* 0x000fe400078e000e */
[----:B------:R-:W-:Y:S02]  /*1c2f0*/  IMAD.MOV.U32 R9, RZ, RZ, R15 ;  /* 0x000000ffff097224 */ /* 0x000fe400078e000f */
[----:B------:R-:W-:-:S03]  /*1c300*/  IMAD.X R12, R12, 0x1, R0, P4 ;  /* 0x000000010c0c7824 */ /* 0x000fc600020e0600 */
[----:B------:R1:W-:Y:S02]  /*1c310*/  LDGSTS.E [R3+0xc000], [R8.64], P2 ;  /* 0x0c00000008037fae */ /* 0x0003e40009121848 */
[----:B-1----:R-:W-:Y:S02]  /*1c320*/  IMAD.MOV.U32 R8, RZ, RZ, R10 ;  /* 0x000000ffff087224 */ /* 0x002fe400078e000a */
[----:B------:R-:W-:-:S05]  /*1c330*/  IMAD.MOV.U32 R9, RZ, RZ, R12 ;  /* 0x000000ffff097224 */ /* 0x000fca00078e000c */
[----:B------:R1:W-:Y:S01]  /*1c340*/  LDGSTS.E [R3+0xc800], [R8.64], P1 ;  /* 0x0c80000008037fae */ /* 0x0003e20008921848 */
[----:B------:R-:W-:-:S03]  /*1c350*/  ISETP.GT.AND P1, PT, R2, 0x68, PT ;  /* 0x000000680200780c */ /* 0x000fc60003f24270 */
[----:B------:R-:W-:Y:S04]  /*1c360*/  STL [R1+0x238], R14 ;  /* 0x0002380e01007387 */ /* 0x000fe80000100800 */
[----:B------:R2:W-:Y:S01]  /*1c370*/  STL [R1+0x234], R15 ;  /* 0x0002340f01007387 */ /* 0x0005e20000100800 */
[----:B-1----:R-:W-:-:S03]  /*1c380*/  SEL R8, RZ, 0x4, !P1 ;  /* 0x00000004ff087807 */ /* 0x002fc60004800000 */
[----:B------:R-:W-:Y:S01]  /*1c390*/  STL [R1+0x258], R10 ;  /* 0x0002580a01007387 */ /* 0x000fe20000100800 */
[----:B------:R-:W-:Y:S02]  /*1c3a0*/  ISETP.GT.AND P1, PT, R2, 0x6c, PT ;  /* 0x0000006c0200780c */ /* 0x000fe40003f24270 */
[----:B------:R-:W-:Y:S01]  /*1c3b0*/  SEL R8, R8, RZ, !P0 ;  /* 0x000000ff08087207 */ /* 0x000fe20004000000 */
[----:B------:R1:W-:Y:S04]  /*1c3c0*/  STL [R1+0x254], R12 ;  /* 0x0002540c01007387 */ /* 0x0003e80000100800 */
[----:B------:R-:W5:Y:S01]  /*1c3d0*/  LDL.LU R29, [R1+0x2b4] ;  /* 0x0002b400011d7983 */ /* 0x000f620000300800 */
[----:B------:R-:W-:-:S03]  /*1c3e0*/  ISETP.NE.U32.AND P2, PT, R8, RZ, PT ;  /* 0x000000ff0800720c */ /* 0x000fc60003f45070 */
[----:B------:R-:W5:Y:S01]  /*1c3f0*/  LDL.LU R28, [R1+0x2b8] ;  /* 0x0002b800011c7983 */ /* 0x000f620000300800 */
[----:B------:R-:W-:-:S03]  /*1c400*/  SEL R8, RZ, 0x4, !P1 ;  /* 0x00000004ff087807 */ /* 0x000fc60004800000 */
[----:B--2---:R-:W2:Y:S04]  /*1c410*/  LDL.LU R15, [R1+0x2d4] ;  /* 0x0002d400010f7983 */ /* 0x004ea80000300800 */
[----:B------:R-:W2:Y:S01]  /*1c420*/  LDL.LU R14, [R1+0x2d8] ;  /* 0x0002d800010e7983 */ /* 0x000ea20000300800 */
[----:B------:R-:W-:-:S03]  /*1c430*/  SEL R8, R8, RZ, !P0 ;  /* 0x000000ff08087207 */ /* 0x000fc60004000000 */
[----:B-1----:R-:W2:Y:S04]  /*1c440*/  LDL.LU R12, [R1+0x2f8] ;  /* 0x0002f800010c7983 */ /* 0x002ea80000300800 */
[----:B------:R-:W2:Y:S01]  /*1c450*/  LDL.LU R10, [R1+0x318] ;  /* 0x00031800010a7983 */ /* 0x000ea20000300800 */
[----:B------:R-:W-:Y:S02]  /*1c460*/  ISETP.NE.U32.AND P1, PT, R8, RZ, PT ;  /* 0x000000ff0800720c */ /* 0x000fe40003f25070 */
[----:B----4-:R-:W-:-:S05]  /*1c470*/  IADD3 R11, P3, R11, R198, RZ ;  /* 0x000000c60b0b7210 */ /* 0x010fca0007f7e0ff */
[--C-:B---3--:R-:W-:Y:S01]  /*1c480*/  IMAD.X R13, R13, 0x1, R0.reuse, P3 ;  /* 0x000000010d0d7824 */ /* 0x108fe200018e0600 */
[----:B------:R-:W-:Y:S01]  /*1c490*/  IADD3 R30, P4, R30, R198, RZ ;  /* 0x000000c61e1e7210 */ /* 0x000fe20007f9e0ff */
[----:B------:R-:W-:Y:S02]  /*1c4a0*/  STL [R1+0x278], R11 ;  /* 0x0002780b01007387 */ /* 0x000fe40000100800 */
[----:B------:R-:W-:Y:S02]  /*1c4b0*/  IMAD.MOV.U32 R9, RZ, RZ, R13 ;  /* 0x000000ffff097224 */ /* 0x000fe400078e000d */
[----:B------:R-:W-:Y:S01]  /*1c4c0*/  IMAD.X R31, R31, 0x1, R0, P4 ;  /* 0x000000011f1f7824 */ /* 0x000fe200020e0600 */
[----:B------:R1:W-:Y:S01]  /*1c4d0*/  STL [R1+0x274], R13 ;  /* 0x0002740d01007387 */ /* 0x0003e20000100800 */
[----:B------:R-:W-:-:S03]  /*1c4e0*/  IMAD.MOV.U32 R8, RZ, RZ, R11 ;  /* 0x000000ffff087224 */ /* 0x000fc600078e000b */
[----:B------:R3:W-:Y:S04]  /*1c4f0*/  STL [R1+0x298], R30 ;  /* 0x0002981e01007387 */ /* 0x0007e80000100800 */
[----:B------:R4:W-:Y:S04]  /*1c500*/  LDGSTS.E [R3+0xd000], [R8.64], P2 ;  /* 0x0d00000008037fae */ /* 0x0009e80009121848 */
[----:B-1----:R-:W3:Y:S04]  /*1c510*/  LDL.LU R13, [R1+0x2f4] ;  /* 0x0002f400010d7983 */ /* 0x002ee80000300800 */
[----:B------:R-:W-:Y:S04]  /*1c520*/  STL [R1+0x294], R31 ;  /* 0x0002941f01007387 */ /* 0x000fe80000100800 */
[----:B------:R-:W3:Y:S01]  /*1c530*/  LDL.LU R11, [R1+0x314] ;  /* 0x00031400010b7983 */ /* 0x000ee20000300800 */
[----:B----4-:R-:W-:-:S02]  /*1c540*/  IMAD.MOV.U32 R8, RZ, RZ, R30 ;  /* 0x000000ffff087224 */ /* 0x010fc400078e001e */
[----:B------:R-:W-:-:S05]  /*1c550*/  IMAD.MOV.U32 R9, RZ, RZ, R31 ;  /* 0x000000ffff097224 */ /* 0x000fca00078e001f */
        /* <DEDUP_REMOVED lines=11> */
[-C--:B--2---:R-:W-:Y:S01]  /*1c610*/  IADD3 R14, P4, R14, R198.reuse, RZ ;  /* 0x000000c60e0e7210 */ /* 0x084fe20007f9e0ff */
[----:B------:R-:W-:Y:S01]  /*1c620*/  IMAD.MOV.U32 R8, RZ, RZ, R28 ;  /* 0x000000ffff087224 */ /* 0x000fe200078e001c */
[----:B------:R-:W-:-:S03]  /*1c630*/  IADD3 R12, P3, R12, R198, RZ ;  /* 0x000000c60c0c7210 */ /* 0x000fc60007f7e0ff */
[----:B------:R-:W-:Y:S02]  /*1c640*/  IMAD.X R15, R15, 0x1, R0, P4 ;  /* 0x000000010f0f7824 */ /* 0x000fe400020e0600 */
[----:B------:R-:W-:Y:S01]  /*1c650*/  IMAD.MOV.U32 R9, RZ, RZ, R29 ;  /* 0x000000ffff097224 */ /* 0x000fe200078e001d */
[----:B------:R-:W-:Y:S01]  /*1c660*/  IADD3 R10, P4, R10, R198, RZ ;  /* 0x000000c60a0a7210 */ /* 0x000fe20007f9e0ff */
[----:B------:R-:W-:Y:S04]  /*1c670*/  STL [R1+0x2b8], R28 ;  /* 0x0002b81c01007387 */ /* 0x000fe80000100800 */
[----:B------:R-:W-:Y:S04]  /*1c680*/  STL [R1+0x2b4], R29 ;  /* 0x0002b41d01007387 */ /* 0x000fe80000100800 */
[----:B------:R-:W-:Y:S04]  /*1c690*/  STL [R1+0x2d8], R14 ;  /* 0x0002d80e01007387 */ /* 0x000fe80000100800 */
[----:B------:R1:W-:Y:S04]  /*1c6a0*/  LDGSTS.E [R3+0xe000], [R8.64], P2 ;  /* 0x0e00000008037fae */ /* 0x0003e80009121848 */
[----:B------:R2:W-:Y:S04]  /*1c6b0*/  STL [R1+0x2d4], R15 ;  /* 0x0002d40f01007387 */ /* 0x0005e80000100800 */
[----:B------:R-:W-:Y:S01]  /*1c6c0*/  STL [R1+0x2f8], R12 ;  /* 0x0002f80c01007387 */ /* 0x000fe20000100800 */
[----:B-1----:R-:W-:-:S02]  /*1c6d0*/  IMAD.MOV.U32 R8, RZ, RZ, R14 ;  /* 0x000000ffff087224 */ /* 0x002fc400078e000e */
[----:B------:R-:W-:-:S05]  /*1c6e0*/  IMAD.MOV.U32 R9, RZ, RZ, R15 ;  /* 0x000000ffff097224 */ /* 0x000fca00078e000f */
[----:B------:R1:W-:Y:S01]  /*1c6f0*/  LDGSTS.E [R3+0xe800], [R8.64], P1 ;  /* 0x0e80000008037fae */ /* 0x0003e20008921848 */
[----:B---3--:R-:W-:-:S05]  /*1c700*/  IMAD.X R13, R13, 0x1, R0, P3 ;  /* 0x000000010d0d7824 */ /* 0x008fca00018e0600 */
[----:B------:R3:W-:Y:S01]  /*1c710*/  STL [R1+0x2f4], R13 ;  /* 0x0002f40d01007387 */ /* 0x0007e20000100800 */
[----:B------:R-:W-:-:S03]  /*1c720*/  IMAD.X R11, R11, 0x1, R0, P4 ;  /* 0x000000010b0b7824 */ /* 0x000fc600020e0600 */
[----:B------:R4:W-:Y:S01]  /*1c730*/  STL [R1+0x318], R10 ;  /* 0x0003180a01007387 */ /* 0x0009e20000100800 */
[----:B-1----:R-:W-:-:S03]  /*1c740*/  IMAD.MOV.U32 R9, RZ, RZ, R13 ;  /* 0x000000ffff097224 */ /* 0x002fc600078e000d */
[----:B------:R1:W-:Y:S04]  /*1c750*/  STL [R1+0x314], R11 ;  /* 0x0003140b01007387 */ /* 0x0003e80000100800 */
[----:B------:R-:W5:Y:S04]  /*1c760*/  LDL.LU R30, [R1] ;  /* 0x00000000011e7983 */ /* 0x000f680000300800 */
[----:B--2---:R-:W2:Y:S04]  /*1c770*/  LDL.LU R15, [R1+0x1c] ;  /* 0x00001c00010f7983 */ /* 0x004ea80000300800 */
[----:B---3--:R-:W3:Y:S01]  /*1c780*/  LDL.LU R13, [R1+0x20] ;  /* 0x00002000010d7983 */ /* 0x008ee20000300800 */
[----:B------:R-:W-:-:S02]  /*1c790*/  ISETP.GT.AND P1, PT, R2, 0x78, PT ;  /* 0x000000780200780c */ /* 0x000fc40003f24270 */
[----:B------:R-:W-:Y:S01]  /*1c7a0*/  IADD3 R204, P3, R204, R198, RZ ;  /* 0x000000c6cccc7210 */ /* 0x000fe20007f7e0ff */
[----:B------:R-:W2:Y:S01]  /*1c7b0*/  LDL.LU R29, [R1+0x3c] ;  /* 0x00003c00011d7983 */ /* 0x000ea20000300800 */
[----:B------:R-:W-:Y:S02]  /*1c7c0*/  SEL R8, RZ, 0x4, !P1 ;  /* 0x00000004ff087807 */ /* 0x000fe40004800000 */
[----:B------:R-:W-:Y:S01]  /*1c7d0*/  ISETP.GT.AND P1, PT, R2, 0x7c, PT ;  /* 0x0000007c0200780c */ /* 0x000fe20003f24270 */
[----:B------:R-:W-:Y:S01]  /*1c7e0*/  IMAD.X R203, R203, 0x1, R0, P3 ;  /* 0x00000001cbcb7824 */ /* 0x000fe200018e0600 */
[----:B------:R-:W-:Y:S01]  /*1c7f0*/  SEL R8, R8, RZ, !P0 ;  /* 0x000000ff08087207 */ /* 0x000fe20004000000 */
[----:B------:R-:W2:Y:S03]  /*1c800*/  LDL.LU R28, [R1+0x40] ;  /* 0x00004000011c7983 */ /* 0x000ea60000300800 */
[----:B------:R-:W-:Y:S01]  /*1c810*/  ISETP.NE.U32.AND P2, PT, R8, RZ, PT ;  /* 0x000000ff0800720c */ /* 0x000fe20003f45070 */
[----:B------:R-:W2:Y:S01]  /*1c820*/  LDL.LU R14, [R1+0x5c] ;  /* 0x00005c00010e7983 */ /* 0x000ea20000300800 */
[----:B------:R-:W-:-:S04]  /*1c830*/  SEL R8, RZ, 0x4, !P1 ;  /* 0x00000004ff087807 */ /* 0x000fc80004800000 */
[----:B------:R-:W-:-:S04]  /*1c840*/  SEL R8, R8, RZ, !P0 ;  /* 0x000000ff08087207 */ /* 0x000fc80004000000 */
[----:B------:R-:W-:Y:S01]  /*1c850*/  ISETP.NE.U32.AND P1, PT, R8, RZ, PT ;  /* 0x000000ff0800720c */ /* 0x000fe20003f25070 */
[----:B------:R-:W-:Y:S01]  /*1c860*/  IMAD.MOV.U32 R8, RZ, RZ, R12 ;  /* 0x000000ffff087224 */ /* 0x000fe200078e000c */
[----:B------:R-:W-:Y:S01]  /*1c870*/  IADD3 R212, P4, R212, R198, RZ ;  /* 0x000000c6d4d47210 */ /* 0x000fe20007f9e0ff */
[----:B------:R-:W2:Y:S04]  /*1c880*/  LDL.LU R12, [R1+0x60] ;  /* 0x00006000010c7983 */ /* 0x000ea80000300800 */
[----:B------:R1:W-:Y:S01]  /*1c890*/  LDGSTS.E [R3+0xf000], [R8.64], P2 ;  /* 0x0f00000008037fae */ /* 0x0003e20009121848 */
[----:B------:R-:W-:Y:S01]  /*1c8a0*/  ISETP.GT.AND P2, PT, R2, 0x5, PT ;  /* 0x000000050200780c */ /* 0x000fe20003f44270 */
[----:B-1----:R-:W-:Y:S02]  /*1c8b0*/  IMAD.MOV.U32 R8, RZ, RZ, R10 ;  /* 0x000000ffff087224 */ /* 0x002fe400078e000a */
[----:B------:R-:W-:-:S05]  /*1c8c0*/  IMAD.MOV.U32 R9, RZ, RZ, R11 ;  /* 0x000000ffff097224 */ /* 0x000fca00078e000b */
[----:B------:R1:W-:Y:S01]  /*1c8d0*/  LDGSTS.E [R3+0xf800], [R8.64], P1 ;  /* 0x0f80000008037fae */ /* 0x0003e20008921848 */
[----:B------:R-:W-:-:S04]  /*1c8e0*/  ISETP.GT.AND P1, PT, R2, 0x1, PT ;  /* 0x000000010200780c */ /* 0x000fc80003f24270 */
[----:B-1----:R-:W-:Y:S02]  /*1c8f0*/  SEL R9, RZ, 0x4, !P1 ;  /* 0x00000004ff097807 */ /* 0x002fe40004800000 */
[----:B------:R-:W-:Y:S02]  /*1c900*/  SEL R8, RZ, 0x4, !P2 ;  /* 0x00000004ff087807 */ /* 0x000fe40005000000 */
[----:B------:R-:W-:Y:S02]  /*1c910*/  SEL R9, R9, RZ, !P0 ;  /* 0x000000ff09097207 */ /* 0x000fe40004000000 */
[----:B------:R-:W-:Y:S02]  /*1c920*/  SEL R8, R8, RZ, !P0 ;  /* 0x000000ff08087207 */ /* 0x000fe40004000000 */
[----:B------:R-:W-:Y:S02]  /*1c930*/  ISETP.NE.U32.AND P1, PT, R9, RZ, PT ;  /* 0x000000ff0900720c */ /* 0x000fe40003f25070 */
[----:B------:R-:W-:Y:S01]  /*1c940*/  ISETP.NE.U32.AND P2, PT, R8, RZ, PT ;  /* 0x000000ff0800720c */ /* 0x000fe20003f45070 */
[----:B------:R-:W-:Y:S01]  /*1c950*/  IMAD.U32 R8, RZ, RZ, UR5 ;  /* 0x00000005ff087e24 */ /* 0x000fe2000f8e00ff */
[----:B----4-:R-:W-:Y:S01]  /*1c960*/  LOP3.LUT R10, R252, 0x20, RZ, 0x3c, !PT ;  /* 0x00000020fc0a7812 */ /* 0x010fe200078e3cff */
[----:B------:R-:W-:-:S04]  /*1c970*/  IMAD.MOV.U32 R11, RZ, RZ, R203 ;  /* 0x000000ffff0b7224 */ /* 0x000fc800078e00cb */
[----:B------:R-:W-:Y:S02]  /*1c980*/  IMAD R8, R8, 0x10000, R10 ;  /* 0x0001000008087824 */ /* 0x000fe400078e020a */
[----:B------:R-:W-:Y:S02]  /*1c990*/  IMAD.MOV.U32 R10, RZ, RZ, R204 ;  /* 0x000000ffff0a7224 */ /* 0x000fe400078e00cc */
[----:B------:R-:W-:-:S03]  /*1c9a0*/  IMAD.X R211, R211, 0x1, R0, P4 ;  /* 0x00000001d3d37824 */ /* 0x000fc600020e0600 */
[----:B------:R1:W-:Y:S01]  /*1c9b0*/  LDGSTS.E [R8+0x200], [R10.64], P1 ;  /* 0x002000000a087fae */ /* 0x0003e20008921848 */
[----:B------:R-:W-:-:S04]  /*1c9c0*/  ISETP.GT.AND P1, PT, R2, 0x9, PT ;  /* 0x000000090200780c */ /* 0x000fc80003f24270 */
[----:B------:R-:W-:Y:S02]  /*1c9d0*/  SEL R9, RZ, 0x4, !P1 ;  /* 0x00000004ff097807 */ /* 0x000fe40004800000 */
[----:B------:R-:W-:Y:S02]  /*1c9e0*/  ISETP.GT.AND P1, PT, R2, 0xd, PT ;  /* 0x0000000d0200780c */ /* 0x000fe40003f24270 */
[----:B------:R-:W-:Y:S01]  /*1c9f0*/  SEL R9, R9, RZ, !P0 ;  /* 0x000000ff09097207 */ /* 0x000fe20004000000 */
[----:B-1----:R-:W-:Y:S02]  /*1ca00*/  IMAD.MOV.U32 R10, RZ, RZ, R212 ;  /* 0x000000ffff0a7224 */ /* 0x002fe400078e00d4 */
[----:B------:R-:W-:Y:S01]  /*1ca10*/  IMAD.MOV.U32 R11, RZ, RZ, R211 ;  /* 0x000000ffff0b7224 */ /* 0x000fe200078e00d3 */
[----:B------:R-:W-:-:S04]  /*1ca20*/  IADD3 R220, P3, R220, R198, RZ ;  /* 0x000000c6dcdc7210 */ /* 0x000fc80007f7e0ff */
[----:B------:R1:W-:Y:S01]  /*1ca30*/  LDGSTS.E [R8+0xa00], [R10.64], P2 ;  /* 0x00a000000a087fae */ /* 0x0003e20009121848 */
[----:B------:R-:W-:Y:S02]  /*1ca40*/  ISETP.NE.U32.AND P2, PT, R9, RZ, PT ;  /* 0x000000ff0900720c */ /* 0x000fe40003f45070 */
[----:B------:R-:W-:Y:S01]  /*1ca50*/  SEL R9, RZ, 0x4, !P1 ;  /* 0x00000004ff097807 */ /* 0x000fe20004800000 */
[----:B------:R-:W-:-:S03]  /*1ca60*/  IMAD.X R219, R219, 0x1, R0, P3 ;  /* 0x00000001dbdb7824 */ /* 0x000fc600018e0600 */
[----:B------:R-:W-:Y:S02]  /*1ca70*/  SEL R9, R9, RZ, !P0 ;  /* 0x000000ff09097207 */ /* 0x000fe40004000000 */
[----:B------:R-:W-:Y:S02]  /*1ca80*/  IADD3 R228, P4, R228, R198, RZ ;  /* 0x000000c6e4e47210 */ /* 0x000fe40007f9e0ff */
[----:B------:R-:W-:Y:S01]  /*1ca90*/  ISETP.NE.U32.AND P1, PT, R9, RZ, PT ;  /* 0x000000ff0900720c */ /* 0x000fe20003f25070 */
[----:B-1----:R-:W-:Y:S02]  /*1caa0*/  IMAD.MOV.U32 R10, RZ, RZ, R220 ;  /* 0x000000ffff0a7224 */ /* 0x002fe400078e00dc */
[----:B------:R-:W-:Y:S02]  /*1cab0*/  IMAD.MOV.U32 R11, RZ, RZ, R219 ;  /* 0x000000ffff0b7224 */ /* 0x000fe400078e00db */
[----:B------:R-:W-:-:S03]  /*1cac0*/  IMAD.X R227, R227, 0x1, R0, P4 ;  /* 0x00000001e3e37824 */ /* 0x000fc600020e0600 */
[----:B------:R1:W-:Y:S02]  /*1cad0*/  LDGSTS.E [R8+0x1200], [R10.64], P2 ;  /* 0x012000000a087fae */ /* 0x0003e40009121848 */
[----:B-1----:R-:W-:Y:S02]  /*1cae0*/  IMAD.MOV.U32 R10, RZ, RZ, R228 ;  /* 0x000000ffff0a7224 */ /* 0x002fe400078e00e4 */
[----:B------:R-:W-:-:S05]  /*1caf0*/  IMAD.MOV.U32 R11, RZ, RZ, R227 ;  /* 0x000000ffff0b7224 */ /* 0x000fca00078e00e3 */
[----:B------:R1:W-:Y:S01]  /*1cb00*/  LDGSTS.E [R8+0x1a00], [R10.64], P1 ;  /* 0x01a000000a087fae */ /* 0x0003e20008921848 */
[----:B------:R-:W-:-:S04]  /*1cb10*/  ISETP.GT.AND P1, PT, R2, 0x11, PT ;  /* 0x000000110200780c */ /* 0x000fc80003f24270 */
[----:B------:R-:W-:Y:S02]  /*1cb20*/  SEL R9, RZ, 0x4, !P1 ;  /* 0x00000004ff097807 */ /* 0x000fe40004800000 */
        /* <DEDUP_REMOVED lines=17> */
[----:B------:R-:W-:-:S04]  /*1cc40*/  SEL R9, RZ, 0x4, !P1 ;  /* 0x00000004ff097807 */ /* 0x000fc80004800000 */
[----:B------:R-:W-:-:S04]  /*1cc50*/  SEL R9, R9, RZ, !P0 ;  /* 0x000000ff09097207 */ /* 0x000fc80004000000 */
[----:B------:R-:W-:Y:S02]  /*1cc60*/  ISETP.NE.U32.AND P2, PT, R9, RZ, PT ;  /* 0x000000ff0900720c */ /* 0x000fe40003f45070 */
[----:B-----5:R-:W-:-:S05]  /*1cc70*/  IADD3 R30, P3, R30, R198, RZ ;  /* 0x000000c61e1e7210 */ /* 0x020fca0007f7e0ff */
[----:B------:R-:W-:Y:S01]  /*1cc80*/  IMAD.X R251, R251, 0x1, R0, P3 ;  /* 0x00000001fbfb7824 */ /* 0x000fe200018e0600 */
[----:B---3--:R-:W-:Y:S01]  /*1cc90*/  IADD3 R13, P4, R13, R198, RZ ;  /* 0x000000c60d0d7210 */ /* 0x008fe20007f9e0ff */
[----:B-1----:R-:W-:Y:S02]  /*1cca0*/  IMAD.MOV.U32 R10, RZ, RZ, R30 ;  /* 0x000000ffff0a7224 */ /* 0x002fe400078e001e */
[----:B------:R-:W-:Y:S02]  /*1ccb0*/  IMAD.MOV.U32 R11, RZ, RZ, R251 ;  /* 0x000000ffff0b7224 */ /* 0x000fe400078e00fb */
[----:B--2---:R-:W-:Y:S01]  /*1ccc0*/  IMAD.X R15, R15, 0x1, R0, P4 ;  /* 0x000000010f0f7824 */ /* 0x004fe200020e0600 */
[----:B------:R1:W-:Y:S04]  /*1ccd0*/  STL [R1], R30 ;  /* 0x0000001e01007387 */ /* 0x0003e80000100800 */
[----:B------:R-:W-:Y:S04]  /*1cce0*/  STL [R1+0x20], R13 ;  /* 0x0000200d01007387 */ /* 0x000fe80000100800 */
[----:B------:R2:W-:Y:S04]  /*1ccf0*/  STL [R1+0x1c], R15 ;  /* 0x00001c0f01007387 */ /* 0x0005e80000100800 */
[----:B------:R3:W-:Y:S04]  /*1cd00*/  LDGSTS.E [R8+0x3200], [R10.64], P2 ;  /* 0x032000000a087fae */ /* 0x0007e80009121848 */
[----:B------:R-:W4:Y:S04]  /*1cd10*/  LDL.LU R31, [R1+0x7c] ;  /* 0x00007c00011f7983 */ /* 0x000f280000300800 */
[----:B-1----:R-:W5:Y:S01]  /*1cd20*/  LDL.LU R30, [R1+0x80] ;  /* 0x00008000011e7983 */ /* 0x002f620000300800 */
[----:B---3--:R-:W-:-:S02]  /*1cd30*/  IMAD.MOV.U32 R11, RZ, RZ, R15 ;  /* 0x000000ffff0b7224 */ /* 0x008fc400078e000f */
[----:B------:R-:W-:Y:S01]  /*1cd40*/  IMAD.MOV.U32 R10, RZ, RZ, R13 ;  /* 0x000000ffff0a7224 */ /* 0x000fe200078e000d */
[----:B--2---:R-:W2:Y:S04]  /*1cd50*/  LDL.LU R15, [R1+0x9c] ;  /* 0x00009c00010f7983 */ /* 0x004ea80000300800 */
[----:B------:R-:W3:Y:S01]  /*1cd60*/  LDL.LU R13, [R1+0xa0] ;  /* 0x0000a000010d7983 */ /* 0x000ee20000300800 */
[----:B------:R-:W-:-:S04]  /*1cd70*/  ISETP.GT.AND P1, PT, R2, 0x1d, PT ;  /* 0x0000001d0200780c */ /* 0x000fc80003f24270 */
[----:B------:R-:W-:-:S04]  /*1cd80*/  SEL R9, RZ, 0x4, !P1 ;  /* 0x00000004ff097807 */ /* 0x000fc80004800000 */
[----:B------:R-:W-:-:S04]  /*1cd90*/  SEL R9, R9, RZ, !P0 ;  /* 0x000000ff09097207 */ /* 0x000fc80004000000 */
[----:B------:R-:W-:Y:S11]  /*1cda0*/  ISETP.NE.U32.AND P1, PT, R9, RZ, PT ;  /* 0x000000ff0900720c */ /* 0x000ff60003f25070 */
[----:B------:R-:W-:Y:S02]  /*1cdb0*/  @!UPT UIADD3 URZ, URZ, URZ, URZ ;  /* 0x0000003f3f3ff290 */ /* 0x000fe4000fffe03f */
[----:B------:R1:W-:Y:S01]  /*1cdc0*/  LDGSTS.E [R8+0x3a00], [R10.64], P1 ;  /* 0x03a000000a087fae */ /* 0x0003e20008921848 */
[----:B------:R-:W-:-:S04]  /*1cdd0*/  ISETP.GT.AND P1, PT, R2, 0x21, PT ;  /* 0x000000210200780c */ /* 0x000fc80003f24270 */
[----:B------:R-:W-:Y:S02]  /*1cde0*/  SEL R9, RZ, 0x4, !P1 ;  /* 0x00000004ff097807 */ /* 0x000fe40004800000 */
[----:B------:R-:W-:Y:S02]  /*1cdf0*/  ISETP.GT.AND P1, PT, R2, 0x25, PT ;  /* 0x000000250200780c */ /* 0x000fe40003f24270 */
[----:B------:R-:W-:Y:S02]  /*1ce00*/  SEL R9, R9, RZ, !P0 ;  /* 0x000000ff09097207 */ /* 0x000fe40004000000 */
[-C--:B------:R-:W-:Y:S02]  /*1ce10*/  IADD3 R28, P3, R28, R198.reuse, RZ ;  /* 0x000000c61c1c7210 */ /* 0x080fe40007f7e0ff */
[----:B------:R-:W-:Y:S02]  /*1ce20*/  ISETP.NE.U32.AND P2, PT, R9, RZ, PT ;  /* 0x000000ff0900720c */ /* 0x000fe40003f45070 */
[----:B------:R-:W-:-:S02]  /*1ce30*/  IADD3 R12, P4, R12, R198, RZ ;  /* 0x000000c60c0c7210 */ /* 0x000fc40007f9e0ff */
[----:B------:R-:W-:Y:S01]  /*1ce40*/  SEL R9, RZ, 0x4, !P1 ;  /* 0x00000004ff097807 */ /* 0x000fe20004800000 */
[--C-:B------:R-:W-:Y:S02]  /*1ce50*/  IMAD.X R29, R29, 0x1, R0.reuse, P3 ;  /* 0x000000011d1d7824 */ /* 0x100fe400018e0600 */
[----:B------:R-:W-:Y:S01]  /*1ce60*/  IMAD.X R14, R14, 0x1, R0, P4 ;  /* 0x000000010e0e7824 */ /* 0x000fe200020e0600 */
[----:B------:R-:W-:Y:S01]  /*1ce70*/  SEL R9, R9, RZ, !P0 ;  /* 0x000000ff09097207 */ /* 0x000fe20004000000 */
[----:B------:R-:W-:Y:S01]  /*1ce80*/  STL [R1+0x40], R28 ;  /* 0x0000401c01007387 */ /* 0x000fe20000100800 */
[----:B-1----:R-:W-:Y:S02]  /*1ce90*/  IMAD.MOV.U32 R10, RZ, RZ, R28 ;  /* 0x000000ffff0a7224 */ /* 0x002fe400078e001c */
[----:B------:R-:W-:Y:S01]  /*1cea0*/  IMAD.MOV.U32 R11, RZ, RZ, R29 ;  /* 0x000000ffff0b7224 */ /* 0x000fe200078e001d */
[----:B------:R1:W-:Y:S01]  /*1ceb0*/  STL [R1+0x3c], R29 ;  /* 0x00003c1d01007387 */ /* 0x0003e20000100800 */
[----:B------:R-:W-:-:S03]  /*1cec0*/  ISETP.NE.U32.AND P1, PT, R9, RZ, PT ;  /* 0x000000ff0900720c */ /* 0x000fc60003f25070 */
[----:B------:R-:W-:Y:S04]  /*1ced0*/  STL [R1+0x60], R12 ;  /* 0x0000600c01007387 */ /* 0x000fe80000100800 */
[----:B------:R1:W-:Y:S04]  /*1cee0*/  STL [R1+0x5c], R14 ;  /* 0x00005c0e01007387 */ /* 0x0003e80000100800 */
[----:B-1----:R-:W2:Y:S04]  /*1cef0*/  LDL.LU R29, [R1+0xbc] ;  /* 0x0000bc00011d7983 */ /* 0x002ea80000300800 */
[----:B------:R1:W-:Y:S04]  /*1cf00*/  LDGSTS.E [R8+0x4200], [R10.64], P2 ;  /* 0x042000000a087fae */ /* 0x0003e80009121848 */
[----:B------:R-:W2:Y:S01]  /*1cf10*/  LDL.LU R28, [R1+0xc0] ;  /* 0x0000c000011c7983 */ /* 0x000ea20000300800 */
[----:B-1----:R-:W-:-:S02]  /*1cf20*/  IMAD.MOV.U32 R11, RZ, RZ, R14 ;  /* 0x000000ffff0b7224 */ /* 0x002fc400078e000e */
[----:B------:R-:W-:Y:S01]  /*1cf30*/  IMAD.MOV.U32 R10, RZ, RZ, R12 ;  /* 0x000000ffff0a7224 */ /* 0x000fe200078e000c */
[----:B------:R-:W2:Y:S04]  /*1cf40*/  LDL.LU R14, [R1+0xdc] ;  /* 0x0000dc00010e7983 */ /* 0x000ea80000300800 */
[----:B------:R-:W2:Y:S04]  /*1cf50*/  LDL.LU R12, [R1+0xe0] ;  /* 0x0000e000010c7983 */ /* 0x000ea80000300800 */
[----:B------:R1:W-:Y:S01]  /*1cf60*/  LDGSTS.E [R8+0x4a00], [R10.64], P1 ;  /* 0x04a000000a087fae */ /* 0x0003e20008921848 */
[----:B------:R-:W-:-:S04]  /*1cf70*/  ISETP.GT.AND P1, PT, R2, 0x29, PT ;  /* 0x000000290200780c */ /* 0x000fc80003f24270 */
[----:B------:R-:W-:-:S04]  /*1cf80*/  SEL R9, RZ, 0x4, !P1 ;  /* 0x00000004ff097807 */ /* 0x000fc80004800000 */
[----:B------:R-:W-:-:S04]  /*1cf90*/  SEL R9, R9, RZ, !P0 ;  /* 0x000000ff09097207 */ /* 0x000fc80004000000 */
[----:B------:R-:W-:Y:S02]  /*1cfa0*/  ISETP.NE.U32.AND P2, PT, R9, RZ, PT ;  /* 0x000000ff0900720c */ /* 0x000fe40003f45070 */
[----:B-----5:R-:W-:-:S05]  /*1cfb0*/  IADD3 R30, P3, R30, R198, RZ ;  /* 0x000000c61e1e7210 */ /* 0x020fca0007f7e0ff */
[----:B----4-:R-:W-:Y:S01]  /*1cfc0*/  IMAD.X R31, R31, 0x1, R0, P3 ;  /* 0x000000011f1f7824 */ /* 0x010fe200018e0600 */
[----:B---3--:R-:W-:Y:S01]  /*1cfd0*/  IADD3 R13, P4, R13, R198, RZ ;  /* 0x000000c60d0d7210 */ /* 0x008fe20007f9e0ff */
[----:B------:R-:W-:Y:S01]  /*1cfe0*/  STL [R1+0x80], R30 ;  /* 0x0000801e01007387 */ /* 0x000fe20000100800 */
[----:B-1----:R-:W-:-:S03]  /*1cff0*/  IMAD.MOV.U32 R10, RZ, RZ, R30 ;  /* 0x000000ffff0a7224 */ /* 0x002fc600078e001e */
[----:B--2---:R-:W-:Y:S01]  /*1d000*/  IMAD.X R15, R15, 0x1, R0, P4 ;  /* 0x000000010f0f7824 */ /* 0x004fe200020e0600 */
[----:B------:R1:W-:Y:S01]  /*1d010*/  STL [R1+0x7c], R31 ;  /* 0x00007c1f01007387 */ /* 0x0003e20000100800 */
[----:B------:R-:W-:-:S03]  /*1d020*/  IMAD.MOV.U32 R11, RZ, RZ, R31 ;  /* 0x000000ffff0b7224 */ /* 0x000fc600078e001f */
[----:B------:R-:W-:Y:S04]  /*1d030*/  STL [R1+0xa0], R13 ;  /* 0x0000a00d01007387 */ /* 0x000fe80000100800 */
[----:B------:R2:W-:Y:S04]  /*1d040*/  STL [R1+0x9c], R15 ;  /* 0x00009c0f01007387 */ /* 0x0005e80000100800 */
[----:B-1----:R-:W3:Y:S04]  /*1d050*/  LDL.LU R31, [R1+0xfc] ;  /* 0x0000fc00011f7983 */ /* 0x002ee80000300800 */
[----:B------:R1:W-:Y:S04]  /*1d060*/  LDGSTS.E [R8+0x5200], [R10.64], P2 ;  /* 0x052000000a087fae */ /* 0x0003e80009121848 */
[----:B------:R-:W4:Y:S01]  /*1d070*/  LDL.LU R30, [R1+0x100] ;  /* 0x00010000011e7983 */ /* 0x000f220000300800 */
[----:B-1----:R-:W-:-:S02]  /*1d080*/  IMAD.MOV.U32 R11, RZ, RZ, R15 ;  /* 0x000000ffff0b7224 */ /* 0x002fc400078e000f */
[----:B------:R-:W-:Y:S01]  /*1d090*/  IMAD.MOV.U32 R10, RZ, RZ, R13 ;  /* 0x000000ffff0a7224 */ /* 0x000fe200078e000d */
[----:B--2---:R-:W2:Y:S04]  /*1d0a0*/  LDL.LU R15, [R1+0x11c] ;  /* 0x00011c00010f7983 */ /* 0x004ea80000300800 */
[----:B------:R-:W5:Y:S01]  /*1d0b0*/  LDL.LU R13, [R1+0x120] ;  /* 0x00012000010d7983 */ /* 0x000f620000300800 */
        /* <DEDUP_REMOVED lines=12> */
[----:B------:R-:W-:Y:S01]  /*1d180*/  SEL R9, RZ, 0x4, !P1 ;  /* 0x00000004ff097807 */ /* 0x000fe20004800000 */
[----:B------:R-:W-:Y:S01]  /*1d190*/  IMAD.X R29, R29, 0x1, R0, P3 ;  /* 0x000000011d1d7824 */ /* 0x000fe200018e0600 */
[----:B------:R-:W-:-:S02]  /*1d1a0*/  IADD3 R12, P4, R12, R198, RZ ;  /* 0x000000c60c0c7210 */ /* 0x000fc40007f9e0ff */
[----:B------:R-:W-:Y:S01]  /*1d1b0*/  SEL R9, R9, RZ, !P0 ;  /* 0x000000ff09097207 */ /* 0x000fe20004000000 */
[----:B-1----:R-:W-:Y:S02]  /*1d1c0*/  IMAD.MOV.U32 R10, RZ, RZ, R28 ;  /* 0x000000ffff0a7224 */ /* 0x002fe400078e001c */
[----:B------:R-:W-:Y:S01]  /*1d1d0*/  IMAD.X R14, R14, 0x1, R0, P4 ;  /* 0x000000010e0e7824 */ /* 0x000fe200020e0600 */
[----:B------:R-:W-:Y:S01]  /*1d1e0*/  STL [R1+0xc0], R28 ;  /* 0x0000c01c01007387 */ /* 0x000fe20000100800 */
[----:B------:R-:W-:Y:S01]  /*1d1f0*/  IMAD.MOV.U32 R11, RZ, RZ, R29 ;  /* 0x000000ffff0b7224 */ /* 0x000fe200078e001d */
[----:B------:R-:W-:Y:S02]  /*1d200*/  ISETP.NE.U32.AND P1, PT, R9, RZ, PT ;  /* 0x000000ff0900720c */ /* 0x000fe40003f25070 */
[----:B------:R1:W-:Y:S04]  /*1d210*/  STL [R1+0xbc], R29 ;  /* 0x0000bc1d01007387 */ /* 0x0003e80000100800 */
[----:B------:R-:W-:Y:S04]  /*1d220*/  STL [R1+0xe0], R12 ;  /* 0x0000e00c01007387 */ /* 0x000fe80000100800 */
[----:B------:R1:W-:Y:S04]  /*1d230*/  STL [R1+0xdc], R14 ;  /* 0x0000dc0e01007387 */ /* 0x0003e80000100800 */
[----:B------:R1:W-:Y:S04]  /*1d240*/  LDGSTS.E [R8+0x6200], [R10.64], P2 ;  /* 0x062000000a087fae */ /* 0x0003e80009121848 */
[----:B-1----:R-:W2:Y:S04]  /*1d250*/  LDL.LU R29, [R1+0x13c] ;  /* 0x00013c00011d7983 */ /* 0x002ea80000300800 */
[----:B------:R-:W2:Y:S01]  /*1d260*/  LDL.LU R28, [R1+0x140] ;  /* 0x00014000011c7983 */ /* 0x000ea20000300800 */
[----:B------:R-:W-:-:S02]  /*1d270*/  IMAD.MOV.U32 R11, RZ, RZ, R14 ;  /* 0x000000ffff0b7224 */ /* 0x000fc400078e000e */
        /* <DEDUP_REMOVED lines=8> */
[----:B----4-:R-:W-:-:S05]  /*1d300*/  IADD3 R30, P3, R30, R198, RZ ;  /* 0x000000c61e1e7210 */ /* 0x010fca0007f7e0ff */
[----:B---3--:R-:W-:Y:S01]  /*1d310*/  IMAD.X R31, R31, 0x1, R0, P3 ;  /* 0x000000011f1f7824 */ /* 0x008fe200018e0600 */
[----:B------:R-:W-:Y:S01]  /*1d320*/  STL [R1+0x100], R30 ;  /* 0x0001001e01007387 */ /* 0x000fe20000100800 */
[----:B-1----:R-:W-:Y:S02]  /*1d330*/  IMAD.MOV.U32 R10, RZ, RZ, R30 ;  /* 0x000000ffff0a7224 */ /* 0x002fe400078e001e */
[----:B------:R-:W-:Y:S01]  /*1d340*/  IMAD.MOV.U32 R11, RZ, RZ, R31 ;  /* 0x000000ffff0b7224 */ /* 0x000fe200078e001f */
[----:B-----5:R-:W-:Y:S01]  /*1d350*/  IADD3 R13, P4, R13, R198, RZ ;  /* 0x000000c60d0d7210 */ /* 0x020fe20007f9e0ff */
[----:B------:R1:W-:Y:S04]  /*1d360*/  STL [R1+0xfc], R31 ;  /* 0x0000fc1f01007387 */ /* 0x0003e80000100800 */
[----:B--2---:R-:W-:Y:S01]  /*1d370*/  IMAD.X R15, R15, 0x1, R0, P4 ;  /* 0x000000010f0f7824 */ /* 0x004fe200020e0600 */
[----:B------:R-:W-:Y:S04]  /*1d380*/  STL [R1+0x120], R13 ;  /* 0x0001200d01007387 */ /* 0x000fe80000100800 */
[----:B------:R2:W-:Y:S04]  /*1d390*/  STL [R1+0x11c], R15 ;  /* 0x00011c0f01007387 */ /* 0x0005e80000100800 */
[----:B------:R3:W-:Y:S04]  /*1d3a0*/  LDGSTS.E [R8+0x7200], [R10.64], P2 ;  /* 0x072000000a087fae */ /* 0x0007e80009121848 */
[----:B-1----:R-:W4:Y:S04]  /*1d3b0*/  LDL.LU R31, [R1+0x17c] ;  /* 0x00017c00011f7983 */ /* 0x002f280000300800 */
[----:B------:R-:W5:Y:S01]  /*1d3c0*/  LDL.LU R30, [R1+0x180] ;  /* 0x00018000011e7983 */ /* 0x000f620000300800 */
        /* <DEDUP_REMOVED lines=11> */
[----:B------:R-:W-:-:S04]  /*1d480*/  SEL R9, RZ, 0x4, !P1 ;  /* 0x00000004ff097807 */ /* 0x000fc80004800000 */
[----:B------:R-:W-:Y:S02]  /*1d490*/  SEL R9, R9, RZ, !P0 ;  /* 0x000000ff09097207 */ /* 0x000fe40004000000 */
[----:B------:R-:W-:Y:S02]  /*1d4a0*/  ISETP.GT.AND P1, PT, R2, 0x45, PT ;  /* 0x000000450200780c */ /* 0x000fe40003f24270 */
[----:B------:R-:W-:Y:S02]  /*1d4b0*/  ISETP.NE.U32.AND P2, PT, R9, RZ, PT ;  /* 0x000000ff0900720c */ /* 0x000fe40003f45070 */
[----:B------:R-:W-:Y:S02]  /*1d4c0*/  IADD3 R28, P3, R28, R198, RZ ;  /* 0x000000c61c1c7210 */ /* 0x000fe40007f7e0ff */
[----:B------:R-:W-:-:S03]  /*1d4d0*/  SEL R9, RZ, 0x4, !P1 ;  /* 0x00000004ff097807 */ /* 0x000fc60004800000 */
[----:B------:R-:W-:Y:S01]  /*1d4e0*/  IMAD.X R29, R29, 0x1, R0, P3 ;  /* 0x000000011d1d7824 */ /* 0x000fe200018e0600 */
[----:B------:R-:W-:Y:S01]  /*1d4f0*/  IADD3 R12, P4, R12, R198, RZ ;  /* 0x000000c60c0c7210 */ /* 0x000fe20007f9e0ff */
[----:B------:R-:W-:Y:S01]  /*1d500*/  STL [R1+0x140], R28 ;  /* 0x0001401c01007387 */ /* 0x000fe20000100800 */
[----:B------:R-:W-:Y:S01]  /*1d510*/  SEL R9, R9, RZ, !P0 ;  /* 0x000000ff09097207 */ /* 0x000fe20004000000 */
[----:B-1----:R-:W-:Y:S02]  /*1d520*/  IMAD.MOV.U32 R10, RZ, RZ, R28 ;  /* 0x000000ffff0a7224 */ /* 0x002fe400078e001c */
[----:B------:R-:W-:Y:S01]  /*1d530*/  IMAD.X R14, R14, 0x1, R0, P4 ;  /* 0x000000010e0e7824 */ /* 0x000fe200020e0600 */
[----:B------:R1:W-:Y:S01]  /*1d540*/  STL [R1+0x13c], R29 ;  /* 0x00013c1d01007387 */ /* 0x0003e20000100800 */
[----:B------:R-:W-:Y:S01]  /*1d550*/  IMAD.MOV.U32 R11, RZ, RZ, R29 ;  /* 0x000000ffff0b7224 */ /* 0x000fe200078e001d */
[----:B------:R-:W-:Y:S02]  /*1d560*/  ISETP.NE.U32.AND P1, PT, R9, RZ, PT ;  /* 0x000000ff0900720c */ /* 0x000fe40003f25070 */
        /* <DEDUP_REMOVED lines=15> */
[--C-:B----4-:R-:W-:Y:S01]  /*1d660*/  IMAD.X R31, R31, 0x1, R0.reuse, P3 ;  /* 0x000000011f1f7824 */ /* 0x110fe200018e0600 */
[----:B---3--:R-:W-:Y:S01]  /*1d670*/  IADD3 R13, P4, R13, R198, RZ ;  /* 0x000000c60d0d7210 */ /* 0x008fe20007f9e0ff */
[----:B------:R-:W-:Y:S04]  /*1d680*/  STL [R1+0x180], R30 ;  /* 0x0001801e01007387 */ /* 0x000fe80000100800 */
[----:B--2---:R-:W-:Y:S01]  /*1d690*/  IMAD.X R15, R15, 0x1, R0, P4 ;  /* 0x000000010f0f7824 */ /* 0x004fe200020e0600 */
[----:B------:R2:W-:Y:S01]  /*1d6a0*/  STL [R1+0x17c], R31 ;  /* 0x00017c1f01007387 */ /* 0x0005e20000100800 */
[----:B-1----:R-:W-:Y:S02]  /*1d6b0*/  IMAD.MOV.U32 R10, RZ, RZ, R30 ;  /* 0x000000ffff0a7224 */ /* 0x002fe400078e001e */
[----:B------:R-:W-:Y:S01]  /*1d6c0*/  IMAD.MOV.U32 R11, RZ, RZ, R31 ;  /* 0x000000ffff0b7224 */ /* 0x000fe200078e001f */
[----:B------:R-:W-:Y:S04]  /*1d6d0*/  STL [R1+0x1a0], R13 ;  /* 0x0001a00d01007387 */ /* 0x000fe80000100800 */
[----:B------:R1:W-:Y:S04]  /*1d6e0*/  STL [R1+0x19c], R15 ;  /* 0x00019c0f01007387 */ /* 0x0003e80000100800 */
[----:B--2---:R-:W2:Y:S04]  /*1d6f0*/  LDL.LU R31, [R1+0x1fc] ;  /* 0x0001fc00011f7983 */ /* 0x004ea80000300800 */
[----:B------:R-:W3:Y:S04]  /*1d700*/  LDL.LU R30, [R1+0x200] ;  /* 0x00020000011e7983 */ /* 0x000ee80000300800 */
[----:B------:R4:W-:Y:S02]  /*1d710*/  LDGSTS.E [R8+0x9200], [R10.64], P2 ;  /* 0x092000000a087fae */ /* 0x0009e40009121848 */
[----:B----4-:R-:W-:-:S02]  /*1d720*/  IMAD.MOV.U32 R11, RZ, RZ, R15 ;  /* 0x000000ffff0b7224 */ /* 0x010fc400078e000f */
[----:B------:R-:W-:Y:S01]  /*1d730*/  IMAD.MOV.U32 R10, RZ, RZ, R13 ;  /* 0x000000ffff0a7224 */ /* 0x000fe200078e000d */
[----:B-1----:R-:W4:Y:S04]  /*1d740*/  LDL.LU R15, [R1+0x21c] ;  /* 0x00021c00010f7983 */ /* 0x002f280000300800 */
        /* <DEDUP_REMOVED lines=16> */
[----:B------:R-:W-:Y:S01]  /*1d850*/  IADD3 R12, P4, R12, R198, RZ ;  /* 0x000000c60c0c7210 */ /* 0x000fe20007f9e0ff */
[----:B-1----:R-:W-:Y:S01]  /*1d860*/  IMAD.MOV.U32 R10, RZ, RZ, R28 ;  /* 0x000000ffff0a7224 */ /* 0x002fe200078e001c */
[----:B------:R-:W-:Y:S01]  /*1d870*/  STL [R1+0x1c0], R28 ;  /* 0x0001c01c01007387 */ /* 0x000fe20000100800 */
[----:B------:R-:W-:Y:S02]  /*1d880*/  IMAD.MOV.U32 R11, RZ, RZ, R29 ;  /* 0x000000ffff0b7224 */ /* 0x000fe400078e001d */
[----:B------:R-:W-:Y:S01]  /*1d890*/  IMAD.X R14, R14, 0x1, R0, P4 ;  /* 0x000000010e0e7824 */ /* 0x000fe200020e0600 */
[----:B------:R-:W-:Y:S01]  /*1d8a0*/  ISETP.NE.U32.AND P1, PT, R9, RZ, PT ;  /* 0x000000ff0900720c */ /* 0x000fe20003f25070 */
[----:B------:R1:W-:Y:S04]  /*1d8b0*/  STL [R1+0x1bc], R29 ;  /* 0x0001bc1d01007387 */ /* 0x0003e80000100800 */
[----:B------:R-:W-:Y:S04]  /*1d8c0*/  STL [R1+0x1e0], R12 ;  /* 0x0001e00c01007387 */ /* 0x000fe80000100800 */
[----:B------:R1:W-:Y:S04]  /*1d8d0*/  STL [R1+0x1dc], R14 ;  /* 0x0001dc0e01007387 */ /* 0x0003e80000100800 */
[----:B------:R1:W-:Y:S04]  /*1d8e0*/  LDGSTS.E [R8+0xa200], [R10.64], P2 ;  /* 0x0a2000000a087fae */ /* 0x0003e80009121848 */
[----:B-1----:R-:W4:Y:S04]  /*1d8f0*/  LDL.LU R29, [R1+0x23c] ;  /* 0x00023c00011d7983 */ /* 0x002f280000300800 */
[----:B------:R-:W4:Y:S01]  /*1d900*/  LDL.LU R28, [R1+0x240] ;  /* 0x00024000011c7983 */ /* 0x000f220000300800 */
[----:B------:R-:W-:-:S02]  /*1d910*/  IMAD.MOV.U32 R11, RZ, RZ, R14 ;  /* 0x000000ffff0b7224 */ /* 0x000fc400078e000e */
[----:B------:R-:W-:Y:S01]  /*1d920*/  IMAD.MOV.U32 R10, RZ, RZ, R12 ;  /* 0x000000ffff0a7224 */ /* 0x000fe200078e000c */
[----:B------:R-:W4:Y:S04]  /*1d930*/  LDL.LU R14, [R1+0x25c] ;  /* 0x00025c00010e7983 */ /* 0x000f280000300800 */
[----:B------:R-:W4:Y:S04]  /*1d940*/  LDL.LU R12, [R1+0x260] ;  /* 0x00026000010c7983 */ /* 0x000f280000300800 */
[----:B------:R1:W-:Y:S01]  /*1d950*/  LDGSTS.E [R8+0xaa00], [R10.64], P1 ;  /* 0x0aa000000a087fae */ /* 0x0003e20008921848 */
[----:B------:R-:W-:-:S04]  /*1d960*/  ISETP.GT.AND P1, PT, R2, 0x59, PT ;  /* 0x000000590200780c */ /* 0x000fc80003f24270 */
[----:B------:R-:W-:-:S04]  /*1d970*/  SEL R9, RZ, 0x4, !P1 ;  /* 0x00000004ff097807 */ /* 0x000fc80004800000 */
[----:B------:R-:W-:-:S04]  /*1d980*/  SEL R9, R9, RZ, !P0 ;  /* 0x000000ff09097207 */ /* 0x000fc80004000000 */
[----:B------:R-:W-:Y:S02]  /*1d990*/  ISETP.NE.U32.AND P2, PT, R9, RZ, PT ;  /* 0x000000ff0900720c */ /* 0x000fe40003f45070 */
[----:B---3--:R-:W-:-:S05]  /*1d9a0*/  IADD3 R30, P3, R30, R198, RZ ;  /* 0x000000c61e1e7210 */ /* 0x008fca0007f7e0ff */
[----:B--2---:R-:W-:Y:S02]  /*1d9b0*/  IMAD.X R31, R31, 0x1, R0, P3 ;  /* 0x000000011f1f7824 */ /* 0x004fe400018e0600 */
[----:B-1----:R-:W-:Y:S02]  /*1d9c0*/  IMAD.MOV.U32 R10, RZ, RZ, R30 ;  /* 0x000000ffff0a7224 */ /* 0x002fe400078e001e */
[----:B------:R-:W-:Y:S01]  /*1d9d0*/  IMAD.MOV.U32 R11, RZ, RZ, R31 ;  /* 0x000000ffff0b7224 */ /* 0x000fe200078e001f */
[----:B------:R-:W-:Y:S04]  /*1d9e0*/  STL [R1+0x200], R30 ;  /* 0x0002001e01007387 */ /* 0x000fe80000100800 */
[----:B------:R-:W-:Y:S04]  /*1d9f0*/  STL [R1+0x1fc], R31 ;  /* 0x0001fc1f01007387 */ /* 0x000fe80000100800 */
[----:B------:R1:W-:Y:S01]  /*1da00*/  LDGSTS.E [R8+0xb200], [R10.64], P2 ;  /* 0x0b2000000a087fae */ /* 0x0003e20009121848 */
[----:B-----5:R-:W-:-:S05]  /*1da10*/  IADD3 R13, P4, R13, R198, RZ ;  /* 0x000000c60d0d7210 */ /* 0x020fca0007f9e0ff */
[----:B----4-:R-:W-:Y:S01]  /*1da20*/  IMAD.X R15, R15, 0x1, R0, P4 ;  /* 0x000000010f0f7824 */ /* 0x010fe200020e0600 */
[----:B------:R-:W-:Y:S01]  /*1da30*/  STL [R1+0x220], R13 ;  /* 0x0002200d01007387 */ /* 0x000fe20000100800 */
[----:B-1----:R-:W-:Y:S02]  /*1da40*/  IMAD.MOV.U32 R10, RZ, RZ, R13 ;  /* 0x000000ffff0a7224 */ /* 0x002fe400078e000d */
[----:B------:R-:W-:Y:S01]  /*1da50*/  IMAD.MOV.U32 R11, RZ, RZ, R15 ;  /* 0x000000ffff0b7224 */ /* 0x000fe200078e000f */
[----:B------:R1:W-:Y:S04]  /*1da60*/  STL [R1+0x21c], R15 ;  /* 0x00021c0f01007387 */ /* 0x0003e80000100800 */
[----:B-1----:R-:W2:Y:S04]  /*1da70*/  LDL.LU R15, [R1+0x27c] ;  /* 0x00027c00010f7983 */ /* 0x002ea80000300800 */
[----:B------:R-:W3:Y:S04]  /*1da80*/  LDL.LU R13, [R1+0x280] ;  /* 0x00028000010d7983 */ /* 0x000ee80000300800 */
[----:B------:R-:W4:Y:S04]  /*1da90*/  LDL.LU R33, [R1+0x29c] ;  /* 0x00029c0001217983 */ /* 0x000f280000300800 */
[----:B------:R-:W5:Y:S01]  /*1daa0*/  LDL.LU R32, [R1+0x2a0] ;  /* 0x0002a00001207983 */ /* 0x000f620000300800 */
[----:B------:R-:W-:-:S04]  /*1dab0*/  ISETP.GT.AND P1, PT, R2, 0x5d, PT ;  /* 0x0000005d0200780c */ /* 0x000fc80003f24270 */
[----:B------:R-:W-:-:S04]  /*1dac0*/  SEL R9, RZ, 0x4, !P1 ;  /* 0x00000004ff097807 */ /* 0x000fc80004800000 */
[----:B------:R-:W-:-:S04]  /*1dad0*/  SEL R9, R9, RZ, !P0 ;  /* 0x000000ff09097207 */ /* 0x000fc80004000000 */
[----:B------:R-:W-:Y:S11]  /*1dae0*/  ISETP.NE.U32.AND P1, PT, R9, RZ, PT ;  /* 0x000000ff0900720c */ /* 0x000ff60003f25070 */
[----:B------:R-:W-:Y:S02]  /*1daf0*/  @!UPT UIADD3 URZ, URZ, URZ, URZ ;  /* 0x0000003f3f3ff290 */ /* 0x000fe4000fffe03f */
[----:B------:R1:W-:Y:S01]  /*1db00*/  LDGSTS.E [R8+0xba00], [R10.64], P1 ;  /* 0x0ba000000a087fae */ /* 0x0003e20008921848 */
[----:B------:R-:W-:Y:S02]  /*1db10*/  ISETP.GT.AND P1, PT, R2, 0x61, PT ;  /* 0x000000610200780c */ /* 0x000fe40003f24270 */
[----:B------:R-:W-:-:S05]  /*1db20*/  IADD3 R28, P3, R28, R198, RZ ;  /* 0x000000c61c1c7210 */ /* 0x000fca0007f7e0ff */
[--C-:B------:R-:W-:Y:S01]  /*1db30*/  IMAD.X R29, R29, 0x1, R0.reuse, P3 ;  /* 0x000000011d1d7824 */ /* 0x100fe200018e0600 */
[----:B------:R-:W-:Y:S01]  /*1db40*/  IADD3 R12, P4, R12, R198, RZ ;  /* 0x000000c60c0c7210 */ /* 0x000fe20007f9e0ff */
[----:B------:R-:W-:Y:S04]  /*1db50*/  STL [R1+0x240], R28 ;  /* 0x0002401c01007387 */ /* 0x000fe80000100800 */
[----:B------:R-:W-:Y:S01]  /*1db60*/  IMAD.X R14, R14, 0x1, R0, P4 ;  /* 0x000000010e0e7824 */ /* 0x000fe200020e0600 */
[----:B------:R1:W-:Y:S04]  /*1db70*/  STL [R1+0x23c], R29 ;  /* 0x00023c1d01007387 */ /* 0x0003e80000100800 */
[----:B------:R-:W-:Y:S04]  /*1db80*/  STL [R1+0x260], R12 ;  /* 0x0002600c01007387 */ /* 0x000fe80000100800 */
[----:B------:R1:W-:Y:S04]  /*1db90*/  STL [R1+0x25c], R14 ;  /* 0x00025c0e01007387 */ /* 0x0003e80000100800 */
[----:B------:R-:W4:Y:S04]  /*1dba0*/  LDL.LU R31, [R1+0x2bc] ;  /* 0x0002bc00011f7983 */ /* 0x000f280000300800 */
[----:B------:R-:W4:Y:S01]  /*1dbb0*/  LDL.LU R30, [R1+0x2c0] ;  /* 0x0002c000011e7983 */ /* 0x000f220000300800 */
[----:B------:R-:W-:Y:S01]  /*1dbc0*/  SEL R9, RZ, 0x4, !P1 ;  /* 0x00000004ff097807 */ /* 0x000fe20004800000 */
[----:B-1----:R-:W-:-:S02]  /*1dbd0*/  IMAD.MOV.U32 R11, RZ, RZ, R29 ;  /* 0x000000ffff0b7224 */ /* 0x002fc400078e001d */
[----:B------:R-:W-:Y:S01]  /*1dbe0*/  IMAD.MOV.U32 R10, RZ, RZ, R28 ;  /* 0x000000ffff0a7224 */ /* 0x000fe200078e001c */
[----:B------:R-:W4:Y:S01]  /*1dbf0*/  LDL.LU R29, [R1+0x2dc] ;  /* 0x0002dc00011d7983 */ /* 0x000f220000300800 */
[----:B------:R-:W-:-:S03]  /*1dc00*/  SEL R9, R9, RZ, !P0 ;  /* 0x000000ff09097207 */ /* 0x000fc60004000000 */
[----:B------:R-:W4:Y:S01]  /*1dc10*/  LDL.LU R28, [R1+0x2e0] ;  /* 0x0002e000011c7983 */ /* 0x000f220000300800 */
[----:B------:R-:W-:Y:S02]  /*1dc20*/  ISETP.GT.AND P1, PT, R2, 0x65, PT ;  /* 0x000000650200780c */ /* 0x000fe40003f24270 */
[----:B------:R-:W-:Y:S02]  /*1dc30*/  ISETP.NE.U32.AND P2, PT, R9, RZ, PT ;  /* 0x000000ff0900720c */ /* 0x000fe40003f45070 */
[----:B------:R-:W-:-:S04]  /*1dc40*/  SEL R9, RZ, 0x4, !P1 ;  /* 0x00000004ff097807 */ /* 0x000fc80004800000 */
[----:B------:R-:W-:-:S04]  /*1dc50*/  SEL R9, R9, RZ, !P0 ;  /* 0x000000ff09097207 */ /* 0x000fc80004000000 */
[----:B------:R-:W-:-:S03]  /*1dc60*/  ISETP.NE.U32.AND P1, PT, R9, RZ, PT ;  /* 0x000000ff0900720c */ /* 0x000fc60003f25070 */
[----:B------:R1:W-:Y:S02]  /*1dc70*/  LDGSTS.E [R8+0xc200], [R10.64], P2 ;  /* 0x0c2000000a087fae */ /* 0x0003e40009121848 */
[----:B-1----:R-:W-:Y:S02]  /*1dc80*/  IMAD.MOV.U32 R10, RZ, RZ, R12 ;  /* 0x000000ffff0a7224 */ /* 0x002fe400078e000c */
[----:B------:R-:W-:Y:S02]  /*1dc90*/  IMAD.MOV.U32 R11, RZ, RZ, R14 ;  /* 0x000000ffff0b7224 */ /* 0x000fe400078e000e */
[----:B------:R-:W4:Y:S04]  /*1dca0*/  LDL.LU R14, [R1+0x300] ;  /* 0x00030000010e7983 */ /* 0x000f280000300800 */
[----:B------:R-:W4:Y:S04]  /*1dcb0*/  LDL.LU R12, [R1+0x320] ;  /* 0x00032000010c7983 */ /* 0x000f280000300800 */
[----:B------:R1:W-:Y:S01]  /*1dcc0*/  LDGSTS.E [R8+0xca00], [R10.64], P1 ;  /* 0x0ca000000a087fae */ /* 0x0003e20008921848 */
[----:B---3--:R-:W-:-:S05]  /*1dcd0*/  IADD3 R13, P3, R13, R198, RZ ;  /* 0x000000c60d0d7210 */ /* 0x008fca0007f7e0ff */
[--C-:B--2---:R-:W-:Y:S01]  /*1dce0*/  IMAD.X R15, R15, 0x1, R0.reuse, P3 ;  /* 0x000000010f0f7824 */ /* 0x104fe200018e0600 */
[----:B-----5:R-:W-:Y:S01]  /*1dcf0*/  IADD3 R32, P4, R32, R198, RZ ;  /* 0x000000c620207210 */ /* 0x020fe20007f9e0ff */
[----:B------:R-:W-:Y:S02]  /*1dd00*/  STL [R1+0x280], R13 ;  /* 0x0002800d01007387 */ /* 0x000fe40000100800 */
[----:B-1----:R-:W-:Y:S02]  /*1dd10*/  IMAD.MOV.U32 R11, RZ, RZ, R15 ;  /* 0x000000ffff0b7224 */ /* 0x002fe400078e000f */
[----:B----4-:R-:W-:Y:S01]  /*1dd20*/  IMAD.X R33, R33, 0x1, R0, P4 ;  /* 0x0000000121217824 */ /* 0x010fe200020e0600 */
[----:B------:R1:W-:Y:S01]  /*1dd30*/  STL [R1+0x27c], R15 ;  /* 0x00027c0f01007387 */ /* 0x0003e20000100800 */
[----:B------:R-:W-:-:S03]  /*1dd40*/  IMAD.MOV.U32 R10, RZ, RZ, R13 ;  /* 0x000000ffff0a7224 */ /* 0x000fc600078e000d */
[----:B------:R-:W-:Y:S04]  /*1dd50*/  STL [R1+0x2a0], R32 ;  /* 0x0002a02001007387 */ /* 0x000fe80000100800 */
[----:B-1----:R-:W2:Y:S04]  /*1dd60*/  LDL.LU R15, [R1+0x2fc] ;  /* 0x0002fc00010f7983 */ /* 0x002ea80000300800 */
[----:B------:R-:W-:Y:S04]  /*1dd70*/  STL [R1+0x29c], R33 ;  /* 0x00029c2101007387 */ /* 0x000fe80000100800 */
[----:B------:R-:W3:Y:S01]  /*1dd80*/  LDL.LU R13, [R1+0x31c] ;  /* 0x00031c00010d7983 */ /* 0x000ee20000300800 */
[----:B------:R-:W-:-:S04]  /*1dd90*/  ISETP.GT.AND P1, PT, R2, 0x69, PT ;  /* 0x000000690200780c */ /* 0x000fc80003f24270 */
[----:B------:R-:W-:Y:S02]  /*1dda0*/  SEL R9, RZ, 0x4, !P1 ;  /* 0x00000004ff097807 */ /* 0x000fe40004800000 */
[----:B------:R-:W-:Y:S02]  /*1ddb0*/  ISETP.GT.AND P1, PT, R2, 0x6d, PT ;  /* 0x0000006d0200780c */ /* 0x000fe40003f24270 */
[----:B------:R-:W-:-:S04]  /*1ddc0*/  SEL R9, R9, RZ, !P0 ;  /* 0x000000ff09097207 */ /* 0x000fc80004000000 */
[----:B------:R-:W-:Y:S02]  /*1ddd0*/  ISETP.NE.U32.AND P2, PT, R9, RZ, PT ;  /* 0x000000ff0900720c */ /* 0x000fe40003f45070 */
[----:B------:R-:W-:-:S04]  /*1dde0*/  SEL R9, RZ, 0x4, !P1 ;  /* 0x00000004ff097807 */ /* 0x000fc80004800000 */
[----:B------:R-:W-:-:S04]  /*1ddf0*/  SEL R9, R9, RZ, !P0 ;  /* 0x000000ff09097207 */ /* 0x000fc80004000000 */
[----:B------:R-:W-:-:S03]  /*1de00*/  ISETP.NE.U32.AND P1, PT, R9, RZ, PT ;  /* 0x000000ff0900720c */ /* 0x000fc60003f25070 */
[----:B------:R1:W-:Y:S02]  /*1de10*/  LDGSTS.E [R8+0xd200], [R10.64], P2 ;  /* 0x0d2000000a087fae */ /* 0x0003e40009121848 */
[----:B-1----:R-:W-:Y:S02]  /*1de20*/  IMAD.MOV.U32 R10, RZ, RZ, R32 ;  /* 0x000000ffff0a7224 */ /* 0x002fe400078e0020 */
[----:B------:R-:W-:-:S06]  /*1de30*/  IMAD.MOV.U32 R11, RZ, RZ, R33 ;  /* 0x000000ffff0b7224 */ /* 0x000fcc00078e0021 */
        /* <DEDUP_REMOVED lines=21> */
[-C--:B------:R-:W-:Y:S02]  /*1df90*/  IADD3 R14, P3, R14, R198.reuse, RZ ;  /* 0x000000c60e0e7210 */ /* 0x080fe40007f7e0ff */
[----:B------:R-:W-:Y:S02]  /*1dfa0*/  SEL R9, R9, RZ, !P0 ;  /* 0x000000ff09097207 */ /* 0x000fe40004000000 */
[----:B------:R-:W-:Y:S02]  /*1dfb0*/  IADD3 R12, P4, R12, R198, RZ ;  /* 0x000000c60c0c7210 */ /* 0x000fe40007f9e0ff */
[----:B------:R-:W-:Y:S01]  /*1dfc0*/  ISETP.NE.U32.AND P2, PT, R9, RZ, PT ;  /* 0x000000ff0900720c */ /* 0x000fe20003f45070 */
[----:B------:R-:W-:Y:S04]  /*1dfd0*/  STL [R1+0x2c0], R30 ;  /* 0x0002c01e01007387 */ /* 0x000fe80000100800 */
[----:B------:R4:W-:Y:S01]  /*1dfe0*/  STL [R1+0x2bc], R31 ;  /* 0x0002bc1f01007387 */ /* 0x0009e20000100800 */
[----:B-1----:R-:W-:-:S03]  /*1dff0*/  IMAD.MOV.U32 R10, RZ, RZ, R14 ;  /* 0x000000ffff0a7224 */ /* 0x002fc600078e000e */
[----:B------:R-:W-:Y:S04]  /*1e000*/  STL [R1+0x2e0], R28 ;  /* 0x0002e01c01007387 */ /* 0x000fe80000100800 */
[----:B------:R-:W-:Y:S04]  /*1e010*/  STL [R1+0x2dc], R29 ;  /* 0x0002dc1d01007387 */ /* 0x000fe80000100800 */
[----:B------:R-:W-:Y:S01]  /*1e020*/  STL [R1+0x300], R14 ;  /* 0x0003000e01007387 */ /* 0x000fe20000100800 */
[----:B--2---:R-:W-:-:S04]  /*1e030*/  IMAD.X R15, R15, 0x1, R0, P3 ;  /* 0x000000010f0f7824 */ /* 0x004fc800018e0600 */
[----:B------:R-:W-:Y:S01]  /*1e040*/  IMAD.MOV.U32 R11, RZ, RZ, R15 ;  /* 0x000000ffff0b7224 */ /* 0x000fe200078e000f */
[----:B------:R1:W-:Y:S01]  /*1e050*/  STL [R1+0x2fc], R15 ;  /* 0x0002fc0f01007387 */ /* 0x0003e20000100800 */
[----:B---3--:R-:W-:-:S03]  /*1e060*/  IMAD.X R13, R13, 0x1, R0, P4 ;  /* 0x000000010d0d7824 */ /* 0x008fc600020e0600 */
[----:B------:R-:W-:Y:S04]  /*1e070*/  STL [R1+0x320], R12 ;  /* 0x0003200c01007387 */ /* 0x000fe80000100800 */
[----:B------:R2:W-:Y:S04]  /*1e080*/  STL [R1+0x31c], R13 ;  /* 0x00031c0d01007387 */ /* 0x0005e80000100800 */
[----:B----4-:R-:W3:Y:S04]  /*1e090*/  LDL.LU R31, [R1+0x4] ;  /* 0x00000400011f7983 */ /* 0x010ee80000300800 */
[----:B------:R-:W4:Y:S04]  /*1e0a0*/  LDL.LU R30, [R1+0x8] ;  /* 0x00000800011e7983 */ /* 0x000f280000300800 */
[----:B------:R5:W-:Y:S04]  /*1e0b0*/  LDGSTS.E [R8+0xf200], [R10.64], P2 ;  /* 0x0f2000000a087fae */ /* 0x000be80009121848 */
[----:B-1----:R-:W3:Y:S01]  /*1e0c0*/  LDL.LU R15, [R1+0x24] ;  /* 0x00002400010f7983 */ /* 0x002ee20000300800 */
[----:B-----5:R-:W-:-:S03]  /*1e0d0*/  IMAD.MOV.U32 R11, RZ, RZ, R13 ;  /* 0x000000ffff0b7224 */ /* 0x020fc600078e000d */
[----:B--2---:R-:W2:Y:S01]  /*1e0e0*/  LDL.LU R13, [R1+0x28] ;  /* 0x00002800010d7983 */ /* 0x004ea20000300800 */
[C---:B------:R-:W-:Y:S01]  /*1e0f0*/  ISETP.GT.AND P1, PT, R2.reuse, 0x7d, PT ;  /* 0x0000007d0200780c */ /* 0x040fe20003f24270 */
[----:B------:R-:W-:Y:S01]  /*1e100*/  IMAD.MOV.U32 R10, RZ, RZ, R12 ;  /* 0x000000ffff0a7224 */ /* 0x000fe200078e000c */
[----:B------:R-:W-:Y:S01]  /*1e110*/  ISETP.GT.AND P2, PT, R2, 0x6, PT ;  /* 0x000000060200780c */ /* 0x000fe20003f44270 */
[----:B------:R-:W5:Y:S01]  /*1e120*/  LDL.LU R29, [R1+0x44] ;  /* 0x00004400011d7983 */ /* 0x000f620000300800 */
[----:B------:R-:W-:Y:S02]  /*1e130*/  SEL R9, RZ, 0x4, !P1 ;  /* 0x00000004ff097807 */ /* 0x000fe40004800000 */
[----:B------:R-:W-:Y:S01]  /*1e140*/  IADD3 R206, P3, R206, R198, RZ ;  /* 0x000000c6cece7210 */ /* 0x000fe20007f7e0ff */
[----:B------:R-:W5:Y:S01]  /*1e150*/  LDL.LU R28, [R1+0x48] ;  /* 0x00004800011c7983 */ /* 0x000f620000300800 */
[----:B------:R-:W-:Y:S02]  /*1e160*/  SEL R9, R9, RZ, !P0 ;  /* 0x000000ff09097207 */ /* 0x000fe40004000000 */
[----:B------:R-:W-:Y:S01]  /*1e170*/  LOP3.LUT R12, R252, 0x40, RZ, 0x3c, !PT ;  /* 0x00000040fc0c7812 */ /* 0x000fe200078e3cff */
[----:B------:R-:W-:Y:S01]  /*1e180*/  IMAD.X R205, R205, 0x1, R0, P3 ;  /* 0x00000001cdcd7824 */ /* 0x000fe200018e0600 */
[----:B------:R-:W-:Y:S01]  /*1e190*/  ISETP.NE.U32.AND P1, PT, R9, RZ, PT ;  /* 0x000000ff0900720c */ /* 0x000fe20003f25070 */
[----:B------:R-:W5:Y:S01]  /*1e1a0*/  LDL.LU R14, [R1+0x64] ;  /* 0x00006400010e7983 */ /* 0x000f620000300800 */
[----:B------:R-:W-:-:S11]  /*1e1b0*/  SEL R9, RZ, 0x4, !P2 ;  /* 0x00000004ff097807 */ /* 0x000fd60005000000 */
[----:B------:R1:W-:Y:S01]  /*1e1c0*/  LDGSTS.E [R8+0xfa00], [R10.64], P1 ;  /* 0x0fa000000a087fae */ /* 0x0003e20008921848 */
[----:B------:R-:W-:Y:S02]  /*1e1d0*/  ISETP.GT.AND P1, PT, R2, 0x2, PT ;  /* 0x000000020200780c */ /* 0x000fe40003f24270 */
[----:B------:R-:W-:Y:S02]  /*1e1e0*/  SEL R9, R9, RZ, !P0 ;  /* 0x000000ff09097207 */ /* 0x000fe40004000000 */
[----:B-1----:R-:W-:-:S04]  /*1e1f0*/  SEL R10, RZ, 0x4, !P1 ;  /* 0x00000004ff0a7807 */ /* 0x002fc80004800000 */
[----:B------:R-:W-:-:S04]  /*1e200*/  SEL R10, R10, RZ, !P0 ;  /* 0x000000ff0a0a7207 */ /* 0x000fc80004000000 */
[----:B------:R-:W-:Y:S02]  /*1e210*/  ISETP.NE.U32.AND P1, PT, R10, RZ, PT ;  /* 0x000000ff0a00720c */ /* 0x000fe40003f25070 */
[----:B------:R-:W-:Y:S01]  /*1e220*/  ISETP.NE.U32.AND P2, PT, R9, RZ, PT ;  /* 0x000000ff0900720c */ /* 0x000fe20003f45070 */
[----:B------:R-:W-:Y:S01]  /*1e230*/  IMAD.U32 R9, RZ, RZ, UR5 ;  /* 0x00000005ff097e24 */ /* 0x000fe2000f8e00ff */
[-C--:B------:R-:W-:Y:S01]  /*1e240*/  IADD3 R214, P4, R214, R198.reuse, RZ ;  /* 0x000000c6d6d67210 */ /* 0x080fe20007f9e0ff */
[----:B------:R-:W-:Y:S02]  /*1e250*/  IMAD.MOV.U32 R10, RZ, RZ, R206 ;  /* 0x000000ffff0a7224 */ /* 0x000fe400078e00ce */
[----:B------:R-:W-:Y:S02]  /*1e260*/  IMAD R9, R9, 0x10000, R12 ;  /* 0x0001000009097824 */ /* 0x000fe400078e020c */
[----:B------:R-:W-:Y:S01]  /*1e270*/  IMAD.MOV.U32 R11, RZ, RZ, R205 ;  /* 0x000000ffff0b7224 */ /* 0x000fe200078e00cd */
[----:B------:R-:W-:Y:S01]  /*1e280*/  IADD3 R222, P3, R222, R198, RZ ;  /* 0x000000c6dede7210 */ /* 0x000fe20007f7e0ff */
[----:B------:R-:W-:Y:S01]  /*1e290*/  IMAD.X R213, R213, 0x1, R0, P4 ;  /* 0x00000001d5d57824 */ /* 0x000fe200020e0600 */
[----:B------:R-:W5:Y:S04]  /*1e2a0*/  LDL.LU R12, [R1+0x68] ;  /* 0x00006800010c7983 */ /* 0x000f680000300800 */
[----:B------:R1:W-:Y:S01]  /*1e2b0*/  LDGSTS.E [R9+0x400], [R10.64], P1 ;  /* 0x004000000a097fae */ /* 0x0003e20008921848 */
[----:B------:R-:W-:Y:S01]  /*1e2c0*/  ISETP.GT.AND P1, PT, R2, 0xa, PT ;  /* 0x0000000a0200780c */ /* 0x000fe20003f24270 */
[----:B-1----:R-:W-:-:S02]  /*1e2d0*/  IMAD.MOV.U32 R10, RZ, RZ, R214 ;  /* 0x000000ffff0a7224 */ /* 0x002fc400078e00d6 */
[----:B------:R-:W-:-:S05]  /*1e2e0*/  IMAD.MOV.U32 R11, RZ, RZ, R213 ;  /* 0x000000ffff0b7224 */ /* 0x000fca00078e00d5 */
[----:B------:R1:W-:Y:S02]  /*1e2f0*/  LDGSTS.E [R9+0xc00], [R10.64], P2 ;  /* 0x00c000000a097fae */ /* 0x0003e40009121848 */
        /* <DEDUP_REMOVED lines=43> */
[----:B---3--:R-:W-:Y:S01]  /*1e5b0*/  IMAD.X R31, R31, 0x1, R0, P3 ;  /* 0x000000011f1f7824 */ /* 0x008fe200018e0600 */
[----:B------:R-:W-:Y:S01]  /*1e5c0*/  STL [R1+0x8], R30 ;  /* 0x0000081e01007387 */ /* 0x000fe20000100800 */
[----:B------:R-:W-:Y:S02]  /*1e5d0*/  IMAD.MOV.U32 R10, RZ, RZ, R30 ;  /* 0x000000ffff0a7224 */ /* 0x000fe400078e001e */
[----:B------:R-:W-:Y:S01]  /*1e5e0*/  IMAD.MOV.U32 R11, RZ, RZ, R31 ;  /* 0x000000ffff0b7224 */ /* 0x000fe200078e001f */
[----:B------:R1:W-:Y:S04]  /*1e5f0*/  STL [R1+0x4], R31 ;  /* 0x0000041f01007387 */ /* 0x0003e80000100800 */
[----:B------:R3:W-:Y:S01]  /*1e600*/  LDGSTS.E [R9+0x3400], [R10.64], P2 ;  /* 0x034000000a097fae */ /* 0x0007e20009121848 */
[----:B--2---:R-:W-:-:S05]  /*1e610*/  IADD3 R13, P4, R13, R198, RZ ;  /* 0x000000c60d0d7210 */ /* 0x004fca0007f9e0ff */
[----:B------:R-:W-:Y:S01]  /*1e620*/  IMAD.X R15, R15, 0x1, R0, P4 ;  /* 0x000000010f0f7824 */ /* 0x000fe200020e0600 */
[----:B------:R-:W-:Y:S04]  /*1e630*/  STL [R1+0x28], R13 ;  /* 0x0000280d01007387 */ /* 0x000fe80000100800 */
[----:B------:R2:W-:Y:S01]  /*1e640*/  STL [R1+0x24], R15 ;  /* 0x0000240f01007387 */ /* 0x0005e20000100800 */
[----:B---3--:R-:W-:-:S03]  /*1e650*/  IMAD.MOV.U32 R11, RZ, RZ, R15 ;  /* 0x000000ffff0b7224 */ /* 0x008fc600078e000f */
[----:B-1----:R-:W3:Y:S01]  /*1e660*/  LDL.LU R31, [R1+0x84] ;  /* 0x00008400011f7983 */ /* 0x002ee20000300800 */
[----:B------:R-:W-:-:S03]  /*1e670*/  IMAD.MOV.U32 R10, RZ, RZ, R13 ;  /* 0x000000ffff0a7224 */ /* 0x000fc600078e000d */
[----:B------:R-:W4:Y:S04]  /*1e680*/  LDL.LU R30, [R1+0x88] ;  /* 0x00008800011e7983 */ /* 0x000f280000300800 */
        /* <DEDUP_REMOVED lines=12> */
[----:B------:R-:W-:Y:S02]  /*1e750*/  IADD3 R12, P4, R12, R198, RZ ;  /* 0x000000c60c0c7210 */ /* 0x000fe40007f9e0ff */
[----:B------:R-:W-:Y:S01]  /*1e760*/  ISETP.NE.U32.AND P1, PT, R10, RZ, PT ;  /* 0x000000ff0a00720c */ /* 0x000fe20003f25070 */
[----:B------:R-:W-:Y:S02]  /*1e770*/  STL [R1+0x48], R28 ;  /* 0x0000481c01007387 */ /* 0x000fe40000100800 */
[----:B------:R-:W-:Y:S02]  /*1e780*/  IMAD.X R14, R14, 0x1, R0, P4 ;  /* 0x000000010e0e7824 */ /* 0x000fe400020e0600 */
[----:B------:R-:W-:Y:S01]  /*1e790*/  IMAD.MOV.U32 R10, RZ, RZ, R28 ;  /* 0x000000ffff0a7224 */ /* 0x000fe200078e001c */
[----:B------:R1:W-:Y:S01]  /*1e7a0*/  STL [R1+0x44], R29 ;  /* 0x0000441d01007387 */ /* 0x0003e20000100800 */
[----:B------:R-:W-:-:S03]  /*1e7b0*/  IMAD.MOV.U32 R11, RZ, RZ, R29 ;  /* 0x000000ffff0b7224 */ /* 0x000fc600078e001d */
[----:B------:R-:W-:Y:S04]  /*1e7c0*/  STL [R1+0x68], R12 ;  /* 0x0000680c01007387 */ /* 0x000fe80000100800 */
[----:B------:R5:W-:Y:S04]  /*1e7d0*/  STL [R1+0x64], R14 ;  /* 0x0000640e01007387 */ /* 0x000be80000100800 */
[----:B-1----:R-:W2:Y:S04]  /*1e7e0*/  LDL.LU R29, [R1+0xc4] ;  /* 0x0000c400011d7983 */ /* 0x002ea80000300800 */
[----:B------:R1:W-:Y:S04]  /*1e7f0*/  LDGSTS.E [R9+0x4400], [R10.64], P2 ;  /* 0x044000000a097fae */ /* 0x0003e80009121848 */
[----:B------:R-:W2:Y:S01]  /*1e800*/  LDL.LU R28, [R1+0xc8] ;  /* 0x0000c800011c7983 */ /* 0x000ea20000300800 */
        /* <DEDUP_REMOVED lines=15> */
[----:B--2---:R-:W-:Y:S01]  /*1e900*/  IADD3 R13, P4, R13, R198, RZ ;  /* 0x000000c60d0d7210 */ /* 0x004fe20007f9e0ff */
        /* <DEDUP_REMOVED lines=24> */
[----:B-----5:R-:W-:Y:S02]  /*1ea90*/  IADD3 R12, P4, R12, R198, RZ ;  /* 0x000000c60c0c7210 */ /* 0x020fe40007f9e0ff */
        /* <DEDUP_REMOVED lines=13> */
[----:B------:R-:W5:Y:S04]  /*1eb70*/  LDL.LU R14, [R1+0x164] ;  /* 0x00016400010e7983 */ /* 0x000f680000300800 */
        /* <DEDUP_REMOVED lines=194> */
[-C--:B--2---:R-:W-:Y:S02]  /*1f7a0*/  IADD3 R28, P4, R28, R198.reuse, RZ ;  /* 0x000000c61c1c7210 */ /* 0x084fe40007f9e0ff */
[----:B------:R-:W-:-:S03]  /*1f7b0*/  IADD3 R14, P3, R14, R198, RZ ;  /* 0x000000c60e0e7210 */ /* 0x000fc60007f7e0ff */
[----:B------:R-:W-:Y:S01]  /*1f7c0*/  IMAD.X R29, R29, 0x1, R0, P4 ;  /* 0x000000011d1d7824 */ /* 0x000fe200020e0600 */
[----:B------:R-:W-:Y:S01]  /*1f7d0*/  IADD3 R12, P4, R12, R198, RZ ;  /* 0x000000c60c0c7210 */ /* 0x000fe20007f9e0ff */
[----:B------:R-:W-:Y:S01]  /*1f7e0*/  STL [R1+0x2c8], R30 ;  /* 0x0002c81e01007387 */ /* 0x000fe20000100800 */
[----:B------:R-:W-:-:S03]  /*1f7f0*/  IMAD.MOV.U32 R10, RZ, RZ, R30 ;  /* 0x000000ffff0a7224 */ /* 0x000fc600078e001e */
[----:B------:R1:W-:Y:S01]  /*1f800*/  STL [R1+0x2c4], R31 ;  /* 0x0002c41f01007387 */ /* 0x0003e20000100800 */
[----:B------:R-:W-:-:S03]  /*1f810*/  IMAD.MOV.U32 R11, RZ, RZ, R31 ;  /* 0x000000ffff0b7224 */ /* 0x000fc600078e001f */
[----:B------:R-:W-:Y:S04]  /*1f820*/  STL [R1+0x2e8], R28 ;  /* 0x0002e81c01007387 */ /* 0x000fe80000100800 */
[----:B------:R2:W-:Y:S04]  /*1f830*/  STL [R1+0x2e4], R29 ;  /* 0x0002e41d01007387 */ /* 0x0005e80000100800 */
[----:B------:R-:W-:Y:S04]  /*1f840*/  STL [R1+0x308], R14 ;  /* 0x0003080e01007387 */ /* 0x000fe80000100800 */
[----:B------:R4:W-:Y:S02]  /*1f850*/  LDGSTS.E [R9+0xe400], [R10.64], P2 ;  /* 0x0e4000000a097fae */ /* 0x0009e40009121848 */
[----:B----4-:R-:W-:-:S02]  /*1f860*/  IMAD.MOV.U32 R11, RZ, RZ, R29 ;  /* 0x000000ffff0b7224 */ /* 0x010fc400078e001d */
[----:B------:R-:W-:-:S05]  /*1f870*/  IMAD.MOV.U32 R10, RZ, RZ, R28 ;  /* 0x000000ffff0a7224 */ /* 0x000fca00078e001c */
[----:B------:R4:W-:Y:S01]  /*1f880*/  LDGSTS.E [R9+0xec00], [R10.64], P1 ;  /* 0x0ec000000a097fae */ /* 0x0009e20008921848 */
[----:B---3--:R-:W-:-:S05]  /*1f890*/  IMAD.X R15, R15, 0x1, R0, P3 ;  /* 0x000000010f0f7824 */ /* 0x008fca00018e0600 */
[----:B------:R3:W-:Y:S01]  /*1f8a0*/  STL [R1+0x304], R15 ;  /* 0x0003040f01007387 */ /* 0x0007e20000100800 */
[----:B------:R-:W-:-:S03]  /*1f8b0*/  IMAD.X R13, R13, 0x1, R0, P4 ;  /* 0x000000010d0d7824 */ /* 0x000fc600020e0600 */
[----:B------:R2:W-:Y:S04]  /*1f8c0*/  STL [R1+0x328], R12 ;  /* 0x0003280c01007387 */ /* 0x0005e80000100800 */
[----:B------:R2:W-:Y:S04]  /*1f8d0*/  STL [R1+0x324], R13 ;  /* 0x0003240d01007387 */ /* 0x0005e80000100800 */
[----:B------:R-:W5:Y:S04]  /*1f8e0*/  LDL.LU R32, [R1+0xc] ;  /* 0x00000c0001207983 */ /* 0x000f680000300800 */
[----:B-1----:R-:W5:Y:S04]  /*1f8f0*/  LDL.LU R31, [R1+0x10] ;  /* 0x00001000011f7983 */ /* 0x002f680000300800 */
[----:B------:R-:W5:Y:S04]  /*1f900*/  LDL.LU R30, [R1+0x2c] ;  /* 0x00002c00011e7983 */ /* 0x000f680000300800 */
[----:B--2---:R-:W2:Y:S01]  /*1f910*/  LDL.LU R29, [R1+0x30] ;  /* 0x00003000011d7983 */ /* 0x004ea20000300800 */
[----:B------:R-:W-:Y:S01]  /*1f920*/  ISETP.GT.AND P1, PT, R2, 0x7a, PT ;  /* 0x0000007a0200780c */ /* 0x000fe20003f24270 */
[----:B----4-:R-:W-:Y:S01]  /*1f930*/  IMAD.MOV.U32 R11, RZ, RZ, R15 ;  /* 0x000000ffff0b7224 */ /* 0x010fe200078e000f */
[----:B------:R-:W-:Y:S01]  /*1f940*/  IADD3 R208, P3, R208, R198, RZ ;  /* 0x000000c6d0d07210 */ /* 0x000fe20007f7e0ff */
[----:B------:R-:W4:Y:S01]  /*1f950*/  LDL.LU R28, [R1+0x4c] ;  /* 0x00004c00011c7983 */ /* 0x000f220000300800 */
[----:B------:R-:W-:-:S02]  /*1f960*/  SEL R10, RZ, 0x4, !P1 ;  /* 0x00000004ff0a7807 */ /* 0x000fc40004800000 */
[----:B------:R-:W-:Y:S01]  /*1f970*/  ISETP.GT.AND P1, PT, R2, 0x7e, PT ;  /* 0x0000007e0200780c */ /* 0x000fe20003f24270 */
[----:B------:R-:W-:Y:S01]  /*1f980*/  IMAD.X R207, R207, 0x1, R0, P3 ;  /* 0x00000001cfcf7824 */ /* 0x000fe200018e0600 */
[----:B------:R-:W-:Y:S01]  /*1f990*/  SEL R10, R10, RZ, !P0 ;  /* 0x000000ff0a0a7207 */ /* 0x000fe20004000000 */
[----:B---3--:R-:W3:Y:S03]  /*1f9a0*/  LDL.LU R15, [R1+0x50] ;  /* 0x00005000010f7983 */ /* 0x008ee60000300800 */
[----:B------:R-:W-:Y:S02]  /*1f9b0*/  ISETP.NE.U32.AND P2, PT, R10, RZ, PT ;  /* 0x000000ff0a00720c */ /* 0x000fe40003f45070 */
[----:B------:R-:W-:-:S04]  /*1f9c0*/  SEL R10, RZ, 0x4, !P1 ;  /* 0x00000004ff0a7807 */ /* 0x000fc80004800000 */
[----:B------:R-:W-:-:S04]  /*1f9d0*/  SEL R10, R10, RZ, !P0 ;  /* 0x000000ff0a0a7207 */ /* 0x000fc80004000000 */
[----:B------:R-:W-:Y:S01]  /*1f9e0*/  ISETP.NE.U32.AND P1, PT, R10, RZ, PT ;  /* 0x000000ff0a00720c */ /* 0x000fe20003f25070 */
[----:B------:R-:W-:Y:S01]  /*1f9f0*/  IMAD.MOV.U32 R10, RZ, RZ, R14 ;  /* 0x000000ffff0a7224 */ /* 0x000fe200078e000e */
[----:B------:R-:W-:Y:S01]  /*1fa00*/  IADD3 R216, P4, R216, R198, RZ ;  /* 0x000000c6d8d87210 */ /* 0x000fe20007f9e0ff */
[----:B------:R-:W3:Y:S04]  /*1fa10*/  LDL.LU R14, [R1+0x6c] ;  /* 0x00006c00010e7983 */ /* 0x000ee80000300800 */
[----:B------:R1:W-:Y:S02]  /*1fa20*/  LDGSTS.E [R9+0xf400], [R10.64], P2 ;  /* 0x0f4000000a097fae */ /* 0x0003e40009121848 */
[----:B-1----:R-:W-:Y:S02]  /*1fa30*/  IMAD.MOV.U32 R10, RZ, RZ, R12 ;  /* 0x000000ffff0a7224 */ /* 0x002fe400078e000c */
[----:B------:R-:W-:-:S05]  /*1fa40*/  IMAD.MOV.U32 R11, RZ, RZ, R13 ;  /* 0x000000ffff0b7224 */ /* 0x000fca00078e000d */
[----:B------:R1:W-:Y:S01]  /*1fa50*/  LDGSTS.E [R9+0xfc00], [R10.64], P1 ;  /* 0x0fc000000a097fae */ /* 0x0003e20008921848 */
[C---:B------:R-:W-:Y:S02]  /*1fa60*/  ISETP.GT.AND P1, PT, R2.reuse, 0x3, PT ;  /* 0x000000030200780c */ /* 0x040fe40003f24270 */
[----:B------:R-:W-:Y:S02]  /*1fa70*/  ISETP.GT.AND P2, PT, R2, 0x7, PT ;  /* 0x000000070200780c */ /* 0x000fe40003f44270 */
[----:B-1----:R-:W-:Y:S02]  /*1fa80*/  SEL R11, RZ, 0x4, !P1 ;  /* 0x00000004ff0b7807 */ /* 0x002fe40004800000 */
[----:B------:R-:W-:Y:S02]  /*1fa90*/  SEL R10, RZ, 0x4, !P2 ;  /* 0x00000004ff0a7807 */ /* 0x000fe40005000000 */
[----:B------:R-:W-:Y:S02]  /*1faa0*/  SEL R11, R11, RZ, !P0 ;  /* 0x000000ff0b0b7207 */ /* 0x000fe40004000000 */
[----:B------:R-:W-:-:S02]  /*1fab0*/  SEL R10, R10, RZ, !P0 ;  /* 0x000000ff0a0a7207 */ /* 0x000fc40004000000 */
[----:B------:R-:W-:Y:S01]  /*1fac0*/  ISETP.NE.U32.AND P1, PT, R11, RZ, PT ;  /* 0x000000ff0b00720c */ /* 0x000fe20003f25070 */
[----:B------:R-:W-:Y:S01]  /*1fad0*/  IMAD.U32 R12, RZ, RZ, UR5 ;  /* 0x00000005ff0c7e24 */ /* 0x000fe2000f8e00ff */
[----:B------:R-:W-:Y:S02]  /*1fae0*/  LOP3.LUT R13, R252, 0x60, RZ, 0x3c, !PT ;  /* 0x00000060fc0d7812 */ /* 0x000fe400078e3cff */
[----:B------:R-:W-:Y:S01]  /*1faf0*/  ISETP.NE.U32.AND P2, PT, R10, RZ, PT ;  /* 0x000000ff0a00720c */ /* 0x000fe20003f45070 */
[----:B------:R-:W-:Y:S02]  /*1fb00*/  IMAD.MOV.U32 R10, RZ, RZ, R208 ;  /* 0x000000ffff0a7224 */ /* 0x000fe400078e00d0 */
[----:B------:R-:W-:Y:S02]  /*1fb10*/  IMAD R12, R12, 0x10000, R13 ;  /* 0x000100000c0c7824 */ /* 0x000fe400078e020d */
[----:B------:R-:W-:Y:S01]  /*1fb20*/  IMAD.MOV.U32 R11, RZ, RZ, R207 ;  /* 0x000000ffff0b7224 */ /* 0x000fe200078e00cf */
[----:B------:R-:W-:Y:S01]  /*1fb30*/  IADD3 R224, P3, R224, R198, RZ ;  /* 0x000000c6e0e07210 */ /* 0x000fe20007f7e0ff */
[----:B------:R-:W-:Y:S01]  /*1fb40*/  IMAD.X R215, R215, 0x1, R0, P4 ;  /* 0x00000001d7d77824 */ /* 0x000fe200020e0600 */
[----:B------:R-:W4:Y:S04]  /*1fb50*/  LDL.LU R13, [R1+0x70] ;  /* 0x00007000010d7983 */ /* 0x000f280000300800 */
        /* <DEDUP_REMOVED lines=57> */
[----:B-1----:R-:W5:Y:S04]  /*1fef0*/  LDL.LU R32, [R1+0x8c] ;  /* 0x00008c0001207983 */ /* 0x002f680000300800 */
[----:B------:R1:W-:Y:S04]  /*1ff00*/  LDGSTS.E [R12+0x3600], [R10.64], P2 ;  /* 0x036000000a0c7fae */ /* 0x0003e80009121848 */
[----:B------:R-:W5:Y:S01]  /*1ff10*/  LDL.LU R31, [R1+0x90] ;  /* 0x00009000011f7983 */ /* 0x000f620000300800 */
        /* <DEDUP_REMOVED lines=9> */
[----:B---3--:R-:W-:Y:S02]  /*1ffb0*/  IADD3 R15, P3, R15, R198, RZ ;  /* 0x000000c60f0f7210 */ /* 0x008fe40007f7e0ff */
[----:B------:R-:W-:Y:S02]  /*1ffc0*/  ISETP.NE.U32.AND P2, PT, R10, RZ, PT ;  /* 0x000000ff0a00720c */ /* 0x000fe40003f45070 */
[----:B------:R-:W-:Y:S01]  /*1ffd0*/  SEL R10, RZ, 0x4, !P1 ;  /* 0x00000004ff0a7807 */ /* 0x000fe20004800000 */
[----:B----4-:R-:W-:-:S03]  /*1ffe0*/  IMAD.X R28, R28, 0x1, R0, P3 ;  /* 0x000000011c1c7824 */ /* 0x010fc600018e0600 */
[----:B------:R-:W-:Y:S01]  /*1fff0*/  SEL R10, R10, RZ, !P0 ;  /* 0x000000ff0a0a7207 */ /* 0x000fe20004000000 */
[----:B------:R-:W-:-:S03]  /*20000*/  IMAD.MOV.U32 R11, RZ, RZ, R28 ;  /* 0x000000ffff0b7224 */ /* 0x000fc600078e001c */
[----:B------:R-:W-:Y:S02]  /*20010*/  ISETP.NE.U32.AND P1, PT, R10, RZ, PT ;  /* 0x000000ff0a00720c */ /* 0x000fe40003f25070 */
[----:B------:R-:W-:Y:S01]  /*20020*/  IADD3 R13, P4, R13, R198, RZ ;  /* 0x000000c60d0d7210 */ /* 0x000fe20007f9e0ff */
[----:B------:R-:W-:Y:S01]  /*20030*/  IMAD.MOV.U32 R10, RZ, RZ, R15 ;  /* 0x000000ffff0a7224 */ /* 0x000fe200078e000f */
[----:B------:R-:W-:Y:S03]  /*20040*/  STL [R1+0x50], R15 ;  /* 0x0000500f01007387 */ /* 0x000fe60000100800 */
[----:B------:R-:W-:Y:S01]  /*20050*/  IMAD.X R14, R14, 0x1, R0, P4 ;  /* 0x000000010e0e7824 */ /* 0x000fe200020e0600 */
[----:B------:R1:W-:Y:S04]  /*20060*/  STL [R1+0x4c], R28 ;  /* 0x00004c1c01007387 */ /* 0x0003e80000100800 */
[----:B------:R-:W-:Y:S04]  /*20070*/  STL [R1+0x70], R13 ;  /* 0x0000700d01007387 */ /* 0x000fe80000100800 */
[----:B------:R3:W-:Y:S04]  /*20080*/  STL [R1+0x6c], R14 ;  /* 0x00006c0e01007387 */ /* 0x0007e80000100800 */
[----:B------:R4:W-:Y:S04]  /*20090*/  LDGSTS.E [R12+0x4600], [R10.64], P2 ;  /* 0x046000000a0c7fae */ /* 0x0009e80009121848 */
[----:B-1----:R-:W2:Y:S04]  /*200a0*/  LDL.LU R28, [R1+0xcc] ;  /* 0x0000cc00011c7983 */ /* 0x002ea80000300800 */
[----:B------:R-:W2:Y:S01]  /*200b0*/  LDL.LU R15, [R1+0xd0] ;  /* 0x0000d000010f7983 */ /* 0x000ea20000300800 */
[----:B----4-:R-:W-:-:S02]  /*200c0*/  IMAD.MOV.U32 R10, RZ, RZ, R13 ;  /* 0x000000ffff0a7224 */ /* 0x010fc400078e000d */
[----:B------:R-:W-:Y:S02]  /*200d0*/  IMAD.MOV.U32 R11, RZ, RZ, R14 ;  /* 0x000000ffff0b7224 */ /* 0x000fe400078e000e */
[----:B---3--:R-:W4:Y:S04]  /*200e0*/  LDL.LU R14, [R1+0xec] ;  /* 0x0000ec00010e7983 */ /* 0x008f280000300800 */
        /* <DEDUP_REMOVED lines=21> */
[----:B-1----:R-:W3:Y:S04]  /*20240*/  LDL.LU R32, [R1+0x10c] ;  /* 0x00010c0001207983 */ /* 0x002ee80000300800 */
[----:B------:R-:W3:Y:S01]  /*20250*/  LDL.LU R31, [R1+0x110] ;  /* 0x00011000011f7983 */ /* 0x000ee20000300800 */
[----:B-----5:R-:W-:-:S02]  /*20260*/  IMAD.MOV.U32 R11, RZ, RZ, R30 ;  /* 0x000000ffff0b7224 */ /* 0x020fc400078e001e */
[----:B------:R-:W-:Y:S01]  /*20270*/  IMAD.MOV.U32 R10, RZ, RZ, R29 ;  /* 0x000000ffff0a7224 */ /* 0x000fe200078e001d */
[----:B--2---:R-:W2:Y:S04]  /*20280*/  LDL.LU R30, [R1+0x12c] ;  /* 0x00012c00011e7983 */ /* 0x004ea80000300800 */
        /* <DEDUP_REMOVED lines=8> */
[----:B------:R-:W-:Y:S02]  /*20310*/  SEL R10, R10, RZ, !P0 ;  /* 0x000000ff0a0a7207 */ /* 0x000fe40004000000 */
[----:B------:R-:W-:Y:S02]  /*20320*/  IADD3 R15, P3, R15, R198, RZ ;  /* 0x000000c60f0f7210 */ /* 0x000fe40007f7e0ff */
[----:B------:R-:W-:-:S03]  /*20330*/  ISETP.NE.U32.AND P1, PT, R10, RZ, PT ;  /* 0x000000ff0a00720c */ /* 0x000fc60003f25070 */
[----:B------:R-:W-:Y:S01]  /*20340*/  IMAD.X R28, R28, 0x1, R0, P3 ;  /* 0x000000011c1c7824 */ /* 0x000fe200018e0600 */
[----:B----4-:R-:W-:Y:S01]  /*20350*/  IADD3 R13, P4, R13, R198, RZ ;  /* 0x000000c60d0d7210 */ /* 0x010fe20007f9e0ff */
[----:B------:R-:W-:Y:S01]  /*20360*/  STL [R1+0xd0], R15 ;  /* 0x0000d00f01007387 */ /* 0x000fe20000100800 */
[----:B------:R-:W-:-:S03]  /*20370*/  IMAD.MOV.U32 R10, RZ, RZ, R15 ;  /* 0x000000ffff0a7224 */ /* 0x000fc600078e000f */
[----:B------:R-:W-:Y:S01]  /*20380*/  IMAD.X R14, R14, 0x1, R0, P4 ;  /* 0x000000010e0e7824 */ /* 0x000fe200020e0600 */
        /* <DEDUP_REMOVED lines=22> */
[----:B-----5:R-:W-:Y:S01]  /*204f0*/  IADD3 R29, P4, R29, R198, RZ ;  /* 0x000000c61d1d7210 */ /* 0x020fe20007f9e0ff */
[----:B------:R-:W-:Y:S01]  /*20500*/  STL [R1+0x110], R31 ;  /* 0x0001101f01007387 */ /* 0x000fe20000100800 */
[----:B------:R-:W-:-:S03]  /*20510*/  IMAD.MOV.U32 R10, RZ, RZ, R31 ;  /* 0x000000ffff0a7224 */ /* 0x000fc600078e001f */
[----:B--2---:R-:W-:Y:S01]  /*20520*/  IMAD.X R30, R30, 0x1, R0, P4 ;  /* 0x000000011e1e7824 */ /* 0x004fe200020e0600 */
[----:B------:R1:W-:Y:S01]  /*20530*/  STL [R1+0x10c], R32 ;  /* 0x00010c2001007387 */ /* 0x0003e20000100800 */
[----:B------:R-:W-:-:S03]  /*20540*/  IMAD.MOV.U32 R11, RZ, RZ, R32 ;  /* 0x000000ffff0b7224 */ /* 0x000fc600078e0020 */
[----:B------:R-:W-:Y:S04]  /*20550*/  STL [R1+0x130], R29 ;  /* 0x0001301d01007387 */ /* 0x000fe80000100800 */
[----:B------:R2:W-:Y:S04]  /*20560*/  STL [R1+0x12c], R30 ;  /* 0x00012c1e01007387 */ /* 0x0005e80000100800 */
[----:B-1----:R-:W3:Y:S04]  /*20570*/  LDL.LU R32, [R1+0x18c] ;  /* 0x00018c0001207983 */ /* 0x002ee80000300800 */
        /* <DEDUP_REMOVED lines=16> */
[----:B------:R-:W-:Y:S01]  /*20680*/  ISETP.NE.U32.AND P1, PT, R10, RZ, PT ;  /* 0x000000ff0a00720c */ /* 0x000fe20003f25070 */
[----:B------:R-:W-:Y:S01]  /*20690*/  IMAD.MOV.U32 R10, RZ, RZ, R15 ;  /* 0x000000ffff0a7224 */ /* 0x000fe200078e000f */
[----:B------:R-:W-:Y:S01]  /*206a0*/  STL [R1+0x150], R15 ;  /* 0x0001500f01007387 */ /* 0x000fe20000100800 */
[----:B------:R-:W-:Y:S01]  /*206b0*/  IMAD.MOV.U32 R11, RZ, RZ, R28 ;  /* 0x000000ffff0b7224 */ /* 0x000fe200078e001c */
[----:B----4-:R-:W-:Y:S02]  /*206c0*/  IADD3 R13, P4, R13, R198, RZ ;  /* 0x000000c60d0d7210 */ /* 0x010fe40007f9e0ff */
[----:B------:R1:W-:Y:S03]  /*206d0*/  STL [R1+0x14c], R28 ;  /* 0x00014c1c01007387 */ /* 0x0003e60000100800 */
[----:B------:R-:W-:Y:S01]  /*206e0*/  IMAD.X R14, R14, 0x1, R0, P4 ;  /* 0x000000010e0e7824 */ /* 0x000fe200020e0600 */
[----:B------:R-:W-:Y:S04]  /*206f0*/  STL [R1+0x170], R13 ;  /* 0x0001700d01007387 */ /* 0x000fe80000100800 */
[----:B------:R4:W-:Y:S04]  /*20700*/  STL [R1+0x16c], R14 ;  /* 0x00016c0e01007387 */ /* 0x0009e80000100800 */
[----:B------:R4:W-:Y:S04]  /*20710*/  LDGSTS.E [R12+0x8600], [R10.64], P2 ;  /* 0x086000000a0c7fae */ /* 0x0009e80009121848 */
[----:B-1----:R-:W2:Y:S04]  /*20720*/  LDL.LU R28, [R1+0x1cc] ;  /* 0x0001cc00011c7983 */ /* 0x002ea80000300800 */
[----:B------:R-:W2:Y:S01]  /*20730*/  LDL.LU R15, [R1+0x1d0] ;  /* 0x0001d000010f7983 */ /* 0x000ea20000300800 */
[----:B----4-:R-:W-:-:S02]  /*20740*/  IMAD.MOV.U32 R10, RZ, RZ, R13 ;  /* 0x000000ffff0a7224 */ /* 0x010fc400078e000d */
[----:B------:R-:W-:Y:S02]  /*20750*/  IMAD.MOV.U32 R11, RZ, RZ, R14 ;  /* 0x000000ffff0b7224 */ /* 0x000fe400078e000e */
[----:B------:R-:W4:Y:S04]  /*20760*/  LDL.LU R14, [R1+0x1ec] ;  /* 0x0001ec00010e7983 */ /* 0x000f280000300800 */
        /* <DEDUP_REMOVED lines=21> */
[----:B-1----:R-:W5:Y:S04]  /*208c0*/  LDL.LU R32, [R1+0x20c] ;  /* 0x00020c0001207983 */ /* 0x002f680000300800 */
[----:B------:R-:W5:Y:S01]  /*208d0*/  LDL.LU R31, [R1+0x210] ;  /* 0x00021000011f7983 */ /* 0x000f620000300800 */
        /* <DEDUP_REMOVED lines=12> */
[----:B------:R-:W-:-:S05]  /*209a0*/  IADD3 R15, P3, R15, R198, RZ ;  /* 0x000000c60f0f7210 */ /* 0x000fca0007f7e0ff */
[----:B------:R-:W-:Y:S01]  /*209b0*/  IMAD.X R28, R28, 0x1, R0, P3 ;  /* 0x000000011c1c7824 */ /* 0x000fe200018e0600 */
[----:B----4-:R-:W-:Y:S01]  /*209c0*/  IADD3 R13, P4, R13, R198, RZ ;  /* 0x000000c60d0d7210 */ /* 0x010fe20007f9e0ff */
        /* <DEDUP_REMOVED lines=35> */
[----:B------:R-:W5:Y:S04]  /*20c00*/  LDL.LU R31, [R1+0x290] ;  /* 0x00029000011f7983 */ /* 0x000f680000300800 */
        /* <DEDUP_REMOVED lines=16> */
[----:B------:R-:W-:Y:S02]  /*20d10*/  IMAD.MOV.U32 R10, RZ, RZ, R15 ;  /* 0x000000ffff0a7224 */ /* 0x000fe400078e000f */
[----:B------:R-:W-:-:S05]  /*20d20*/  IMAD.MOV.U32 R11, RZ, RZ, R28 ;  /* 0x000000ffff0b7224 */ /* 0x000fca00078e001c */
[----:B------:R1:W-:Y:S01]  /*20d30*/  LDGSTS.E [R12+0xc600], [R10.64], P2 ;  /* 0x0c6000000a0c7fae */ /* 0x0003e20009121848 */
[----:B----4-:R-:W-:-:S05]  /*20d40*/  IADD3 R13, P4, R13, R198, RZ ;  /* 0x000000c60d0d7210 */ /* 0x010fca0007f9e0ff */
[----:B------:R-:W-:Y:S02]  /*20d50*/  IMAD.X R14, R14, 0x1, R0, P4 ;  /* 0x000000010e0e7824 */ /* 0x000fe400020e0600 */
[----:B-1----:R-:W-:Y:S02]  /*20d60*/  IMAD.MOV.U32 R10, RZ, RZ, R13 ;  /* 0x000000ffff0a7224 */ /* 0x002fe400078e000d */
[----:B------:R-:W-:Y:S01]  /*20d70*/  IMAD.MOV.U32 R11, RZ, RZ, R14 ;  /* 0x000000ffff0b7224 */ /* 0x000fe200078e000e */
[----:B------:R-:W-:Y:S04]  /*20d80*/  STL [R1+0x250], R15 ;  /* 0x0002500f01007387 */ /* 0x000fe80000100800 */
[----:B------:R1:W-:Y:S04]  /*20d90*/  STL [R1+0x24c], R28 ;  /* 0x00024c1c01007387 */ /* 0x0003e80000100800 */
[----:B------:R4:W-:Y:S01]  /*20da0*/  LDGSTS.E [R12+0xce00], [R10.64], P1 ;  /* 0x0ce000000a0c7fae */ /* 0x0009e20008921848 */
[----:B------:R-:W-:-:S03]  /*20db0*/  ISETP.GT.AND P1, PT, R2, 0x6b, PT ;  /* 0x0000006b0200780c */ /* 0x000fc60003f24270 */
[----:B------:R-:W-:Y:S04]  /*20dc0*/  STL [R1+0x270], R13 ;  /* 0x0002700d01007387 */ /* 0x000fe80000100800 */
[----:B------:R4:W-:Y:S04]  /*20dd0*/  STL [R1+0x26c], R14 ;  /* 0x00026c0e01007387 */ /* 0x0009e80000100800 */
[----:B-1----:R-:W2:Y:S01]  /*20de0*/  LDL.LU R28, [R1+0x2cc] ;  /* 0x0002cc00011c7983 */ /* 0x002ea20000300800 */
[----:B----4-:R-:W-:-:S03]  /*20df0*/  SEL R10, RZ, 0x4, !P1 ;  /* 0x00000004ff0a7807 */ /* 0x010fc60004800000 */
[----:B------:R-:W4:Y:S01]  /*20e00*/  LDL.LU R15, [R1+0x2d0] ;  /* 0x0002d000010f7983 */ /* 0x000f220000300800 */
[----:B------:R-:W-:-:S03]  /*20e10*/  SEL R10, R10, RZ, !P0 ;  /* 0x000000ff0a0a7207 */ /* 0x000fc60004000000 */
[----:B------:R-:W4:Y:S01]  /*20e20*/  LDL.LU R14, [R1+0x2ec] ;  /* 0x0002ec00010e7983 */ /* 0x000f220000300800 */
[----:B------:R-:W-:-:S03]  /*20e30*/  ISETP.GT.AND P1, PT, R2, 0x6f, PT ;  /* 0x0000006f0200780c */ /* 0x000fc60003f24270 */
[----:B------:R-:W4:Y:S01]  /*20e40*/  LDL.LU R13, [R1+0x2f0] ;  /* 0x0002f000010d7983 */ /* 0x000f220000300800 */
[----:B------:R-:W-:Y:S02]  /*20e50*/  ISETP.NE.U32.AND P2, PT, R10, RZ, PT ;  /* 0x000000ff0a00720c */ /* 0x000fe40003f45070 */
[----:B------:R-:W-:-:S04]  /*20e60*/  SEL R10, RZ, 0x4, !P1 ;  /* 0x00000004ff0a7807 */ /* 0x000fc80004800000 */
[----:B------:R-:W-:-:S04]  /*20e70*/  SEL R10, R10, RZ, !P0 ;  /* 0x000000ff0a0a7207 */ /* 0x000fc80004000000 */
[----:B------:R-:W-:Y:S02]  /*20e80*/  ISETP.NE.U32.AND P1, PT, R10, RZ, PT ;  /* 0x000000ff0a00720c */ /* 0x000fe40003f25070 */
[----:B-----5:R-:W-:-:S05]  /*20e90*/  IADD3 R31, P3, R31, R198, RZ ;  /* 0x000000c61f1f7210 */ /* 0x020fca0007f7e0ff */
        /* <DEDUP_REMOVED lines=14> */
[----:B------:R-:W5:Y:S04]  /*20f80*/  LDL.LU R29, [R1+0x310] ;  /* 0x00031000011d7983 */ /* 0x000f680000300800 */
        /* <DEDUP_REMOVED lines=9> */
[----:B------:R-:W-:Y:S01]  /*21020*/  ISETP.NE.U32.AND P1, PT, R10, RZ, PT ;  /* 0x000000ff0a00720c */ /* 0x000fe20003f25070 */
[----:B------:R-:W1:Y:S01]  /*21030*/  S2R R196, SR_TID.X ;  /* 0x0000000000c47919 */ /* 0x000e620000002100 */
[----:B----4-:R-:W-:-:S05]  /*21040*/  IADD3 R15, P3, R15, R198, RZ ;  /* 0x000000c60f0f7210 */ /* 0x010fca0007f7e0ff */
[----:B------:R-:W-:Y:S01]  /*21050*/  IMAD.X R28, R28, 0x1, R0, P3 ;  /* 0x000000011c1c7824 */ /* 0x000fe200018e0600 */
[----:B------:R-:W-:Y:S01]  /*21060*/  IADD3 R13, P4, R13, R198, RZ ;  /* 0x000000c60d0d7210 */ /* 0x000fe20007f9e0ff */
[----:B------:R-:W-:Y:S02]  /*21070*/  IMAD.MOV.U32 R10, RZ, RZ, R15 ;  /* 0x000000ffff0a7224 */ /* 0x000fe400078e000f */
[----:B------:R-:W-:Y:S02]  /*21080*/  IMAD.MOV.U32 R11, RZ, RZ, R28 ;  /* 0x000000ffff0b7224 */ /* 0x000fe400078e001c */
[----:B------:R-:W-:Y:S01]  /*21090*/  IMAD.X R14, R14, 0x1, R0, P4 ;  /* 0x000000010e0e7824 */ /* 0x000fe200020e0600 */
[----:B------:R-:W-:Y:S04]  /*210a0*/  STL [R1+0x2d0], R15 ;  /* 0x0002d00f01007387 */ /* 0x000fe80000100800 */
[----:B------:R-:W-:Y:S04]  /*210b0*/  STL [R1+0x2cc], R28 ;  /* 0x0002cc1c01007387 */ /* 0x000fe80000100800 */
[----:B------:R2:W-:Y:S04]  /*210c0*/  STL [R1+0x2f0], R13 ;  /* 0x0002f00d01007387 */ /* 0x0005e80000100800 */
[----:B------:R4:W-:Y:S04]  /*210d0*/  LDGSTS.E [R12+0xe600], [R10.64], P2 ;  /* 0x0e6000000a0c7fae */ /* 0x0009e80009121848 */
[----:B------:R1:W-:Y:S04]  /*210e0*/  STL [R1+0x2ec], R14 ;  /* 0x0002ec0e01007387 */ /* 0x0003e80000100800 */
[----:B------:R-:W3:Y:S01]  /*210f0*/  LDL.LU R32, [R1+0x334] ;  /* 0x0003340001207983 */ /* 0x000ee20000300800 */
[----:B----4-:R-:W-:-:S02]  /*21100*/  IMAD.MOV.U32 R10, RZ, RZ, R13 ;  /* 0x000000ffff0a7224 */ /* 0x010fc400078e000d */
[----:B------:R-:W-:Y:S01]  /*21110*/  IMAD.MOV.U32 R11, RZ, RZ, R14 ;  /* 0x000000ffff0b7224 */ /* 0x000fe200078e000e */
[----:B--2---:R-:W2:Y:S04]  /*21120*/  LDL.LU R13, [R1+0x338] ;  /* 0x00033800010d7983 */ /* 0x004ea80000300800 */
[----:B------:R-:W4:Y:S04]  /*21130*/  LDL.LU R34, [R1+0x374] ;  /* 0x0003740001227983 */ /* 0x000f280000300800 */
[----:B-1----:R-:W4:Y:S04]  /*21140*/  LDL.LU R14, [R1+0x378] ;  /* 0x00037800010e7983 */ /* 0x002f280000300800 */
[----:B------:R1:W-:Y:S01]  /*21150*/  LDGSTS.E [R12+0xee00], [R10.64], P1 ;  /* 0x0ee000000a0c7fae */ /* 0x0003e20008921848 */
[----:B------:R-:W-:-:S03]  /*21160*/  ISETP.GT.AND P1, PT, R2, 0x7b, PT ;  /* 0x0000007b0200780c */ /* 0x000fc60003f24270 */
[----:B------:R-:W4:Y:S01]  /*21170*/  LDL.LU R15, [R1+0x3b8] ;  /* 0x0003b800010f7983 */ /* 0x000f220000300800 */
[----:B------:R-:W-:-:S03]  /*21180*/  LOP3.LUT R31, R196, 0x7f, RZ, 0xc0, !PT ;  /* 0x0000007fc41f7812 */ /* 0x000fc600078ec0ff */
[----:B------:R-:W4:Y:S01]  /*21190*/  LDL.LU R28, [R1+0x3f8] ;  /* 0x0003f800011c7983 */ /* 0x000f220000300800 */
        /* <DEDUP_REMOVED lines=9> */
[----:B------:R1:W-:Y:S04]  /*21230*/  STL [R1+0x310], R29 ;  /* 0x0003101d01007387 */ /* 0x0003e80000100800 */
[----:B------:R3:W-:Y:S04]  /*21240*/  STL [R1+0x30c], R30 ;  /* 0x00030c1e01007387 */ /* 0x0007e80000100800 */
[----:B------:R-:W5:Y:S01]  /*21250*/  LDL.LU R44, [R1+0x3b4] ;  /* 0x0003b400012c7983 */ /* 0x000f620000300800 */
[----:B------:R-:W-:Y:S01]  /*21260*/  ISETP.GE.AND P3, PT, R31, R2, PT ;  /* 0x000000021f00720c */ /* 0x000fe20003f66270 */
[----:B------:R-:W-:-:S02]  /*21270*/  IMAD.MOV.U32 R10, RZ, RZ, R29 ;  /* 0x000000ffff0a7224 */ /* 0x000fc400078e001d */
[----:B------:R-:W5:Y:S01]  /*21280*/  LDL.LU R31, [R1+0x3f4] ;  /* 0x0003f400011f7983 */ /* 0x000f620000300800 */
[----:B------:R-:W-:-:S03]  /*21290*/  IMAD.MOV.U32 R11, RZ, RZ, R30 ;  /* 0x000000ffff0b7224 */ /* 0x000fc600078e001e */
[----:B-1----:R-:W5:Y:S04]  /*212a0*/  LDL.LU R29, [R1+0x438] ;  /* 0x00043800011d7983 */ /* 0x002f680000300800 */
[----:B------:R1:W-:Y:S01]  /*212b0*/  LDGSTS.E [R12+0xf600], [R10.64], P2 ;  /* 0x0f6000000a0c7fae */ /* 0x0003e20009121848 */
[----:B------:R-:W-:-:S03]  /*212c0*/  IADD3 R33, P2, R33, R198, RZ ;  /* 0x000000c621217210 */ /* 0x000fc60007f5e0ff */
[----:B---3--:R-:W3:Y:S02]  /*212d0*/  LDL.LU R30, [R1+0x478] ;  /* 0x00047800011e7983 */ /* 0x008ee40000300800 */
[----:B------:R-:W-:Y:S02]  /*212e0*/  IMAD.X R35, R35, 0x1, R0, P2 ;  /* 0x0000000123237824 */ /* 0x000fe400010e0600 */
[----:B------:R-:W-:Y:S04]  /*212f0*/  STL [R1+0x330], R33 ;  /* 0x0003302101007387 */ /* 0x000fe80000100800 */
[----:B------:R1:W-:Y:S02]  /*21300*/  STL [R1+0x32c], R35 ;  /* 0x00032c2301007387 */ /* 0x0003e40000100800 */
[----:B-1----:R-:W-:-:S02]  /*21310*/  IMAD.MOV.U32 R11, RZ, RZ, R35 ;  /* 0x000000ffff0b7224 */ /* 0x002fc400078e0023 */
[----:B------:R-:W-:Y:S01]  /*21320*/  IMAD.MOV.U32 R10, RZ, RZ, R33 ;  /* 0x000000ffff0a7224 */ /* 0x000fe200078e0021 */
[----:B------:R-:W-:Y:S01]  /*21330*/  SEL R2, RZ, 0x4, P3 ;  /* 0x00000004ff027807 */ /* 0x000fe20001800000 */
[----:B------:R-:W3:Y:S04]  /*21340*/  LDL.LU R35, [R1+0x434] ;  /* 0x0004340001237983 */ /* 0x000ee80000300800 */
[----:B------:R-:W3:Y:S01]  /*21350*/  LDL.LU R33, [R1+0x474] ;  /* 0x0004740001217983 */ /* 0x000ee20000300800 */
[----:B------:R-:W-:-:S03]  /*21360*/  SEL R2, R2, RZ, !P0 ;  /* 0x000000ff02027207 */ /* 0x000fc60004000000 */
[----:B------:R1:W-:Y:S01]  /*21370*/  LDGSTS.E [R12+0xfe00], [R10.64], P1 ;  /* 0x0fe000000a0c7fae */ /* 0x0003e20008921848 */
[----:B------:R-:W-:-:S03]  /*21380*/  ISETP.NE.U32.AND P0, PT, R2, RZ, PT ;  /* 0x000000ff0200720c */ /* 0x000fc60003f05070 */
[----:B------:R-:W0:Y:S01]  /*21390*/  LDGDEPBAR ;  /* 0x00000000000079af */ /* 0x000e220000000000 */
[----:B--2---:R-:W-:-:S04]  /*213a0*/  IADD3 R13, P1, R13, UR7, RZ ;  /* 0x000000070d0d7c10 */ /* 0x004fc8000ff3e0ff */
[----:B------:R-:W-:Y:S02]  /*213b0*/  IADD3.X R32, R32, UR6, RZ, P1, !PT ;  /* 0x0000000620207c10 */ /* 0x000fe40008ffe4ff */
[----:B----4-:R-:W-:Y:S01]  /*213c0*/  IADD3 R14, P2, R14, UR7, RZ ;  /* 0x000000070e0e7c10 */ /* 0x010fe2000ff5e0ff */
[----:B------:R-:W-:Y:S03]  /*213d0*/  STL [R1+0x338], R13 ;  /* 0x0003380d01007387 */ /* 0x000fe60000100800 */
[----:B------:R-:W-:Y:S01]  /*213e0*/  IADD3.X R34, R34, UR6, RZ, P2, !PT ;  /* 0x0000000622227c10 */ /* 0x000fe200097fe4ff */
[----:B------:R2:W-:Y:S01]  /*213f0*/  STL [R1+0x334], R32 ;  /* 0x0003342001007387 */ /* 0x0005e20000100800 */
[----:B-1----:R-:W-:Y:S02]  /*21400*/  IMAD.MOV.U32 R10, RZ, RZ, R13 ;  /* 0x000000ffff0a7224 */ /* 0x002fe400078e000d */
[----:B------:R-:W-:Y:S01]  /*21410*/  IMAD.MOV.U32 R11, RZ, RZ, R32 ;  /* 0x000000ffff0b7224 */ /* 0x000fe200078e0020 */
[----:B------:R-:W-:Y:S04]  /*21420*/  STL [R1+0x378], R14 ;  /* 0x0003780e01007387 */ /* 0x000fe80000100800 */
[----:B------:R1:W-:Y:S04]  /*21430*/  STL [R1+0x374], R34 ;  /* 0x0003742201007387 */ /* 0x0003e80000100800 */
[----:B--2---:R-:W2:Y:S01]  /*21440*/  LDL.LU R32, [R1+0x4b8] ;  /* 0x0004b80001207983 */ /* 0x004ea20000300800 */
[----:B------:R-:W-:-:S03]  /*21450*/  IADD3 R15, P1, R15, UR7, RZ ;  /* 0x000000070f0f7c10 */ /* 0x000fc6000ff3e0ff */
[----:B------:R4:W-:Y:S04]  /*21460*/  LDGSTS.E [R3+0x20000], [R10.64], P0 ;  /* 0x200000000a037fae */ /* 0x0009e80008121848 */
[----:B------:R-:W2:Y:S01]  /*21470*/  LDL.LU R13, [R1+0x4f8] ;  /* 0x0004f800010d7983 */ /* 0x000ea20000300800 */
[----:B------:R-:W-:Y:S01]  /*21480*/  IADD3 R28, P2, R28, UR7, RZ ;  /* 0x000000071c1c7c10 */ /* 0x000fe2000ff5e0ff */
[----:B----4-:R-:W-:Y:S02]  /*21490*/  IMAD.MOV.U32 R11, RZ, RZ, R34 ;  /* 0x000000ffff0b7224 */ /* 0x010fe400078e0022 */
[----:B-1----:R-:W4:Y:S01]  /*214a0*/  LDL.LU R34, [R1+0x4b4] ;  /* 0x0004b40001227983 */ /* 0x002f220000300800 */
[----:B------:R-:W-:-:S03]  /*214b0*/  IMAD.MOV.U32 R10, RZ, RZ, R14 ;  /* 0x000000ffff0a7224 */ /* 0x000fc600078e000e */
[----:B------:R-:W4:Y:S04]  /*214c0*/  LDL.LU R14, [R1+0x4f4] ;  /* 0x0004f400010e7983 */ /* 0x000f280000300800 */
[----:B------:R1:W-:Y:S04]  /*214d0*/  LDGSTS.E [R3+0x21000], [R10.64], P0 ;  /* 0x210000000a037fae */ /* 0x0003e80008121848 */
[----:B------:R5:W-:Y:S01]  /*214e0*/  STL [R1+0x3b8], R15 ;  /* 0x0003b80f01007387 */ /* 0x000be20000100800 */
[----:B-1----:R-:W-:Y:S01]  /*214f0*/  IMAD.MOV.U32 R10, RZ, RZ, R15 ;  /* 0x000000ffff0a7224 */ /* 0x002fe200078e000f */
[----:B-----5:R-:W-:-:S02]  /*21500*/  IADD3.X R44, R44, UR6, RZ, P1, !PT ;  /* 0x000000062c2c7c10 */ /* 0x020fc40008ffe4ff */
[----:B------:R-:W-:-:S03]  /*21510*/  IADD3.X R31, R31, UR6, RZ, P2, !PT ;  /* 0x000000061f1f7c10 */ /* 0x000fc600097fe4ff */
[----:B------:R-:W-:Y:S01]  /*21520*/  IMAD.MOV.U32 R11, RZ, RZ, R44 ;  /* 0x000000ffff0b7224 */ /* 0x000fe200078e002c */
[----:B------:R-:W-:Y:S04]  /*21530*/  STL [R1+0x3b4], R44 ;  /* 0x0003b42c01007387 */ /* 0x000fe80000100800 */
[----:B------:R1:W-:Y:S04]  /*21540*/  STL [R1+0x3f8], R28 ;  /* 0x0003f81c01007387 */ /* 0x0003e80000100800 */
[----:B------:R-:W5:Y:S04]  /*21550*/  LDL.LU R15, [R1+0x538] ;  /* 0x00053800010f7983 */ /* 0x000f680000300800 */
[----:B------:R1:W-:Y:S04]  /*21560*/  STL [R1+0x3f4], R31 ;  /* 0x0003f41f01007387 */ /* 0x0003e80000100800 */
[----:B------:R1:W-:Y:S04]  /*21570*/  LDGSTS.E [R3+0x22000], [R10.64], P0 ;  /* 0x220000000a037fae */ /* 0x0003e80008121848 */
[----:B------:R-:W5:Y:S01]  /*21580*/  LDL.LU R2, [R1+0x578] ;  /* 0x0005780001027983 */ /* 0x000f620000300800 */
[----:B------:R-:W-:Y:S01]  /*21590*/  IADD3 R29, P1, R29, UR7, RZ ;  /* 0x000000071d1d7c10 */ /* 0x000fe2000ff3e0ff */
[----:B-1----:R-:W-:-:S02]  /*215a0*/  IMAD.MOV.U32 R10, RZ, RZ, R28 ;  /* 0x000000ffff0a7224 */ /* 0x002fc400078e001c */
[----:B------:R-:W5:Y:S01]  /*215b0*/  LDL.LU R28, [R1+0x534] ;  /* 0x00053400011c7983 */ /* 0x000f620000300800 */
[----:B------:R-:W-:-:S03]  /*215c0*/  IMAD.MOV.U32 R11, RZ, RZ, R31 ;  /* 0x000000ffff0b7224 */ /* 0x000fc600078e001f */
[----:B------:R-:W5:Y:S01]  /*215d0*/  LDL.LU R31, [R1+0x574] ;  /* 0x00057400011f7983 */ /* 0x000f620000300800 */
[----:B---3--:R-:W-:Y:S02]  /*215e0*/  IADD3 R30, P2, R30, UR7, RZ ;  /* 0x000000071e1e7c10 */ /* 0x008fe4000ff5e0ff */
[----:B------:R-:W-:Y:S01]  /*215f0*/  IADD3.X R35, R35, UR6, RZ, P1, !PT ;  /* 0x0000000623237c10 */ /* 0x000fe20008ffe4ff */
[----:B------:R1:W-:Y:S01]  /*21600*/  STL [R1+0x438], R29 ;  /* 0x0004381d01007387 */ /* 0x0003e20000100800 */
[----:B------:R-:W-:-:S03]  /*21610*/  IADD3.X R33, R33, UR6, RZ, P2, !PT ;  /* 0x0000000621217c10 */ /* 0x000fc600097fe4ff */
[----:B------:R3:W-:Y:S04]  /*21620*/  STL [R1+0x434], R35 ;  /* 0x0004342301007387 */ /* 0x0007e80000100800 */
[----:B------:R-:W-:Y:S04]  /*21630*/  STL [R1+0x478], R30 ;  /* 0x0004781e01007387 */ /* 0x000fe80000100800 */
[----:B------:R-:W5:Y:S04]  /*21640*/  LDL.LU R44, [R1+0x5b8] ;  /* 0x0005b800012c7983 */ /* 0x000f680000300800 */
[----:B------:R1:W-:Y:S04]  /*21650*/  LDGSTS.E [R3+0x23000], [R10.64], P0 ;  /* 0x230000000a037fae */ /* 0x0003e80008121848 */
[----:B------:R3:W-:Y:S01]  /*21660*/  STL [R1+0x474], R33 ;  /* 0x0004742101007387 */ /* 0x0007e20000100800 */
[----:B-1----:R-:W-:-:S03]  /*21670*/  IMAD.MOV.U32 R10, RZ, RZ, R29 ;  /* 0x000000ffff0a7224 */ /* 0x002fc600078e001d */
[----:B------:R-:W5:Y:S04]  /*21680*/  LDL.LU R29, [R1+0x5f8] ;  /* 0x0005f800011d7983 */ /* 0x000f680000300800 */
[----:B------:R-:W5:Y:S01]  /*21690*/  LDL.LU R45, [R1+0x5b4] ;  /* 0x0005b400012d7983 */ /* 0x000f620000300800 */
[----:B------:R-:W-:-:S03]  /*216a0*/  IMAD.MOV.U32 R11, RZ, RZ, R35 ;  /* 0x000000ffff0b7224 */ /* 0x000fc600078e0023 */
[----:B---3--:R-:W3:Y:S04]  /*216b0*/  LDL.LU R35, [R1+0x5f4] ;  /* 0x0005f40001237983 */ /* 0x008ee80000300800 */
[----:B------:R1:W-:Y:S02]  /*216c0*/  LDGSTS.E [R3+0x24000], [R10.64], P0 ;  /* 0x240000000a037fae */ /* 0x0003e40008121848 */
[----:B-1----:R-:W-:Y:S02]  /*216d0*/  IMAD.MOV.U32 R10, RZ, RZ, R30 ;  /* 0x000000ffff0a7224 */ /* 0x002fe400078e001e */
[----:B------:R-:W-:Y:S02]  /*216e0*/  IMAD.MOV.U32 R11, RZ, RZ, R33 ;  /* 0x000000ffff0b7224 */ /* 0x000fe400078e0021 */
[----:B------:R-:W3:Y:S04]  /*216f0*/  LDL.LU R33, [R1+0x638] ;  /* 0x0006380001217983 */ /* 0x000ee80000300800 */
[----:B------:R-:W3:Y:S01]  /*21700*/  LDL.LU R30, [R1+0x678] ;  /* 0x00067800011e7983 */ /* 0x000ee20000300800 */
[----:B--2---:R-:W-:-:S03]  /*21710*/  IADD3 R32, P1, R32, UR7, RZ ;  /* 0x0000000720207c10 */ /* 0x004fc6000ff3e0ff */
[----:B------:R1:W-:Y:S04]  /*21720*/  LDGSTS.E [R3+0x25000], [R10.64], P0 ;  /* 0x250000000a037fae */ /* 0x0003e80008121848 */
[----:B------:R-:W-:Y:S01]  /*21730*/  STL [R1+0x4b8], R32 ;  /* 0x0004b82001007387 */ /* 0x000fe20000100800 */
[----:B------:R-:W-:Y:S02]  /*21740*/  IADD3 R13, P2, R13, UR7, RZ ;  /* 0x000000070d0d7c10 */ /* 0x000fe4000ff5e0ff */
[----:B----4-:R-:W-:Y:S02]  /*21750*/  IADD3.X R34, R34, UR6, RZ, P1, !PT ;  /* 0x0000000622227c10 */ /* 0x010fe40008ffe4ff */
[----:B------:R-:W-:-:S03]  /*21760*/  IADD3.X R14, R14, UR6, RZ, P2, !PT ;  /* 0x000000060e0e7c10 */ /* 0x000fc600097fe4ff */
[----:B------:R2:W-:Y:S01]  /*21770*/  STL [R1+0x4b4], R34 ;  /* 0x0004b42201007387 */ /* 0x0005e20000100800 */
[----:B-1----:R-:W-:-:S03]  /*21780*/  IMAD.MOV.U32 R11, RZ, RZ, R34 ;  /* 0x000000ffff0b7224 */ /* 0x002fc600078e0022 */
[----:B------:R1:W-:Y:S01]  /*21790*/  STL [R1+0x4f8], R13 ;  /* 0x0004f80d01007387 */ /* 0x0003e20000100800 */
[----:B------:R-:W-:-:S03]  /*217a0*/  IMAD.MOV.U32 R10, RZ, RZ, R32 ;  /* 0x000000ffff0a7224 */ /* 0x000fc600078e0020 */
[----:B--2---:R-:W2:Y:S04]  /*217b0*/  LDL.LU R34, [R1+0x634] ;  /* 0x0006340001227983 */ /* 0x004ea80000300800 */
[----:B------:R4:W-:Y:S04]  /*217c0*/  STL [R1+0x4f4], R14 ;  /* 0x0004f40e01007387 */ /* 0x0009e80000100800 */
[----:B------:R-:W2:Y:S04]  /*217d0*/  LDL.LU R32, [R1+0x674] ;  /* 0x0006740001207983 */ /* 0x000ea80000300800 */
[----:B------:R1:W-:Y:S02]  /*217e0*/  LDGSTS.E [R3+0x26000], [R10.64], P0 ;  /* 0x260000000a037fae */ /* 0x0003e40008121848 */
[----:B-1----:R-:W-:-:S02]  /*217f0*/  IMAD.MOV.U32 R10, RZ, RZ, R13 ;  /* 0x000000ffff0a7224 */ /* 0x002fc400078e000d */
[----:B------:R-:W-:Y:S01]  /*21800*/  IMAD.MOV.U32 R11, RZ, RZ, R14 ;  /* 0x000000ffff0b7224 */ /* 0x000fe200078e000e */
[----:B------:R-:W2:Y:S04]  /*21810*/  LDL.LU R13, [R1+0x6b8] ;  /* 0x0006b800010d7983 */ /* 0x000ea80000300800 */
[----:B----4-:R-:W4:Y:S04]  /*21820*/  LDL.LU R14, [R1+0x6f8] ;  /* 0x0006f800010e7983 */ /* 0x010f280000300800 */
[----:B------:R1:W-:Y:S01]  /*21830*/  LDGSTS.E [R3+0x27000], [R10.64], P0 ;  /* 0x270000000a037fae */ /* 0x0003e20008121848 */
[----:B-----5:R-:W-:-:S05]  /*21840*/  IADD3 R15, P1, R15, UR7, RZ ;  /* 0x000000070f0f7c10 */ /* 0x020fca000ff3e0ff */
[----:B------:R5:W-:Y:S01]  /*21850*/  STL [R1+0x538], R15 ;  /* 0x0005380f01007387 */ /* 0x000be20000100800 */
[----:B-1----:R-:W-:Y:S01]  /*21860*/  IMAD.MOV.U32 R10, RZ, RZ, R15 ;  /* 0x000000ffff0a7224 */ /* 0x002fe200078e000f */
[----:B------:R-:W-:Y:S02]  /*21870*/  IADD3 R2, P2, R2, UR7, RZ ;  /* 0x0000000702027c10 */ /* 0x000fe4000ff5e0ff */
[----:B------:R-:W-:Y:S02]  /*21880*/  IADD3.X R28, R28, UR6, RZ, P1, !PT ;  /* 0x000000061c1c7c10 */ /* 0x000fe40008ffe4ff */
[----:B------:R-:W-:-:S03]  /*21890*/  IADD3.X R31, R31, UR6, RZ, P2, !PT ;  /* 0x000000061f1f7c10 */ /* 0x000fc600097fe4ff */
[----:B------:R1:W-:Y:S04]  /*218a0*/  STL [R1+0x534], R28 ;  /* 0x0005341c01007387 */ /* 0x0003e80000100800 */
[----:B------:R1:W-:Y:S01]  /*218b0*/  STL [R1+0x578], R2 ;  /* 0x0005780201007387 */ /* 0x0003e20000100800 */
[----:B------:R-:W-:-:S03]  /*218c0*/  IMAD.MOV.U32 R11, RZ, RZ, R28 ;  /* 0x000000ffff0b7224 */ /* 0x000fc600078e001c */
[----:B-----5:R-:W5:Y:S04]  /*218d0*/  LDL.LU R15, [R1+0x6b4] ;  /* 0x0006b400010f7983 */ /* 0x020f680000300800 */
[----:B------:R3:W-:Y:S04]  /*218e0*/  STL [R1+0x574], R31 ;  /* 0x0005741f01007387 */ /* 0x0007e80000100800 */
[----:B-1----:R-:W5:Y:S01]  /*218f0*/  LDL.LU R28, [R1+0x6f4] ;  /* 0x0006f400011c7983 */ /* 0x002f620000300800 */
[----:B------:R-:W-:-:S03]  /*21900*/  IADD3 R44, P1, R44, UR7, RZ ;  /* 0x000000072c2c7c10 */ /* 0x000fc6000ff3e0ff */
[----:B------:R1:W-:Y:S02]  /*21910*/  LDGSTS.E [R3+0x28000], [R10.64], P0 ;  /* 0x280000000a037fae */ /* 0x0003e40008121848 */
[----:B-1----:R-:W-:Y:S02]  /*21920*/  IMAD.MOV.U32 R10, RZ, RZ, R2 ;  /* 0x000000ffff0a7224 */ /* 0x002fe400078e0002 */
[----:B------:R-:W-:Y:S01]  /*21930*/  IMAD.MOV.U32 R11, RZ, RZ, R31 ;  /* 0x000000ffff0b7224 */ /* 0x000fe200078e001f */
[----:B------:R-:W-:Y:S01]  /*21940*/  IADD3 R29, P2, R29, UR7, RZ ;  /* 0x000000071d1d7c10 */ /* 0x000fe2000ff5e0ff */
[----:B------:R-:W5:Y:S01]  /*21950*/  LDL.LU R2, [R1+0x340] ;  /* 0x0003400001027983 */ /* 0x000f620000300800 */
[----:B------:R-:W-:-:S03]  /*21960*/  IADD3.X R45, R45, UR6, RZ, P1, !PT ;  /* 0x000000062d2d7c10 */ /* 0x000fc60008ffe4ff */
[----:B------:R1:W-:Y:S01]  /*21970*/  LDGSTS.E [R3+0x29000], [R10.64], P0 ;  /* 0x290000000a037fae */ /* 0x0003e20008121848 */
[----:B---3--:R-:W-:-:S03]  /*21980*/  IADD3.X R35, R35, UR6, RZ, P2, !PT ;  /* 0x0000000623237c10 */ /* 0x008fc600097fe4ff */
[----:B------:R-:W3:Y:S04]  /*21990*/  LDL.LU R31, [R1+0x380] ;  /* 0x00038000011f7983 */ /* 0x000ee80000300800 */
[----:B------:R-:W-:Y:S01]  /*219a0*/  STL [R1+0x5b8], R44 ;  /* 0x0005b82c01007387 */ /* 0x000fe20000100800 */
[----:B-1----:R-:W-:Y:S02]  /*219b0*/  IMAD.MOV.U32 R10, RZ, RZ, R44 ;  /* 0x000000ffff0a7224 */ /* 0x002fe400078e002c */
[----:B------:R-:W-:Y:S01]  /*219c0*/  IMAD.MOV.U32 R11, RZ, RZ, R45 ;  /* 0x000000ffff0b7224 */ /* 0x000fe200078e002d */
[----:B------:R-:W-:Y:S04]  /*219d0*/  STL [R1+0x5b4], R45 ;  /* 0x0005b42d01007387 */ /* 0x000fe80000100800 */
[----:B------:R1:W-:Y:S04]  /*219e0*/  STL [R1+0x5f8], R29 ;  /* 0x0005f81d01007387 */ /* 0x0003e80000100800 */
[----:B------:R1:W-:Y:S04]  /*219f0*/  LDGSTS.E [R3+0x2a000], [R10.64], P0 ;  /* 0x2a0000000a037fae */ /* 0x0003e80008121848 */
[----:B------:R-:W-:Y:S01]  /*21a00*/  STL [R1+0x5f4], R35 ;  /* 0x0005f42301007387 */ /* 0x000fe20000100800 */
[----:B-1----:R-:W-:-:S03]  /*21a10*/  IMAD.MOV.U32 R10, RZ, RZ, R29 ;  /* 0x000000ffff0a7224 */ /* 0x002fc600078e001d */
[----:B------:R-:W3:Y:S01]  /*21a20*/  LDL.LU R29, [R1+0x33c] ;  /* 0x00033c00011d7983 */ /* 0x000ee20000300800 */
[----:B------:R-:W-:Y:S01]  /*21a30*/  IADD3 R33, P1, R33, UR7, RZ ;  /* 0x0000000721217c10 */ /* 0x000fe2000ff3e0ff */
[----:B------:R-:W-:Y:S01]  /*21a40*/  IMAD.MOV.U32 R11, RZ, RZ, R35 ;  /* 0x000000ffff0b7224 */ /* 0x000fe200078e0023 */
[----:B------:R-:W-:Y:S01]  /*21a50*/  IADD3 R30, P2, R30, UR7, RZ ;  /* 0x000000071e1e7c10 */ /* 0x000fe2000ff5e0ff */
[----:B------:R-:W3:Y:S04]  /*21a60*/  LDL.LU R46, [R1+0x37c] ;  /* 0x00037c00012e7983 */ /* 0x000ee80000300800 */
[----:B------:R1:W-:Y:S04]  /*21a70*/  LDGSTS.E [R3+0x2b000], [R10.64], P0 ;  /* 0x2b0000000a037fae */ /* 0x0003e80008121848 */
[----:B------:R2:W-:Y:S01]  /*21a80*/  STL [R1+0x638], R33 ;  /* 0x0006382101007387 */ /* 0x0005e20000100800 */
[----:B-1----:R-:W-:Y:S01]  /*21a90*/  IMAD.MOV.U32 R10, RZ, RZ, R33 ;  /* 0x000000ffff0a7224 */ /* 0x002fe200078e0021 */
[----:B--2---:R-:W-:-:S05]  /*21aa0*/  IADD3.X R34, R34, UR6, RZ, P1, !PT ;  /* 0x0000000622227c10 */ /* 0x004fca0008ffe4ff */
[----:B------:R-:W-:Y:S01]  /*21ab0*/  IMAD.MOV.U32 R11, RZ, RZ, R34 ;  /* 0x000000ffff0b7224 */ /* 0x000fe200078e0022 */
[----:B------:R-:W-:Y:S01]  /*21ac0*/  IADD3.X R32, R32, UR6, RZ, P2, !PT ;  /* 0x0000000620207c10 */ /* 0x000fe200097fe4ff */
[----:B------:R-:W-:Y:S04]  /*21ad0*/  STL [R1+0x634], R34 ;  /* 0x0006342201007387 */ /* 0x000fe80000100800 */
[----:B------:R-:W-:Y:S04]  /*21ae0*/  STL [R1+0x678], R30 ;  /* 0x0006781e01007387 */ /* 0x000fe80000100800 */
[----:B------:R1:W-:Y:S04]  /*21af0*/  LDGSTS.E [R3+0x2c000], [R10.64], P0 ;  /* 0x2c0000000a037fae */ /* 0x0003e80008121848 */
[----:B------:R2:W-:Y:S04]  /*21b00*/  STL [R1+0x674], R32 ;  /* 0x0006742001007387 */ /* 0x0005e80000100800 */
[----:B------:R-:W3:Y:S01]  /*21b10*/  LDL.LU R33, [R1+0x3bc] ;  /* 0x0003bc0001217983 */ /* 0x000ee20000300800 */
[----:B------:R-:W-:Y:S01]  /*21b20*/  IADD3 R13, P1, R13, UR7, RZ ;  /* 0x000000070d0d7c10 */ /* 0x000fe2000ff3e0ff */
[----:B-1----:R-:W-:-:S02]  /*21b30*/  IMAD.MOV.U32 R11, RZ, RZ, R32 ;  /* 0x000000ffff0b7224 */ /* 0x002fc400078e0020 */
[----:B--2---:R-:W2:Y:S01]  /*21b40*/  LDL.LU R32, [R1+0x3c0] ;  /* 0x0003c00001207983 */ /* 0x004ea20000300800 */
[----:B------:R-:W-:Y:S01]  /*21b50*/  IMAD.MOV.U32 R10, RZ, RZ, R30 ;  /* 0x000000ffff0a7224 */ /* 0x000fe200078e001e */
[----:B----4-:R-:W-:Y:S02]  /*21b60*/  IADD3 R14, P2, R14, UR7, RZ ;  /* 0x000000070e0e7c10 */ /* 0x010fe4000ff5e0ff */
[----:B------:R-:W2:Y:S04]  /*21b70*/  LDL.LU R45, [R1+0x3fc] ;  /* 0x0003fc00012d7983 */ /* 0x000ea80000300800 */
[----:B------:R-:W2:Y:S04]  /*21b80*/  LDL.LU R44, [R1+0x400] ;  /* 0x00040000012c7983 */ /* 0x000ea80000300800 */
[----:B------:R1:W-:Y:S04]  /*21b90*/  STL [R1+0x6b8], R13 ;  /* 0x0006b80d01007387 */ /* 0x0003e80000100800 */
[----:B------:R1:W-:Y:S02]  /*21ba0*/  LDGSTS.E [R3+0x2d000], [R10.64], P0 ;  /* 0x2d0000000a037fae */ /* 0x0003e40008121848 */
[----:B-1----:R-:W-:Y:S01]  /*21bb0*/  IMAD.MOV.U32 R10, RZ, RZ, R13 ;  /* 0x000000ffff0a7224 */ /* 0x002fe200078e000d */
[----:B-----5:R-:W-:-:S05]  /*21bc0*/  IADD3.X R15, R15, UR6, RZ, P1, !PT ;  /* 0x000000060f0f7c10 */ /* 0x020fca0008ffe4ff */
[----:B------:R1:W-:Y:S01]  /*21bd0*/  STL [R1+0x6b4], R15 ;  /* 0x0006b40f01007387 */ /* 0x0003e20000100800 */
[----:B------:R-:W-:-:S03]  /*21be0*/  IADD3.X R28, R28, UR6, RZ, P2, !PT ;  /* 0x000000061c1c7c10 */ /* 0x000fc600097fe4ff */
[----:B------:R5:W-:Y:S01]  /*21bf0*/  STL [R1+0x6f8], R14 ;  /* 0x0006f80e01007387 */ /* 0x000be20000100800 */
[----:B------:R-:W-:-:S03]  /*21c00*/  IMAD.MOV.U32 R11, RZ, RZ, R15 ;  /* 0x000000ffff0b7224 */ /* 0x000fc600078e000f */
[----:B------:R-:W4:Y:S04]  /*21c10*/  LDL.LU R13, [R1+0x440] ;  /* 0x00044000010d7983 */ /* 0x000f280000300800 */
[----:B------:R3:W-:Y:S04]  /*21c20*/  STL [R1+0x6f4], R28 ;  /* 0x0006f41c01007387 */ /* 0x0007e80000100800 */
[----:B-1----:R-:W4:Y:S04]  /*21c30*/  LDL.LU R15, [R1+0x480] ;  /* 0x00048000010f7983 */ /* 0x002f280000300800 */
[----:B------:R-:W4:Y:S04]  /*21c40*/  LDL.LU R34, [R1+0x43c] ;  /* 0x00043c0001227983 */ /* 0x000f280000300800 */
[----:B------:R-:W4:Y:S01]  /*21c50*/  LDL.LU R35, [R1+0x47c] ;  /* 0x00047c0001237983 */ /* 0x000f220000300800 */
[----:B------:R-:W-:-:S03]  /*21c60*/  IADD3 R2, P1, R2, UR7, RZ ;  /* 0x0000000702027c10 */ /* 0x000fc6000ff3e0ff */
[----:B------:R1:W-:Y:S01]  /*21c70*/  LDGSTS.E [R3+0x2e000], [R10.64], P0 ;  /* 0x2e0000000a037fae */ /* 0x0003e20008121848 */
[----:B---3--:R-:W-:-:S03]  /*21c80*/  IADD3 R31, P2, R31, UR7, RZ ;  /* 0x000000071f1f7c10 */ /* 0x008fc6000ff5e0ff */
[----:B------:R-:W-:Y:S01]  /*21c90*/  STL [R1+0x340], R2 ;  /* 0x0003400201007387 */ /* 0x000fe20000100800 */
[----:B-1----:R-:W-:Y:S02]  /*21ca0*/  IMAD.MOV.U32 R10, RZ, RZ, R14 ;  /* 0x000000ffff0a7224 */ /* 0x002fe400078e000e */
[----:B------:R-:W-:Y:S01]  /*21cb0*/  IMAD.MOV.U32 R11, RZ, RZ, R28 ;  /* 0x000000ffff0b7224 */ /* 0x000fe200078e001c */
[----:B-----5:R-:W-:-:S04]  /*21cc0*/  LOP3.LUT R14, R252, 0x10, RZ, 0x3c, !PT ;  /* 0x00000010fc0e7812 */ /* 0x020fc800078e3cff */
[----:B------:R1:W-:Y:S04]  /*21cd0*/  LDGSTS.E [R3+0x2f000], [R10.64], P0 ;  /* 0x2f0000000a037fae */ /* 0x0003e80008121848 */
[----:B------:R-:W-:Y:S01]  /*21ce0*/  STL [R1+0x380], R31 ;  /* 0x0003801f01007387 */ /* 0x000fe20000100800 */
[----:B-1----:R-:W-:Y:S01]  /*21cf0*/  IMAD.U32 R10, RZ, RZ, UR5 ;  /* 0x00000005ff0a7e24 */ /* 0x002fe2000f8e00ff */
[----:B------:R-:W-:-:S03]  /*21d00*/  IADD3.X R29, R29, UR6, RZ, P1, !PT ;  /* 0x000000061d1d7c10 */ /* 0x000fc60008ffe4ff */
[----:B------:R-:W-:Y:S02]  /*21d10*/  IMAD R10, R10, 0x10000, R14 ;  /* 0x000100000a0a7824 */ /* 0x000fe400078e020e */
[----:B------:R1:W-:Y:S01]  /*21d20*/  STL [R1+0x33c], R29 ;  /* 0x00033c1d01007387 */ /* 0x0003e20000100800 */
[----:B------:R-:W-:-:S03]  /*21d30*/  IMAD.MOV.U32 R3, RZ, RZ, R29 ;  /* 0x000000ffff037224 */ /* 0x000fc600078e001d */
[----:B------:R-:W3:Y:S04]  /*21d40*/  LDL.LU R14, [R1+0x4c0] ;  /* 0x0004c000010e7983 */ /* 0x000ee80000300800 */
[----:B------:R-:W5:Y:S04]  /*21d50*/  LDL.LU R28, [R1+0x500] ;  /* 0x00050000011c7983 */ /* 0x000f680000300800 */
[----:B-1----:R-:W5:Y:S04]  /*21d60*/  LDL.LU R29, [R1+0x4bc] ;  /* 0x0004bc00011d7983 */ /* 0x002f680000300800 */
[----:B------:R-:W5:Y:S01]  /*21d70*/  LDL.LU R30, [R1+0x4fc] ;  /* 0x0004fc00011e7983 */ /* 0x000f620000300800 */
[----:B------:R-:W-:-:S03]  /*21d80*/  IADD3.X R46, R46, UR6, RZ, P2, !PT ;  /* 0x000000062e2e7c10 */ /* 0x000fc600097fe4ff */
[----:B------:R1:W-:Y:S04]  /*21d90*/  LDGSTS.E [R10+0x20200], [R2.64], P0 ;  /* 0x20200000020a7fae */ /* 0x0003e80008121848 */
[----:B------:R-:W-:Y:S01]  /*21da0*/  STL [R1+0x37c], R46 ;  /* 0x00037c2e01007387 */ /* 0x000fe20000100800 */
[----:B-1----:R-:W-:Y:S02]  /*21db0*/  IMAD.MOV.U32 R2, RZ, RZ, R31 ;  /* 0x000000ffff027224 */ /* 0x002fe400078e001f */
[----:B------:R-:W-:Y:S01]  /*21dc0*/  IMAD.MOV.U32 R3, RZ, RZ, R46 ;  /* 0x000000ffff037224 */ /* 0x000fe200078e002e */
[----:B------:R-:W5:Y:S04]  /*21dd0*/  LDL.LU R31, [R1+0x540] ;  /* 0x00054000011f7983 */ /* 0x000f680000300800 */
[----:B------:R-:W5:Y:S04]  /*21de0*/  LDL.LU R11, [R1+0x580] ;  /* 0x00058000010b7983 */ /* 0x000f680000300800 */
[----:B------:R1:W-:Y:S01]  /*21df0*/  LDGSTS.E [R10+0x21200], [R2.64], P0 ;  /* 0x21200000020a7fae */ /* 0x0003e20008121848 */
[----:B--2---:R-:W-:-:S04]  /*21e00*/  IADD3 R32, P1, R32, UR7, RZ ;  /* 0x0000000720207c10 */ /* 0x004fc8000ff3e0ff */
[----:B------:R-:W-:Y:S01]  /*21e10*/  IADD3.X R33, R33, UR6, RZ, P1, !PT ;  /* 0x0000000621217c10 */ /* 0x000fe20008ffe4ff */
[----:B------:R-:W-:Y:S01]  /*21e20*/  STL [R1+0x3c0], R32 ;  /* 0x0003c02001007387 */ /* 0x000fe20000100800 */
[----:B------:R-:W-:Y:S01]  /*21e30*/  IADD3 R44, P2, R44, UR7, RZ ;  /* 0x000000072c2c7c10 */ /* 0x000fe2000ff5e0ff */
[----:B-1----:R-:W-:Y:S02]  /*21e40*/  IMAD.MOV.U32 R2, RZ, RZ, R32 ;  /* 0x000000ffff027224 */ /* 0x002fe400078e0020 */
[----:B------:R1:W-:Y:S01]  /*21e50*/  STL [R1+0x3bc], R33 ;  /* 0x0003bc2101007387 */ /* 0x0003e20000100800 */
[----:B------:R-:W-:Y:S01]  /*21e60*/  IMAD.MOV.U32 R3, RZ, RZ, R33 ;  /* 0x000000ffff037224 */ /* 0x000fe200078e0021 */
[----:B------:R-:W-:Y:S02]  /*21e70*/  IADD3.X R45, R45, UR6, RZ, P2, !PT ;  /* 0x000000062d2d7c10 */ /* 0x000fe400097fe4ff */
[----:B------:R-:W-:Y:S04]  /*21e80*/  STL [R1+0x400], R44 ;  /* 0x0004002c01007387 */ /* 0x000fe80000100800 */
[----:B------:R2:W-:Y:S04]  /*21e90*/  LDGSTS.E [R10+0x22200], [R2.64], P0 ;  /* 0x22200000020a7fae */ /* 0x0005e80008121848 */
[----:B-1----:R-:W5:Y:S04]  /*21ea0*/  LDL.LU R33, [R1+0x53c] ;  /* 0x00053c0001217983 */ /* 0x002f680000300800 */
[----:B------:R-:W-:Y:S01]  /*21eb0*/  STL [R1+0x3fc], R45 ;  /* 0x0003fc2d01007387 */ /* 0x000fe20000100800 */
[----:B--2---:R-:W-:-:S03]  /*21ec0*/  IMAD.MOV.U32 R2, RZ, RZ, R44 ;  /* 0x000000ffff027224 */ /* 0x004fc600078e002c */
[----:B------:R-:W5:Y:S01]  /*21ed0*/  LDL.LU R32, [R1+0x57c] ;  /* 0x00057c0001207983 */ /* 0x000f620000300800 */
[----:B------:R-:W-:-:S05]  /*21ee0*/  IMAD.MOV.U32 R3, RZ, RZ, R45 ;  /* 0x000000ffff037224 */ /* 0x000fca00078e002d */
[----:B------:R1:W-:Y:S01]  /*21ef0*/  LDGSTS.E [R10+0x23200], [R2.64], P0 ;  /* 0x23200000020a7fae */ /* 0x0003e20008121848 */
[----:B----4-:R-:W-:Y:S02]  /*21f00*/  IADD3 R13, P1, R13, UR7, RZ ;  /* 0x000000070d0d7c10 */ /* 0x010fe4000ff3e0ff */
[----:B------:R-:W-:Y:S02]  /*21f10*/  IADD3 R15, P2, R15, UR7, RZ ;  /* 0x000000070f0f7c10 */ /* 0x000fe4000ff5e0ff */
[----:B------:R-:W-:Y:S01]  /*21f20*/  IADD3.X R34, R34, UR6, RZ, P1, !PT ;  /* 0x0000000622227c10 */ /* 0x000fe20008ffe4ff */
[----:B------:R-:W-:Y:S01]  /*21f30*/  STL [R1+0x440], R13 ;  /* 0x0004400d01007387 */ /* 0x000fe20000100800 */
[----:B-1----:R-:W-:Y:S01]  /*21f40*/  IMAD.MOV.U32 R2, RZ, RZ, R13 ;  /* 0x000000ffff027224 */ /* 0x002fe200078e000d */
[----:B------:R-:W-:Y:S02]  /*21f50*/  IADD3.X R35, R35, UR6, RZ, P2, !PT ;  /* 0x0000000623237c10 */ /* 0x000fe400097fe4ff */
[----:B------:R-:W-:Y:S01]  /*21f60*/  IMAD.MOV.U32 R3, RZ, RZ, R34 ;  /* 0x000000ffff037224 */ /* 0x000fe200078e0022 */
[----:B------:R1:W-:Y:S04]  /*21f70*/  STL [R1+0x43c], R34 ;  /* 0x00043c2201007387 */ /* 0x0003e80000100800 */
[----:B------:R-:W-:Y:S04]  /*21f80*/  STL [R1+0x480], R15 ;  /* 0x0004800f01007387 */ /* 0x000fe80000100800 */
[----:B------:R4:W-:Y:S04]  /*21f90*/  LDGSTS.E [R10+0x24200], [R2.64], P0 ;  /* 0x24200000020a7fae */ /* 0x0009e80008121848 */
[----:B-1----:R-:W2:Y:S04]  /*21fa0*/  LDL.LU R34, [R1+0x5c0] ;  /* 0x0005c00001227983 */ /* 0x002ea80000300800 */
[----:B------:R1:W-:Y:S04]  /*21fb0*/  STL [R1+0x47c], R35 ;  /* 0x00047c2301007387 */ /* 0x0003e80000100800 */
[----:B------:R-:W2:Y:S01]  /*21fc0*/  LDL.LU R13, [R1+0x600] ;  /* 0x00060000010d7983 */ /* 0x000ea20000300800 */
[----:B----4-:R-:W-:-:S03]  /*21fd0*/  IMAD.MOV.U32 R3, RZ, RZ, R35 ;  /* 0x000000ffff037224 */ /* 0x010fc600078e0023 */
[----:B-1----:R-:W4:Y:S01]  /*21fe0*/  LDL.LU R35, [R1+0x5bc] ;  /* 0x0005bc0001237983 */ /* 0x002f220000300800 */
[----:B------:R-:W-:-:S03]  /*21ff0*/  IMAD.MOV.U32 R2, RZ, RZ, R15 ;  /* 0x000000ffff027224 */ /* 0x000fc600078e000f */
[----:B------:R-:W4:Y:S04]  /*22000*/  LDL.LU R15, [R1+0x5fc] ;  /* 0x0005fc00010f7983 */ /* 0x000f280000300800 */
[----:B------:R1:W-:Y:S01]  /*22010*/  LDGSTS.E [R10+0x25200], [R2.64], P0 ;  /* 0x25200000020a7fae */ /* 0x0003e20008121848 */
[----:B---3--:R-:W-:Y:S02]  /*22020*/  IADD3 R14, P1, R14, UR7, RZ ;  /* 0x000000070e0e7c10 */ /* 0x008fe4000ff3e0ff */
[----:B-----5:R-:W-:Y:S02]  /*22030*/  IADD3 R28, P2, R28, UR7, RZ ;  /* 0x000000071c1c7c10 */ /* 0x020fe4000ff5e0ff */
[----:B------:R-:W-:Y:S01]  /*22040*/  IADD3.X R29, R29, UR6, RZ, P1, !PT ;  /* 0x000000061d1d7c10 */ /* 0x000fe20008ffe4ff */
[----:B------:R3:W-:Y:S01]  /*22050*/  STL [R1+0x4c0], R14 ;  /* 0x0004c00e01007387 */ /* 0x0007e20000100800 */
[----:B-1----:R-:W-:Y:S01]  /*22060*/  IMAD.MOV.U32 R2, RZ, RZ, R14 ;  /* 0x000000ffff027224 */ /* 0x002fe200078e000e */
[----:B------:R-:W-:-:S02]  /*22070*/  IADD3.X R30, R30, UR6, RZ, P2, !PT ;  /* 0x000000061e1e7c10 */ /* 0x000fc400097fe4ff */
[----:B------:R-:W-:Y:S01]  /*22080*/  IMAD.MOV.U32 R3, RZ, RZ, R29 ;  /* 0x000000ffff037224 */ /* 0x000fe200078e001d */
[----:B------:R1:W-:Y:S04]  /*22090*/  STL [R1+0x4bc], R29 ;  /* 0x0004bc1d01007387 */ /* 0x0003e80000100800 */
[----:B------:R5:W-:Y:S04]  /*220a0*/  STL [R1+0x500], R28 ;  /* 0x0005001c01007387 */ /* 0x000be80000100800 */
[----:B---3--:R-:W3:Y:S04]  /*220b0*/  LDL.LU R14, [R1+0x640] ;  /* 0x00064000010e7983 */ /* 0x008ee80000300800 */
[----:B------:R5:W-:Y:S04]  /*220c0*/  STL [R1+0x4fc], R30 ;  /* 0x0004fc1e01007387 */ /* 0x000be80000100800 */
[----:B------:R5:W-:Y:S04]  /*220d0*/  LDGSTS.E [R10+0x26200], [R2.64], P0 ;  /* 0x26200000020a7fae */ /* 0x000be80008121848 */
[----:B-1----:R-:W3:Y:S01]  /*220e0*/  LDL.LU R29, [R1+0x680] ;  /* 0x00068000011d7983 */ /* 0x002ee20000300800 */
[----:B-----5:R-:W-:-:S03]  /*220f0*/  IMAD.MOV.U32 R2, RZ, RZ, R28 ;  /* 0x000000ffff027224 */ /* 0x020fc600078e001c */
[----:B------:R-:W5:Y:S01]  /*22100*/  LDL.LU R28, [R1+0x63c] ;  /* 0x00063c00011c7983 */ /* 0x000f620000300800 */
[----:B------:R-:W-:-:S03]  /*22110*/  IMAD.MOV.U32 R3, RZ, RZ, R30 ;  /* 0x000000ffff037224 */ /* 0x000fc600078e001e */
[----:B------:R-:W5:Y:S01]  /*22120*/  LDL.LU R30, [R1+0x67c] ;  /* 0x00067c00011e7983 */ /* 0x000f620000300800 */
[----:B------:R-:W-:Y:S02]  /*22130*/  IADD3 R31, P1, R31, UR7, RZ ;  /* 0x000000071f1f7c10 */ /* 0x000fe4000ff3e0ff */
[----:B------:R-:W-:Y:S01]  /*22140*/  IADD3 R11, P2, R11, UR7, RZ ;  /* 0x000000070b0b7c10 */ /* 0x000fe2000ff5e0ff */
[----:B------:R1:W-:Y:S04]  /*22150*/  LDGSTS.E [R10+0x27200], [R2.64], P0 ;  /* 0x27200000020a7fae */ /* 0x0003e80008121848 */
[----:B------:R1:W-:Y:S01]  /*22160*/  STL [R1+0x540], R31 ;  /* 0x0005401f01007387 */ /* 0x0003e20000100800 */
[----:B------:R-:W-:Y:S01]  /*22170*/  IADD3.X R33, R33, UR6, RZ, P1, !PT ;  /* 0x0000000621217c10 */ /* 0x000fe20008ffe4ff */
[----:B-1----:R-:W-:-:S04]  /*22180*/  IMAD.MOV.U32 R2, RZ, RZ, R31 ;  /* 0x000000ffff027224 */ /* 0x002fc800078e001f */
[----:B------:R1:W-:Y:S01]  /*22190*/  STL [R1+0x53c], R33 ;  /* 0x00053c2101007387 */ /* 0x0003e20000100800 */
[----:B------:R-:W-:-:S03]  /*221a0*/  IADD3.X R32, R32, UR6, RZ, P2, !PT ;  /* 0x0000000620207c10 */ /* 0x000fc600097fe4ff */
[----:B------:R-:W-:Y:S01]  /*221b0*/  STL [R1+0x580], R11 ;  /* 0x0005800b01007387 */ /* 0x000fe20000100800 */
[----:B------:R-:W-:-:S03]  /*221c0*/  IMAD.MOV.U32 R3, RZ, RZ, R33 ;  /* 0x000000ffff037224 */ /* 0x000fc600078e0021 */
[----:B------:R-:W5:Y:S04]  /*221d0*/  LDL.LU R31, [R1+0x6c0] ;  /* 0x0006c000011f7983 */ /* 0x000f680000300800 */
[----:B------:R1:W-:Y:S04]  /*221e0*/  STL [R1+0x57c], R32 ;  /* 0x00057c2001007387 */ /* 0x0003e80000100800 */
[----:B------:R-:W5:Y:S04]  /*221f0*/  LDL.LU R44, [R1+0x700] ;  /* 0x00070000012c7983 */ /* 0x000f680000300800 */
[----:B-1----:R-:W5:Y:S04]  /*22200*/  LDL.LU R33, [R1+0x6bc] ;  /* 0x0006bc0001217983 */ /* 0x002f680000300800 */
[----:B------:R1:W-:Y:S04]  /*22210*/  LDGSTS.E [R10+0x28200], [R2.64], P0 ;  /* 0x28200000020a7fae */ /* 0x0003e80008121848 */
[----:B------:R-:W5:Y:S01]  /*22220*/  LDL.LU R45, [R1+0x6fc] ;  /* 0x0006fc00012d7983 */ /* 0x000f620000300800 */
[----:B-1----:R-:W-:-:S02]  /*22230*/  IMAD.MOV.U32 R2, RZ, RZ, R11 ;  /* 0x000000ffff027224 */ /* 0x002fc400078e000b */
[----:B------:R-:W-:Y:S02]  /*22240*/  IMAD.MOV.U32 R3, RZ, RZ, R32 ;  /* 0x000000ffff037224 */ /* 0x000fe400078e0020 */
[----:B------:R-:W5:Y:S04]  /*22250*/  LDL.LU R32, [R1+0x348] ;  /* 0x0003480001207983 */ /* 0x000f680000300800 */
[----:B------:R-:W5:Y:S04]  /*22260*/  LDL.LU R11, [R1+0x388] ;  /* 0x00038800010b7983 */ /* 0x000f680000300800 */
[----:B------:R1:W-:Y:S01]  /*22270*/  LDGSTS.E [R10+0x29200], [R2.64], P0 ;  /* 0x29200000020a7fae */ /* 0x0003e20008121848 */
[----:B--2---:R-:W-:-:S05]  /*22280*/  IADD3 R34, P1, R34, UR7, RZ ;  /* 0x0000000722227c10 */ /* 0x004fca000ff3e0ff */
        /* <DEDUP_REMOVED lines=12> */
[----:B-1----:R-:W-:Y:S01]  /*22350*/  IMAD.MOV.U32 R2, RZ, RZ, R13 ;  /* 0x000000ffff027224 */ /* 0x002fe200078e000d */
[----:B---3--:R-:W-:Y:S01]  /*22360*/  IADD3 R14, P1, R14, UR7, RZ ;  /* 0x000000070e0e7c10 */ /* 0x008fe2000ff3e0ff */
[----:B------:R-:W-:Y:S01]  /*22370*/  IMAD.MOV.U32 R3, RZ, RZ, R15 ;  /* 0x000000ffff037224 */ /* 0x000fe200078e000f */
[----:B------:R-:W3:Y:S04]  /*22380*/  LDL.LU R13, [R1+0x3c8] ;  /* 0x0003c800010d7983 */ /* 0x000ee80000300800 */
[----:B----4-:R-:W4:Y:S01]  /*22390*/  LDL.LU R15, [R1+0x408] ;  /* 0x00040800010f7983 */ /* 0x010f220000300800 */
[----:B------:R-:W-:-:S03]  /*223a0*/  IADD3 R29, P2, R29, UR7, RZ ;  /* 0x000000071d1d7c10 */ /* 0x000fc6000ff5e0ff */
[----:B------:R1:W-:Y:S04]  /*223b0*/  STL [R1+0x640], R14 ;  /* 0x0006400e01007387 */ /* 0x0003e80000100800 */
[----:B------:R1:W-:Y:S01]  /*223c0*/  LDGSTS.E [R10+0x2b200], [R2.64], P0 ;  /* 0x2b200000020a7fae */ /* 0x0003e20008121848 */
[----:B-----5:R-:W-:Y:S02]  /*223d0*/  IADD3.X R28, R28, UR6, RZ, P1, !PT ;  /* 0x000000061c1c7c10 */ /* 0x020fe40008ffe4ff */
[----:B------:R-:W-:-:S03]  /*223e0*/  IADD3.X R30, R30, UR6, RZ, P2, !PT ;  /* 0x000000061e1e7c10 */ /* 0x000fc600097fe4ff */
[----:B------:R5:W-:Y:S01]  /*223f0*/  STL [R1+0x63c], R28 ;  /* 0x00063c1c01007387 */ /* 0x000be20000100800 */
[----:B-1----:R-:W-:-:S03]  /*22400*/  IMAD.MOV.U32 R2, RZ, RZ, R14 ;  /* 0x000000ffff027224 */ /* 0x002fc600078e000e */
[----:B------:R1:W-:Y:S04]  /*22410*/  STL [R1+0x680], R29 ;  /* 0x0006801d01007387 */ /* 0x0003e80000100800 */
[----:B------:R-:W4:Y:S01]  /*22420*/  LDL.LU R14, [R1+0x3c4] ;  /* 0x0003c400010e7983 */ /* 0x000f220000300800 */
[----:B------:R-:W-:-:S03]  /*22430*/  IMAD.MOV.U32 R3, RZ, RZ, R28 ;  /* 0x000000ffff037224 */ /* 0x000fc600078e001c */
[----:B------:R1:W-:Y:S04]  /*22440*/  STL [R1+0x67c], R30 ;  /* 0x00067c1e01007387 */ /* 0x0003e80000100800 */
[----:B-----5:R-:W5:Y:S04]  /*22450*/  LDL.LU R28, [R1+0x404] ;  /* 0x00040400011c7983 */ /* 0x020f680000300800 */
[----:B------:R1:W-:Y:S01]  /*22460*/  LDGSTS.E [R10+0x2c200], [R2.64], P0 ;  /* 0x2c200000020a7fae */ /* 0x0003e20008121848 */
[----:B------:R-:W-:Y:S01]  /*22470*/  IADD3 R31, P1, R31, UR7, RZ ;  /* 0x000000071f1f7c10 */ /* 0x000fe2000ff3e0ff */
[----:B-1----:R-:W-:-:S02]  /*22480*/  IMAD.MOV.U32 R2, RZ, RZ, R29 ;  /* 0x000000ffff027224 */ /* 0x002fc400078e001d */
[----:B------:R-:W-:Y:S01]  /*22490*/  IMAD.MOV.U32 R3, RZ, RZ, R30 ;  /* 0x000000ffff037224 */ /* 0x000fe200078e001e */
[----:B------:R-:W5:Y:S01]  /*224a0*/  LDL.LU R29, [R1+0x448] ;  /* 0x00044800011d7983 */ /* 0x000f620000300800 */
[----:B------:R-:W-:-:S03]  /*224b0*/  IADD3 R44, P2, R44, UR7, RZ ;  /* 0x000000072c2c7c10 */ /* 0x000fc6000ff5e0ff */
[----:B------:R-:W5:Y:S01]  /*224c0*/  LDL.LU R30, [R1+0x488] ;  /* 0x00048800011e7983 */ /* 0x000f620000300800 */
[----:B------:R-:W-:-:S03]  /*224d0*/  IADD3.X R33, R33, UR6, RZ, P1, !PT ;  /* 0x0000000621217c10 */ /* 0x000fc60008ffe4ff */
[----:B------:R1:W-:Y:S04]  /*224e0*/  LDGSTS.E [R10+0x2d200], [R2.64], P0 ;  /* 0x2d200000020a7fae */ /* 0x0003e80008121848 */
[----:B------:R-:W-:Y:S01]  /*224f0*/  STL [R1+0x6c0], R31 ;  /* 0x0006c01f01007387 */ /* 0x000fe20000100800 */
[----:B------:R-:W-:-:S03]  /*22500*/  IADD3.X R45, R45, UR6, RZ, P2, !PT ;  /* 0x000000062d2d7c10 */ /* 0x000fc600097fe4ff */
[----:B------:R1:W-:Y:S02]  /*22510*/  STL [R1+0x6bc], R33 ;  /* 0x0006bc2101007387 */ /* 0x0003e40000100800 */
[----:B-1----:R-:W-:Y:S02]  /*22520*/  IMAD.MOV.U32 R2, RZ, RZ, R31 ;  /* 0x000000ffff027224 */ /* 0x002fe400078e001f */
[----:B------:R-:W-:Y:S01]  /*22530*/  IMAD.MOV.U32 R3, RZ, RZ, R33 ;  /* 0x000000ffff037224 */ /* 0x000fe200078e0021 */
[----:B------:R-:W-:Y:S04]  /*22540*/  STL [R1+0x700], R44 ;  /* 0x0007002c01007387 */ /* 0x000fe80000100800 */
[----:B------:R-:W5:Y:S01]  /*22550*/  LDL.LU R33, [R1+0x444] ;  /* 0x0004440001217983 */ /* 0x000f620000300800 */
[----:B------:R-:W-:-:S03]  /*22560*/  IADD3 R32, P1, R32, UR7, RZ ;  /* 0x0000000720207c10 */ /* 0x000fc6000ff3e0ff */
[----:B------:R1:W-:Y:S01]  /*22570*/  LDGSTS.E [R10+0x2e200], [R2.64], P0 ;  /* 0x2e200000020a7fae */ /* 0x0003e20008121848 */
[----:B------:R-:W-:-:S03]  /*22580*/  IADD3 R11, P2, R11, UR7, RZ ;  /* 0x000000070b0b7c10 */ /* 0x000fc6000ff5e0ff */
[----:B------:R-:W-:Y:S04]  /*22590*/  STL [R1+0x6fc], R45 ;  /* 0x0006fc2d01007387 */ /* 0x000fe80000100800 */
[----:B------:R-:W5:Y:S01]  /*225a0*/  LDL.LU R31, [R1+0x484] ;  /* 0x00048400011f7983 */ /* 0x000f620000300800 */
[----:B-1----:R-:W-:Y:S02]  /*225b0*/  IMAD.MOV.U32 R2, RZ, RZ, R44 ;  /* 0x000000ffff027224 */ /* 0x002fe400078e002c */
[----:B------:R-:W-:Y:S01]  /*225c0*/  IMAD.MOV.U32 R3, RZ, RZ, R45 ;  /* 0x000000ffff037224 */ /* 0x000fe200078e002d */
[----:B------:R1:W-:Y:S04]  /*225d0*/  STL [R1+0x348], R32 ;  /* 0x0003482001007387 */ /* 0x0003e80000100800 */
[----:B------:R1:W-:Y:S02]  /*225e0*/  LDGSTS.E [R10+0x2f200], [R2.64], P0 ;  /* 0x2f200000020a7fae */ /* 0x0003e40008121848 */
[----:B-1----:R-:W-:Y:S01]  /*225f0*/  IMAD.MOV.U32 R2, RZ, RZ, R32 ;  /* 0x000000ffff027224 */ /* 0x002fe200078e0020 */
[----:B--2---:R-:W-:-:S05]  /*22600*/  IADD3.X R35, R35, UR6, RZ, P1, !PT ;  /* 0x0000000623237c10 */ /* 0x004fca0008ffe4ff */
[----:B------:R-:W-:Y:S01]  /*22610*/  IMAD.MOV.U32 R3, RZ, RZ, R35 ;  /* 0x000000ffff037224 */ /* 0x000fe200078e0023 */
[----:B------:R-:W-:Y:S01]  /*22620*/  STL [R1+0x344], R35 ;  /* 0x0003442301007387 */ /* 0x000fe20000100800 */
[----:B------:R-:W-:-:S03]  /*22630*/  IADD3.X R34, R34, UR6, RZ, P2, !PT ;  /* 0x0000000622227c10 */ /* 0x000fc600097fe4ff */
[----:B------:R-:W-:Y:S04]  /*22640*/  STL [R1+0x388], R11 ;  /* 0x0003880b01007387 */ /* 0x000fe80000100800 */
[----:B------:R-:W2:Y:S04]  /*22650*/  LDL.LU R32, [R1+0x4c8] ;  /* 0x0004c80001207983 */ /* 0x000ea80000300800 */
[----:B------:R1:W-:Y:S04]  /*22660*/  STL [R1+0x384], R34 ;  /* 0x0003842201007387 */ /* 0x0003e80000100800 */
[----:B------:R1:W-:Y:S04]  /*22670*/  LDGSTS.E [R8+0x20400], [R2.64], P0 ;  /* 0x2040000002087fae */ /* 0x0003e80008121848 */
[----:B------:R-:W2:Y:S01]  /*22680*/  LDL.LU R10, [R1+0x508] ;  /* 0x00050800010a7983 */ /* 0x000ea20000300800 */
[----:B-1----:R-:W-:-:S03]  /*22690*/  IMAD.MOV.U32 R3, RZ, RZ, R34 ;  /* 0x000000ffff037224 */ /* 0x002fc600078e0022 */
[----:B------:R-:W2:Y:S01]  /*226a0*/  LDL.LU R34, [R1+0x4c4] ;  /* 0x0004c40001227983 */ /* 0x000ea20000300800 */
[----:B------:R-:W-:Y:S01]  /*226b0*/  IMAD.MOV.U32 R2, RZ, RZ, R11 ;  /* 0x000000ffff027224 */ /* 0x000fe200078e000b */
[----:B---3--:R-:W-:Y:S02]  /*226c0*/  IADD3 R13, P1, R13, UR7, RZ ;  /* 0x000000070d0d7c10 */ /* 0x008fe4000ff3e0ff */
[----:B------:R-:W3:Y:S01]  /*226d0*/  LDL.LU R11, [R1+0x504] ;  /* 0x00050400010b7983 */ /* 0x000ee20000300800 */
[----:B----4-:R-:W-:-:S03]  /*226e0*/  IADD3 R15, P2, R15, UR7, RZ ;  /* 0x000000070f0f7c10 */ /* 0x010fc6000ff5e0ff */
[----:B------:R1:W-:Y:S04]  /*226f0*/  LDGSTS.E [R8+0x21400], [R2.64], P0 ;  /* 0x2140000002087fae */ /* 0x0003e80008121848 */
[----:B------:R-:W-:Y:S01]  /*22700*/  STL [R1+0x3c8], R13 ;  /* 0x0003c80d01007387 */ /* 0x000fe20000100800 */
[----:B-1----:R-:W-:Y:S01]  /*22710*/  IMAD.MOV.U32 R2, RZ, RZ, R13 ;  /* 0x000000ffff027224 */ /* 0x002fe200078e000d */
[----:B------:R-:W-:-:S05]  /*22720*/  IADD3.X R14, R14, UR6, RZ, P1, !PT ;  /* 0x000000060e0e7c10 */ /* 0x000fca0008ffe4ff */
[----:B------:R-:W-:Y:S01]  /*22730*/  IMAD.MOV.U32 R3, RZ, RZ, R14 ;  /* 0x000000ffff037224 */ /* 0x000fe200078e000e */
[----:B------:R1:W-:Y:S01]  /*22740*/  STL [R1+0x3c4], R14 ;  /* 0x0003c40e01007387 */ /* 0x0003e20000100800 */
[----:B-----5:R-:W-:-:S03]  /*22750*/  IADD3.X R28, R28, UR6, RZ, P2, !PT ;  /* 0x000000061c1c7c10 */ /* 0x020fc600097fe4ff */
[----:B------:R-:W-:Y:S04]  /*22760*/  STL [R1+0x408], R15 ;  /* 0x0004080f01007387 */ /* 0x000fe80000100800 */
[----:B------:R4:W-:Y:S04]  /*22770*/  LDGSTS.E [R8+0x22400], [R2.64], P0 ;  /* 0x2240000002087fae */ /* 0x0009e80008121848 */
[----:B-1----:R-:W5:Y:S04]  /*22780*/  LDL.LU R14, [R1+0x548] ;  /* 0x00054800010e7983 */ /* 0x002f680000300800 */
[----:B------:R1:W-:Y:S04]  /*22790*/  STL [R1+0x404], R28 ;  /* 0x0004041c01007387 */ /* 0x0003e80000100800 */
[----:B------:R-:W5:Y:S01]  /*227a0*/  LDL.LU R13, [R1+0x588] ;  /* 0x00058800010d7983 */ /* 0x000f620000300800 */
[----:B----4-:R-:W-:-:S03]  /*227b0*/  IMAD.MOV.U32 R3, RZ, RZ, R28 ;  /* 0x000000ffff037224 */ /* 0x010fc600078e001c */
[----:B-1----:R-:W4:Y:S01]  /*227c0*/  LDL.LU R28, [R1+0x544] ;  /* 0x00054400011c7983 */ /* 0x002f220000300800 */
[----:B------:R-:W-:-:S03]  /*227d0*/  IMAD.MOV.U32 R2, RZ, RZ, R15 ;  /* 0x000000ffff027224 */ /* 0x000fc600078e000f */
[----:B------:R-:W4:Y:S01]  /*227e0*/  LDL.LU R15, [R1+0x584] ;  /* 0x00058400010f7983 */ /* 0x000f220000300800 */
[----:B------:R-:W-:Y:S02]  /*227f0*/  IADD3 R29, P1, R29, UR7, RZ ;  /* 0x000000071d1d7c10 */ /* 0x000fe4000ff3e0ff */
[----:B------:R-:W-:Y:S01]  /*22800*/  IADD3 R30, P2, R30, UR7, RZ ;  /* 0x000000071e1e7c10 */ /* 0x000fe2000ff5e0ff */
[----:B------:R1:W-:Y:S04]  /*22810*/  LDGSTS.E [R8+0x23400], [R2.64], P0 ;  /* 0x2340000002087fae */ /* 0x0003e80008121848 */
[----:B------:R1:W-:Y:S01]  /*22820*/  STL [R1+0x448], R29 ;  /* 0x0004481d01007387 */ /* 0x0003e20000100800 */
[----:B------:R-:W-:Y:S01]  /*22830*/  IADD3.X R33, R33, UR6, RZ, P1, !PT ;  /* 0x0000000621217c10 */ /* 0x000fe20008ffe4ff */
[----:B-1----:R-:W-:-:S04]  /*22840*/  IMAD.MOV.U32 R2, RZ, RZ, R29 ;  /* 0x000000ffff027224 */ /* 0x002fc800078e001d */
[----:B------:R-:W-:Y:S04]  /*22850*/  STL [R1+0x444], R33 ;  /* 0x0004442101007387 */ /* 0x000fe80000100800 */
[----:B------:R-:W-:Y:S01]  /*22860*/  STL [R1+0x488], R30 ;  /* 0x0004881e01007387 */ /* 0x000fe20000100800 */
[----:B------:R-:W-:-:S03]  /*22870*/  IADD3.X R31, R31, UR6, RZ, P2, !PT ;  /* 0x000000061f1f7c10 */ /* 0x000fc600097fe4ff */
[----:B------:R-:W4:Y:S01]  /*22880*/  LDL.LU R35, [R1+0x5c8] ;  /* 0x0005c80001237983 */ /* 0x000f220000300800 */
[----:B------:R-:W-:-:S03]  /*22890*/  IMAD.MOV.U32 R3, RZ, RZ, R33 ;  /* 0x000000ffff037224 */ /* 0x000fc600078e0021 */
[----:B------:R1:W-:Y:S04]  /*228a0*/  STL [R1+0x484], R31 ;  /* 0x0004841f01007387 */ /* 0x0003e80000100800 */
[----:B------:R-:W4:Y:S04]  /*228b0*/  LDL.LU R29, [R1+0x608] ;  /* 0x00060800011d7983 */ /* 0x000f280000300800 */
[----:B------:R-:W4:Y:S04]  /*228c0*/  LDL.LU R44, [R1+0x5c4] ;  /* 0x0005c400012c7983 */ /* 0x000f280000300800 */
[----:B------:R1:W-:Y:S02]  /*228d0*/  LDGSTS.E [R8+0x24400], [R2.64], P0 ;  /* 0x2440000002087fae */ /* 0x0003e40008121848 */
[----:B-1----:R-:W-:-:S02]  /*228e0*/  IMAD.MOV.U32 R2, RZ, RZ, R30 ;  /* 0x000000ffff027224 */ /* 0x002fc400078e001e */
[----:B------:R-:W-:Y:S02]  /*228f0*/  IMAD.MOV.U32 R3, RZ, RZ, R31 ;  /* 0x000000ffff037224 */ /* 0x000fe400078e001f */
[----:B------:R-:W4:Y:S04]  /*22900*/  LDL.LU R31, [R1+0x604] ;  /* 0x00060400011f7983 */ /* 0x000f280000300800 */
[----:B------:R-:W4:Y:S04]  /*22910*/  LDL.LU R33, [R1+0x648] ;  /* 0x0006480001217983 */ /* 0x000f280000300800 */
[----:B------:R-:W4:Y:S04]  /*22920*/  LDL.LU R30, [R1+0x688] ;  /* 0x00068800011e7983 */ /* 0x000f280000300800 */
[----:B------:R1:W-:Y:S01]  /*22930*/  LDGSTS.E [R8+0x25400], [R2.64], P0 ;  /* 0x2540000002087fae */ /* 0x0003e20008121848 */
[----:B--2---:R-:W-:-:S05]  /*22940*/  IADD3 R32, P1, R32, UR7, RZ ;  /* 0x0000000720207c10 */ /* 0x004fca000ff3e0ff */
[----:B------:R-:W-:Y:S01]  /*22950*/  STL [R1+0x4c8], R32 ;  /* 0x0004c82001007387 */ /* 0x000fe20000100800 */
[----:B------:R-:W-:Y:S02]  /*22960*/  IADD3 R10, P2, R10, UR7, RZ ;  /* 0x000000070a0a7c10 */ /* 0x000fe4000ff5e0ff */
[----:B------:R-:W-:-:S05]  /*22970*/  IADD3.X R34, R34, UR6, RZ, P1, !PT ;  /* 0x0000000622227c10 */ /* 0x000fca0008ffe4ff */
[----:B------:R2:W-:Y:S01]  /*22980*/  STL [R1+0x4c4], R34 ;  /* 0x0004c42201007387 */ /* 0x0005e20000100800 */
[----:B-1----:R-:W-:Y:S01]  /*22990*/  IMAD.MOV.U32 R3, RZ, RZ, R34 ;  /* 0x000000ffff037224 */ /* 0x002fe200078e0022 */
[----:B---3--:R-:W-:Y:S02]  /*229a0*/  IADD3.X R11, R11, UR6, RZ, P2, !PT ;  /* 0x000000060b0b7c10 */ /* 0x008fe400097fe4ff */
        /* <DEDUP_REMOVED lines=8> */
[----:B------:R-:W2:Y:S01]  /*22a30*/  LDL.LU R10, [R1+0x6c8] ;  /* 0x0006c800010a7983 */ /* 0x000ea20000300800 */
[----:B-----5:R-:W-:-:S03]  /*22a40*/  IADD3 R14, P1, R14, UR7, RZ ;  /* 0x000000070e0e7c10 */ /* 0x020fc6000ff3e0ff */
[----:B---3--:R-:W3:Y:S04]  /*22a50*/  LDL.LU R11, [R1+0x708] ;  /* 0x00070800010b7983 */ /* 0x008ee80000300800 */
[----:B------:R1:W-:Y:S01]  /*22a60*/  STL [R1+0x548], R14 ;  /* 0x0005480e01007387 */ /* 0x0003e20000100800 */
[----:B------:R-:W-:-:S03]  /*22a70*/  IADD3 R13, P2, R13, UR7, RZ ;  /* 0x000000070d0d7c10 */ /* 0x000fc6000ff5e0ff */
[----:B------:R5:W-:Y:S01]  /*22a80*/  LDGSTS.E [R8+0x27400], [R2.64], P0 ;  /* 0x2740000002087fae */ /* 0x000be20008121848 */
[----:B----4-:R-:W-:Y:S02]  /*22a90*/  IADD3.X R28, R28, UR6, RZ, P1, !PT ;  /* 0x000000061c1c7c10 */ /* 0x010fe40008ffe4ff */
[----:B------:R-:W-:-:S03]  /*22aa0*/  IADD3.X R15, R15, UR6, RZ, P2, !PT ;  /* 0x000000060f0f7c10 */ /* 0x000fc600097fe4ff */
[----:B------:R4:W-:Y:S01]  /*22ab0*/  STL [R1+0x544], R28 ;  /* 0x0005441c01007387 */ /* 0x0009e20000100800 */
[----:B-----5:R-:W-:-:S03]  /*22ac0*/  IMAD.MOV.U32 R2, RZ, RZ, R14 ;  /* 0x000000ffff027224 */ /* 0x020fc600078e000e */
[----:B------:R-:W-:Y:S01]  /*22ad0*/  STL [R1+0x588], R13 ;  /* 0x0005880d01007387 */ /* 0x000fe20000100800 */
[----:B------:R-:W-:-:S03]  /*22ae0*/  IMAD.MOV.U32 R3, RZ, RZ, R28 ;  /* 0x000000ffff037224 */ /* 0x000fc600078e001c */
[----:B-1----:R-:W5:Y:S04]  /*22af0*/  LDL.LU R14, [R1+0x6c4] ;  /* 0x0006c400010e7983 */ /* 0x002f680000300800 */
[----:B------:R1:W-:Y:S04]  /*22b00*/  STL [R1+0x584], R15 ;  /* 0x0005840f01007387 */ /* 0x0003e80000100800 */
[----:B----4-:R-:W4:Y:S04]  /*22b10*/  LDL.LU R28, [R1+0x704] ;  /* 0x00070400011c7983 */ /* 0x010f280000300800 */
[----:B------:R1:W-:Y:S01]  /*22b20*/  LDGSTS.E [R8+0x28400], [R2.64], P0 ;  /* 0x2840000002087fae */ /* 0x0003e20008121848 */
[----:B------:R-:W-:Y:S01]  /*22b30*/  IADD3 R35, P1, R35, UR7, RZ ;  /* 0x0000000723237c10 */ /* 0x000fe2000ff3e0ff */
[----:B-1----:R-:W-:-:S02]  /*22b40*/  IMAD.MOV.U32 R2, RZ, RZ, R13 ;  /* 0x000000ffff027224 */ /* 0x002fc400078e000d */
[----:B------:R-:W-:Y:S02]  /*22b50*/  IMAD.MOV.U32 R3, RZ, RZ, R15 ;  /* 0x000000ffff037224 */ /* 0x000fe400078e000f */
[----:B------:R-:W4:Y:S01]  /*22b60*/  LDL.LU R15, [R1+0x350] ;  /* 0x00035000010f7983 */ /* 0x000f220000300800 */
[----:B------:R-:W-:-:S03]  /*22b70*/  IADD3 R29, P2, R29, UR7, RZ ;  /* 0x000000071d1d7c10 */ /* 0x000fc6000ff5e0ff */
[----:B------:R1:W-:Y:S01]  /*22b80*/  LDGSTS.E [R8+0x29400], [R2.64], P0 ;  /* 0x2940000002087fae */ /* 0x0003e20008121848 */
[----:B------:R-:W-:-:S03]  /*22b90*/  IADD3.X R44, R44, UR6, RZ, P1, !PT ;  /* 0x000000062c2c7c10 */ /* 0x000fc60008ffe4ff */
[----:B------:R-:W4:Y:S04]  /*22ba0*/  LDL.LU R13, [R1+0x390] ;  /* 0x00039000010d7983 */ /* 0x000f280000300800 */
[----:B------:R-:W-:Y:S01]  /*22bb0*/  STL [R1+0x5c8], R35 ;  /* 0x0005c82301007387 */ /* 0x000fe20000100800 */
[----:B-1----:R-:W-:Y:S02]  /*22bc0*/  IMAD.MOV.U32 R2, RZ, RZ, R35 ;  /* 0x000000ffff027224 */ /* 0x002fe400078e0023 */
[----:B------:R-:W-:Y:S01]  /*22bd0*/  IMAD.MOV.U32 R3, RZ, RZ, R44 ;  /* 0x000000ffff037224 */ /* 0x000fe200078e002c */
[----:B------:R-:W-:Y:S04]  /*22be0*/  STL [R1+0x5c4], R44 ;  /* 0x0005c42c01007387 */ /* 0x000fe80000100800 */
[----:B------:R1:W-:Y:S01]  /*22bf0*/  STL [R1+0x608], R29 ;  /* 0x0006081d01007387 */ /* 0x0003e20000100800 */
[----:B------:R-:W-:-:S03]  /*22c00*/  IADD3.X R31, R31, UR6, RZ, P2, !PT ;  /* 0x000000061f1f7c10 */ /* 0x000fc600097fe4ff */
[----:B------:R1:W-:Y:S01]  /*22c10*/  LDGSTS.E [R8+0x2a400], [R2.64], P0 ;  /* 0x2a40000002087fae */ /* 0x0003e20008121848 */
[----:B------:R-:W-:-:S03]  /*22c20*/  IADD3 R33, P1, R33, UR7, RZ ;  /* 0x0000000721217c10 */ /* 0x000fc6000ff3e0ff */
[----:B------:R1:W-:Y:S01]  /*22c30*/  STL [R1+0x604], R31 ;  /* 0x0006041f01007387 */ /* 0x0003e20000100800 */
[----:B------:R-:W-:Y:S01]  /*22c40*/  IADD3 R30, P2, R30, UR7, RZ ;  /* 0x000000071e1e7c10 */ /* 0x000fe2000ff5e0ff */
[----:B-1----:R-:W-:Y:S02]  /*22c50*/  IMAD.MOV.U32 R2, RZ, RZ, R29 ;  /* 0x000000ffff027224 */ /* 0x002fe400078e001d */
[----:B------:R-:W-:Y:S01]  /*22c60*/  IMAD.MOV.U32 R3, RZ, RZ, R31 ;  /* 0x000000ffff037224 */ /* 0x000fe200078e001f */
[----:B------:R-:W4:Y:S04]  /*22c70*/  LDL.LU R29, [R1+0x34c] ;  /* 0x00034c00011d7983 */ /* 0x000f280000300800 */
[----:B------:R1:W-:Y:S04]  /*22c80*/  LDGSTS.E [R8+0x2b400], [R2.64], P0 ;  /* 0x2b40000002087fae */ /* 0x0003e80008121848 */
[----:B------:R-:W4:Y:S04]  /*22c90*/  LDL.LU R31, [R1+0x38c] ;  /* 0x00038c00011f7983 */ /* 0x000f280000300800 */
[----:B------:R-:W-:Y:S01]  /*22ca0*/  STL [R1+0x648], R33 ;  /* 0x0006482101007387 */ /* 0x000fe20000100800 */
[----:B-1----:R-:W-:Y:S01]  /*22cb0*/  IMAD.MOV.U32 R2, RZ, RZ, R33 ;  /* 0x000000ffff027224 */ /* 0x002fe200078e0021 */
[----:B--2---:R-:W-:-:S05]  /*22cc0*/  IADD3.X R34, R34, UR6, RZ, P1, !PT ;  /* 0x0000000622227c10 */ /* 0x004fca0008ffe4ff */
[----:B------:R-:W-:Y:S01]  /*22cd0*/  IMAD.MOV.U32 R3, RZ, RZ, R34 ;  /* 0x000000ffff037224 */ /* 0x000fe200078e0022 */
[----:B------:R-:W-:Y:S01]  /*22ce0*/  IADD3.X R32, R32, UR6, RZ, P2, !PT ;  /* 0x0000000620207c10 */ /* 0x000fe200097fe4ff */
[----:B------:R-:W-:Y:S04]  /*22cf0*/  STL [R1+0x644], R34 ;  /* 0x0006442201007387 */ /* 0x000fe80000100800 */
[----:B------:R-:W-:Y:S04]  /*22d00*/  STL [R1+0x688], R30 ;  /* 0x0006881e01007387 */ /* 0x000fe80000100800 */
[----:B------:R1:W-:Y:S04]  /*22d10*/  LDGSTS.E [R8+0x2c400], [R2.64], P0 ;  /* 0x2c40000002087fae */ /* 0x0003e80008121848 */
[----:B------:R2:W-:Y:S01]  /*22d20*/  STL [R1+0x684], R32 ;  /* 0x0006842001007387 */ /* 0x0005e20000100800 */
[----:B-1----:R-:W-:-:S02]  /*22d30*/  IMAD.MOV.U32 R3, RZ, RZ, R32 ;  /* 0x000000ffff037224 */ /* 0x002fc400078e0020 */
[----:B------:R-:W-:Y:S01]  /*22d40*/  IMAD.MOV.U32 R2, RZ, RZ, R30 ;  /* 0x000000ffff027224 */ /* 0x000fe200078e001e */
[----:B--2---:R-:W2:Y:S04]  /*22d50*/  LDL.LU R32, [R1+0x3cc] ;  /* 0x0003cc0001207983 */ /* 0x004ea80000300800 */
[----:B------:R-:W2:Y:S04]  /*22d60*/  LDL.LU R30, [R1+0x3d0] ;  /* 0x0003d000011e7983 */ /* 0x000ea80000300800 */
[----:B------:R-:W2:Y:S01]  /*22d70*/  LDL.LU R44, [R1+0x40c] ;  /* 0x00040c00012c7983 */ /* 0x000ea20000300800 */
[----:B------:R-:W-:-:S03]  /*22d80*/  IADD3 R10, P1, R10, UR7, RZ ;  /* 0x000000070a0a7c10 */ /* 0x000fc6000ff3e0ff */
[----:B------:R-:W2:Y:S01]  /*22d90*/  LDL.LU R35, [R1+0x410] ;  /* 0x0004100001237983 */ /* 0x000ea20000300800 */
[----:B---3--:R-:W-:-:S03]  /*22da0*/  IADD3 R11, P2, R11, UR7, RZ ;  /* 0x000000070b0b7c10 */ /* 0x008fc6000ff5e0ff */
[----:B------:R1:W-:Y:S04]  /*22db0*/  STL [R1+0x6c8], R10 ;  /* 0x0006c80a01007387 */ /* 0x0003e80000100800 */
[----:B------:R3:W-:Y:S01]  /*22dc0*/  LDGSTS.E [R8+0x2d400], [R2.64], P0 ;  /* 0x2d40000002087fae */ /* 0x0007e20008121848 */
[----:B-----5:R-:W-:-:S05]  /*22dd0*/  IADD3.X R14, R14, UR6, RZ, P1, !PT ;  /* 0x000000060e0e7c10 */ /* 0x020fca0008ffe4ff */
[----:B------:R5:W-:Y:S01]  /*22de0*/  STL [R1+0x6c4], R14 ;  /* 0x0006c40e01007387 */ /* 0x000be20000100800 */
[----:B----4-:R-:W-:Y:S01]  /*22df0*/  IADD3.X R28, R28, UR6, RZ, P2, !PT ;  /* 0x000000061c1c7c10 */ /* 0x010fe200097fe4ff */
[----:B---3--:R-:W-:Y:S02]  /*22e00*/  IMAD.MOV.U32 R2, RZ, RZ, R10 ;  /* 0x000000ffff027224 */ /* 0x008fe400078e000a */
[----:B------:R3:W-:Y:S01]  /*22e10*/  STL [R1+0x708], R11 ;  /* 0x0007080b01007387 */ /* 0x0007e20000100800 */
[----:B------:R-:W-:-:S03]  /*22e20*/  IMAD.MOV.U32 R3, RZ, RZ, R14 ;  /* 0x000000ffff037224 */ /* 0x000fc600078e000e */
[----:B-1----:R-:W4:Y:S04]  /*22e30*/  LDL.LU R10, [R1+0x450] ;  /* 0x00045000010a7983 */ /* 0x002f280000300800 */
[----:B------:R1:W-:Y:S04]  /*22e40*/  STL [R1+0x704], R28 ;  /* 0x0007041c01007387 */ /* 0x0003e80000100800 */
[----:B-----5:R-:W5:Y:S04]  /*22e50*/  LDL.LU R14, [R1+0x490] ;  /* 0x00049000010e7983 */ /* 0x020f680000300800 */
[----:B------:R-:W5:Y:S04]  /*22e60*/  LDL.LU R33, [R1+0x44c] ;  /* 0x00044c0001217983 */ /* 0x000f680000300800 */
[----:B------:R-:W5:Y:S01]  /*22e70*/  LDL.LU R34, [R1+0x48c] ;  /* 0x00048c0001227983 */ /* 0x000f620000300800 */
[----:B------:R-:W-:-:S03]  /*22e80*/  IADD3 R15, P1, R15, UR7, RZ ;  /* 0x000000070f0f7c10 */ /* 0x000fc6000ff3e0ff */
[----:B------:R1:W-:Y:S01]  /*22e90*/  LDGSTS.E [R8+0x2e400], [R2.64], P0 ;  /* 0x2e40000002087fae */ /* 0x0003e20008121848 */
[----:B------:R-:W-:Y:S01]  /*22ea0*/  IADD3 R13, P2, R13, UR7, RZ ;  /* 0x000000070d0d7c10 */ /* 0x000fe2000ff5e0ff */
[----:B-1----:R-:W-:Y:S02]  /*22eb0*/  IMAD.MOV.U32 R2, RZ, RZ, R11 ;  /* 0x000000ffff027224 */ /* 0x002fe400078e000b */
[----:B------:R-:W-:Y:S01]  /*22ec0*/  IMAD.MOV.U32 R3, RZ, RZ, R28 ;  /* 0x000000ffff037224 */ /* 0x000fe200078e001c */
[----:B---3--:R-:W-:Y:S01]  /*22ed0*/  LOP3.LUT R11, R252, 0x30, RZ, 0x3c, !PT ;  /* 0x00000030fc0b7812 */ /* 0x008fe200078e3cff */
[----:B------:R1:W-:Y:S04]  /*22ee0*/  STL [R1+0x350], R15 ;  /* 0x0003500f01007387 */ /* 0x0003e80000100800 */
[----:B------:R3:W-:Y:S04]  /*22ef0*/  LDGSTS.E [R8+0x2f400], [R2.64], P0 ;  /* 0x2f40000002087fae */ /* 0x0007e80008121848 */
[----:B------:R-:W-:Y:S01]  /*22f00*/  STL [R1+0x390], R13 ;  /* 0x0003900d01007387 */ /* 0x000fe20000100800 */
[----:B---3--:R-:W-:Y:S01]  /*22f10*/  IMAD.U32 R8, RZ, RZ, UR5 ;  /* 0x00000005ff087e24 */ /* 0x008fe2000f8e00ff */
[----:B------:R-:W-:-:S03]  /*22f20*/  IADD3.X R29, R29, UR6, RZ, P1, !PT ;  /* 0x000000061d1d7c10 */ /* 0x000fc60008ffe4ff */
[----:B------:R-:W-:Y:S02]  /*22f30*/  IMAD R8, R8, 0x10000, R11 ;  /* 0x0001000008087824 */ /* 0x000fe400078e020b */
[----:B------:R3:W-:Y:S01]  /*22f40*/  STL [R1+0x34c], R29 ;  /* 0x00034c1d01007387 */ /* 0x0007e20000100800 */
[----:B------:R-:W-:-:S03]  /*22f50*/  IMAD.MOV.U32 R2, RZ, RZ, R15 ;  /* 0x000000ffff027224 */ /* 0x000fc600078e000f */
[----:B------:R-:W5:Y:S01]  /*22f60*/  LDL.LU R11, [R1+0x4d0] ;  /* 0x0004d000010b7983 */ /* 0x000f620000300800 */
[----:B------:R-:W-:-:S03]  /*22f70*/  IMAD.MOV.U32 R3, RZ, RZ, R29 ;  /* 0x000000ffff037224 */ /* 0x000fc600078e001d */
[----:B------:R-:W5:Y:S01]  /*22f80*/  LDL.LU R28, [R1+0x510] ;  /* 0x00051000011c7983 */ /* 0x000f620000300800 */
[----:B------:R-:W-:-:S03]  /*22f90*/  IADD3.X R31, R31, UR6, RZ, P2, !PT ;  /* 0x000000061f1f7c10 */ /* 0x000fc600097fe4ff */
[----:B-1----:R-:W5:Y:S04]  /*22fa0*/  LDL.LU R15, [R1+0x4cc] ;  /* 0x0004cc00010f7983 */ /* 0x002f680000300800 */
[----:B---3--:R-:W3:Y:S04]  /*22fb0*/  LDL.LU R29, [R1+0x50c] ;  /* 0x00050c00011d7983 */ /* 0x008ee80000300800 */
[----:B------:R1:W-:Y:S04]  /*22fc0*/  LDGSTS.E [R8+0x20600], [R2.64], P0 ;  /* 0x2060000002087fae */ /* 0x0003e80008121848 */
[----:B------:R1:W-:Y:S02]  /*22fd0*/  STL [R1+0x38c], R31 ;  /* 0x00038c1f01007387 */ /* 0x0003e40000100800 */
[----:B-1----:R-:W-:-:S02]  /*22fe0*/  IMAD.MOV.U32 R2, RZ, RZ, R13 ;  /* 0x000000ffff027224 */ /* 0x002fc400078e000d */
[----:B------:R-:W-:Y:S02]  /*22ff0*/  IMAD.MOV.U32 R3, RZ, RZ, R31 ;  /* 0x000000ffff037224 */ /* 0x000fe400078e001f */
[----:B------:R-:W3:Y:S04]  /*23000*/  LDL.LU R31, [R1+0x550] ;  /* 0x00055000011f7983 */ /* 0x000ee80000300800 */
[----:B------:R-:W3:Y:S04]  /*23010*/  LDL.LU R13, [R1+0x590] ;  /* 0x00059000010d7983 */ /* 0x000ee80000300800 */
[----:B------:R1:W-:Y:S01]  /*23020*/  LDGSTS.E [R8+0x21600], [R2.64], P0 ;  /* 0x2160000002087fae */ /* 0x0003e20008121848 */
[----:B--2---:R-:W-:-:S04]  /*23030*/  IADD3 R30, P1, R30, UR7, RZ ;  /* 0x000000071e1e7c10 */ /* 0x004fc8000ff3e0ff */
[----:B------:R-:W-:Y:S01]  /*23040*/  IADD3.X R32, R32, UR6, RZ, P1, !PT ;  /* 0x0000000620207c10 */ /* 0x000fe20008ffe4ff */
[----:B------:R-:W-:Y:S01]  /*23050*/  STL [R1+0x3d0], R30 ;  /* 0x0003d01e01007387 */ /* 0x000fe20000100800 */
[----:B------:R-:W-:-:S03]  /*23060*/  IADD3 R35, P2, R35, UR7, RZ ;  /* 0x0000000723237c10 */ /* 0x000fc6000ff5e0ff */
[----:B------:R2:W-:Y:S01]  /*23070*/  STL [R1+0x3cc], R32 ;  /* 0x0003cc2001007387 */ /* 0x0005e20000100800 */
[----:B-1----:R-:W-:Y:S01]  /*23080*/  IMAD.MOV.U32 R3, RZ, RZ, R32 ;  /* 0x000000ffff037224 */ /* 0x002fe200078e0020 */
[----:B------:R-:W-:Y:S02]  /*23090*/  IADD3.X R44, R44, UR6, RZ, P2, !PT ;  /* 0x000000062c2c7c10 */ /* 0x000fe400097fe4ff */
[----:B------:R-:W-:Y:S01]  /*230a0*/  STL [R1+0x410], R35 ;  /* 0x0004102301007387 */ /* 0x000fe20000100800 */
[----:B------:R-:W-:-:S03]  /*230b0*/  IMAD.MOV.U32 R2, RZ, RZ, R30 ;  /* 0x000000ffff027224 */ /* 0x000fc600078e001e */
[----:B--2---:R-:W2:Y:S04]  /*230c0*/  LDL.LU R32, [R1+0x54c] ;  /* 0x00054c0001207983 */ /* 0x004ea80000300800 */
[----:B------:R-:W-:Y:S04]  /*230d0*/  STL [R1+0x40c], R44 ;  /* 0x00040c2c01007387 */ /* 0x000fe80000100800 */
[----:B------:R-:W2:Y:S04]  /*230e0*/  LDL.LU R30, [R1+0x58c] ;  /* 0x00058c00011e7983 */ /* 0x000ea80000300800 */
[----:B------:R1:W-:Y:S01]  /*230f0*/  LDGSTS.E [R8+0x22600], [R2.64], P0 ;  /* 0x2260000002087fae */ /* 0x0003e20008121848 */
[----:B----4-:R-:W-:Y:S01]  /*23100*/  IADD3 R10, P1, R10, UR7, RZ ;  /* 0x000000070a0a7c10 */ /* 0x010fe2000ff3e0ff */
[----:B-1----:R-:W-:-:S02]  /*23110*/  IMAD.MOV.U32 R2, RZ, RZ, R35 ;  /* 0x000000ffff027224 */ /* 0x002fc400078e0023 */
[----:B------:R-:W-:Y:S01]  /*23120*/  IMAD.MOV.U32 R3, RZ, RZ, R44 ;  /* 0x000000ffff037224 */ /* 0x000fe200078e002c */
[----:B-----5:R-:W-:Y:S02]  /*23130*/  IADD3 R14, P2, R14, UR7, RZ ;  /* 0x000000070e0e7c10 */ /* 0x020fe4000ff5e0ff */
[----:B------:R-:W-:Y:S01]  /*23140*/  IADD3.X R33, R33, UR6, RZ, P1, !PT ;  /* 0x0000000621217c10 */ /* 0x000fe20008ffe4ff */
[----:B------:R-:W-:Y:S01]  /*23150*/  STL [R1+0x450], R10 ;  /* 0x0004500a01007387 */ /* 0x000fe20000100800 */
[----:B------:R-:W-:-:S03]  /*23160*/  IADD3.X R34, R34, UR6, RZ, P2, !PT ;  /* 0x0000000622227c10 */ /* 0x000fc600097fe4ff */
[----:B------:R1:W-:Y:S04]  /*23170*/  LDGSTS.E [R8+0x23600], [R2.64], P0 ;  /* 0x2360000002087fae */ /* 0x0003e80008121848 */
[----:B------:R4:W-:Y:S04]  /*23180*/  STL [R1+0x44c], R33 ;  /* 0x00044c2101007387 */ /* 0x0009e80000100800 */
[----:B------:R-:W-:Y:S01]  /*23190*/  STL [R1+0x490], R14 ;  /* 0x0004900e01007387 */ /* 0x000fe20000100800 */
[----:B-1----:R-:W-:Y:S02]  /*231a0*/  IMAD.MOV.U32 R2, RZ, RZ, R10 ;  /* 0x000000ffff027224 */ /* 0x002fe400078e000a */
[----:B------:R-:W-:-:S02]  /*231b0*/  IMAD.MOV.U32 R3, RZ, RZ, R33 ;  /* 0x000000ffff037224 */ /* 0x000fc400078e0021 */
[----:B----4-:R-:W4:Y:S04]  /*231c0*/  LDL.LU R33, [R1+0x5d0] ;  /* 0x0005d00001217983 */ /* 0x010f280000300800 */
[----:B------:R1:W-:Y:S04]  /*231d0*/  STL [R1+0x48c], R34 ;  /* 0x00048c2201007387 */ /* 0x0003e80000100800 */
[----:B------:R5:W-:Y:S04]  /*231e0*/  LDGSTS.E [R8+0x24600], [R2.64], P0 ;  /* 0x2460000002087fae */ /* 0x000be80008121848 */
[----:B------:R-:W4:Y:S01]  /*231f0*/  LDL.LU R10, [R1+0x610] ;  /* 0x00061000010a7983 */ /* 0x000f220000300800 */
[----:B-----5:R-:W-:-:S03]  /*23200*/  IMAD.MOV.U32 R3, RZ, RZ, R34 ;  /* 0x000000ffff037224 */ /* 0x020fc600078e0022 */
[----:B-1----:R-:W5:Y:S01]  /*23210*/  LDL.LU R34, [R1+0x5cc] ;  /* 0x0005cc0001227983 */ /* 0x002f620000300800 */
[----:B------:R-:W-:-:S03]  /*23220*/  IMAD.MOV.U32 R2, RZ, RZ, R14 ;  /* 0x000000ffff027224 */ /* 0x000fc600078e000e */
[----:B------:R-:W5:Y:S04]  /*23230*/  LDL.LU R14, [R1+0x60c] ;  /* 0x00060c00010e7983 */ /* 0x000f680000300800 */
[----:B------:R1:W-:Y:S01]  /*23240*/  LDGSTS.E [R8+0x25600], [R2.64], P0 ;  /* 0x2560000002087fae */ /* 0x0003e20008121848 */
[----:B------:R-:W-:Y:S02]  /*23250*/  IADD3 R11, P1, R11, UR7, RZ ;  /* 0x000000070b0b7c10 */ /* 0x000fe4000ff3e0ff */
[----:B------:R-:W-:Y:S02]  /*23260*/  IADD3 R28, P2, R28, UR7, RZ ;  /* 0x000000071c1c7c10 */ /* 0x000fe4000ff5e0ff */
[----:B------:R-:W-:Y:S01]  /*23270*/  IADD3.X R15, R15, UR6, RZ, P1, !PT ;  /* 0x000000060f0f7c10 */ /* 0x000fe20008ffe4ff */
[----:B------:R3:W-:Y:S01]  /*23280*/  STL [R1+0x4d0], R11 ;  /* 0x0004d00b01007387 */ /* 0x0007e20000100800 */
[----:B-1----:R-:W-:Y:S01]  /*23290*/  IMAD.MOV.U32 R2, RZ, RZ, R11 ;  /* 0x000000ffff027224 */ /* 0x002fe200078e000b */
[----:B---3--:R-:W-:-:S02]  /*232a0*/  IADD3.X R29, R29, UR6, RZ, P2, !PT ;  /* 0x000000061d1d7c10 */ /* 0x008fc400097fe4ff */
[----:B------:R-:W-:Y:S01]  /*232b0*/  IMAD.MOV.U32 R3, RZ, RZ, R15 ;  /* 0x000000ffff037224 */ /* 0x000fe200078e000f */
[----:B------:R1:W-:Y:S04]  /*232c0*/  STL [R1+0x4cc], R15 ;  /* 0x0004cc0f01007387 */ /* 0x0003e80000100800 */
[----:B------:R-:W-:Y:S04]  /*232d0*/  STL [R1+0x510], R28 ;  /* 0x0005101c01007387 */ /* 0x000fe80000100800 */
[----:B------:R-:W3:Y:S04]  /*232e0*/  LDL.LU R11, [R1+0x650] ;  /* 0x00065000010b7983 */ /* 0x000ee80000300800 */
[----:B------:R1:W-:Y:S04]  /*232f0*/  STL [R1+0x50c], R29 ;  /* 0x00050c1d01007387 */ /* 0x0003e80000100800 */
[----:B------:R1:W-:Y:S01]  /*23300*/  LDGSTS.E [R8+0x26600], [R2.64], P0 ;  /* 0x2660000002087fae */ /* 0x0003e20008121848 */
[----:B------:R-:W-:-:S03]  /*23310*/  IADD3 R31, P1, R31, UR7, RZ ;  /* 0x000000071f1f7c10 */ /* 0x000fc6000ff3e0ff */
[----:B-1----:R-:W3:Y:S01]  /*23320*/  LDL.LU R15, [R1+0x690] ;  /* 0x00069000010f7983 */ /* 0x002ee20000300800 */
[----:B------:R-:W-:Y:S01]  /*23330*/  IADD3 R13, P2, R13, UR7, RZ ;  /* 0x000000070d0d7c10 */ /* 0x000fe2000ff5e0ff */
[----:B------:R-:W-:Y:S02]  /*23340*/  IMAD.MOV.U32 R3, RZ, RZ, R29 ;  /* 0x000000ffff037224 */ /* 0x000fe400078e001d */
[----:B------:R-:W3:Y:S01]  /*23350*/  LDL.LU R29, [R1+0x64c] ;  /* 0x00064c00011d7983 */ /* 0x000ee20000300800 */
[----:B------:R-:W-:-:S03]  /*23360*/  IMAD.MOV.U32 R2, RZ, RZ, R28 ;  /* 0x000000ffff027224 */ /* 0x000fc600078e001c */
[----:B------:R-:W3:Y:S04]  /*23370*/  LDL.LU R28, [R1+0x68c] ;  /* 0x00068c00011c7983 */ /* 0x000ee80000300800 */
[----:B------:R1:W-:Y:S04]  /*23380*/  STL [R1+0x550], R31 ;  /* 0x0005501f01007387 */ /* 0x0003e80000100800 */
[----:B------:R1:W-:Y:S02]  /*23390*/  LDGSTS.E [R8+0x27600], [R2.64], P0 ;  /* 0x2760000002087fae */ /* 0x0003e40008121848 */
[----:B-1----:R-:W-:Y:S01]  /*233a0*/  IMAD.MOV.U32 R2, RZ, RZ, R31 ;  /* 0x000000ffff027224 */ /* 0x002fe200078e001f */
[----:B--2---:R-:W-:-:S05]  /*233b0*/  IADD3.X R32, R32, UR6, RZ, P1, !PT ;  /* 0x0000000620207c10 */ /* 0x004fca0008ffe4ff */
[----:B------:R1:W-:Y:S01]  /*233c0*/  STL [R1+0x54c], R32 ;  /* 0x00054c2001007387 */ /* 0x0003e20000100800 */
[----:B------:R-:W-:-:S03]  /*233d0*/  IADD3.X R30, R30, UR6, RZ, P2, !PT ;  /* 0x000000061e1e7c10 */ /* 0x000fc600097fe4ff */
[----:B------:R-:W-:Y:S01]  /*233e0*/  STL [R1+0x590], R13 ;  /* 0x0005900d01007387 */ /* 0x000fe20000100800 */
[----:B------:R-:W-:-:S03]  /*233f0*/  IMAD.MOV.U32 R3, RZ, RZ, R32 ;  /* 0x000000ffff037224 */ /* 0x000fc600078e0020 */
[----:B------:R-:W2:Y:S04]  /*23400*/  LDL.LU R31, [R1+0x6d0] ;  /* 0x0006d000011f7983 */ /* 0x000ea80000300800 */
[----:B------:R4:W-:Y:S04]  /*23410*/  STL [R1+0x58c], R30 ;  /* 0x00058c1e01007387 */ /* 0x0009e80000100800 */
[----:B------:R-:W2:Y:S04]  /*23420*/  LDL.LU R35, [R1+0x710] ;  /* 0x0007100001237983 */ /* 0x000ea80000300800 */
[----:B-1----:R-:W2:Y:S04]  /*23430*/  LDL.LU R32, [R1+0x6cc] ;  /* 0x0006cc0001207983 */ /* 0x002ea80000300800 */
[----:B------:R-:W2:Y:S04]  /*23440*/  LDL.LU R44, [R1+0x70c] ;  /* 0x00070c00012c7983 */ /* 0x000ea80000300800 */
[----:B------:R1:W-:Y:S02]  /*23450*/  LDGSTS.E [R8+0x28600], [R2.64], P0 ;  /* 0x2860000002087fae */ /* 0x0003e40008121848 */
[----:B-1----:R-:W-:Y:S01]  /*23460*/  IMAD.MOV.U32 R2, RZ, RZ, R13 ;  /* 0x000000ffff027224 */ /* 0x002fe200078e000d */
[----:B----4-:R-:W-:Y:S01]  /*23470*/  IADD3 R33, P1, R33, UR7, RZ ;  /* 0x0000000721217c10 */ /* 0x010fe2000ff3e0ff */
[----:B------:R-:W-:-:S02]  /*23480*/  IMAD.MOV.U32 R3, RZ, RZ, R30 ;  /* 0x000000ffff037224 */ /* 0x000fc400078e001e */
[----:B------:R-:W4:Y:S04]  /*23490*/  LDL.LU R30, [R1+0x358] ;  /* 0x00035800011e7983 */ /* 0x000f280000300800 */
[----:B------:R-:W4:Y:S01]  /*234a0*/  LDL.LU R13, [R1+0x398] ;  /* 0x00039800010d7983 */ /* 0x000f220000300800 */
[----:B------:R-:W-:-:S03]  /*234b0*/  IADD3 R10, P2, R10, UR7, RZ ;  /* 0x000000070a0a7c10 */ /* 0x000fc6000ff5e0ff */
[----:B------:R-:W-:Y:S04]  /*234c0*/  STL [R1+0x5d0], R33 ;  /* 0x0005d02101007387 */ /* 0x000fe80000100800 */
[----:B------:R1:W-:Y:S01]  /*234d0*/  LDGSTS.E [R8+0x29600], [R2.64], P0 ;  /* 0x2960000002087fae */ /* 0x0003e20008121848 */
[----:B-----5:R-:W-:Y:S02]  /*234e0*/  IADD3.X R34, R34, UR6, RZ, P1, !PT ;  /* 0x0000000622227c10 */ /* 0x020fe40008ffe4ff */
[----:B------:R-:W-:-:S03]  /*234f0*/  IADD3.X R14, R14, UR6, RZ, P2, !PT ;  /* 0x000000060e0e7c10 */ /* 0x000fc600097fe4ff */
[----:B------:R5:W-:Y:S01]  /*23500*/  STL [R1+0x5cc], R34 ;  /* 0x0005cc2201007387 */ /* 0x000be20000100800 */
[----:B-1----:R-:W-:-:S03]  /*23510*/  IMAD.MOV.U32 R3, RZ, RZ, R34 ;  /* 0x000000ffff037224 */ /* 0x002fc600078e0022 */
[----:B------:R1:W-:Y:S01]  /*23520*/  STL [R1+0x610], R10 ;  /* 0x0006100a01007387 */ /* 0x0003e20000100800 */
[----:B------:R-:W-:-:S03]  /*23530*/  IMAD.MOV.U32 R2, RZ, RZ, R33 ;  /* 0x000000ffff027224 */ /* 0x000fc600078e0021 */
[----:B-----5:R-:W5:Y:S04]  /*23540*/  LDL.LU R34, [R1+0x354] ;  /* 0x0003540001227983 */ /* 0x020f680000300800 */
[----:B------:R1:W-:Y:S04]  /*23550*/  STL [R1+0x60c], R14 ;  /* 0x00060c0e01007387 */ /* 0x0003e80000100800 */
[----:B------:R-:W5:Y:S04]  /*23560*/  LDL.LU R33, [R1+0x394] ;  /* 0x0003940001217983 */ /* 0x000f680000300800 */
[----:B------:R1:W-:Y:S01]  /*23570*/  LDGSTS.E [R8+0x2a600], [R2.64], P0 ;  /* 0x2a60000002087fae */ /* 0x0003e20008121848 */
[----:B---3--:R-:W-:Y:S01]  /*23580*/  IADD3 R11, P1, R11, UR7, RZ ;  /* 0x000000070b0b7c10 */ /* 0x008fe2000ff3e0ff */
[----:B-1----:R-:W-:-:S02]  /*23590*/  IMAD.MOV.U32 R2, RZ, RZ, R10 ;  /* 0x000000ffff027224 */ /* 0x002fc400078e000a */
[----:B------:R-:W-:Y:S01]  /*235a0*/  IMAD.MOV.U32 R3, RZ, RZ, R14 ;  /* 0x000000ffff037224 */ /* 0x000fe200078e000e */
[----:B------:R-:W3:Y:S04]  /*235b0*/  LDL.LU R10, [R1+0x3d8] ;  /* 0x0003d800010a7983 */ /* 0x000ee80000300800 */
[----:B------:R-:W3:Y:S01]  /*235c0*/  LDL.LU R14, [R1+0x418] ;  /* 0x00041800010e7983 */ /* 0x000ee20000300800 */
[----:B------:R-:W-:-:S03]  /*235d0*/  IADD3 R15, P2, R15, UR7, RZ ;  /* 0x000000070f0f7c10 */ /* 0x000fc6000ff5e0ff */
[----:B------:R1:W-:Y:S04]  /*235e0*/  STL [R1+0x650], R11 ;  /* 0x0006500b01007387 */ /* 0x0003e80000100800 */
[----:B------:R1:W-:Y:S01]  /*235f0*/  LDGSTS.E [R8+0x2b600], [R2.64], P0 ;  /* 0x2b60000002087fae */ /* 0x0003e20008121848 */
[----:B------:R-:W-:Y:S02]  /*23600*/  IADD3.X R29, R29, UR6, RZ, P1, !PT ;  /* 0x000000061d1d7c10 */ /* 0x000fe40008ffe4ff */
[----:B------:R-:W-:-:S03]  /*23610*/  IADD3.X R28, R28, UR6, RZ, P2, !PT ;  /* 0x000000061c1c7c10 */ /* 0x000fc600097fe4ff */
[----:B------:R1:W-:Y:S02]  /*23620*/  STL [R1+0x64c], R29 ;  /* 0x00064c1d01007387 */ /* 0x0003e40000100800 */
[----:B-1----:R-:W-:Y:S02]  /*23630*/  IMAD.MOV.U32 R2, RZ, RZ, R11 ;  /* 0x000000ffff027224 */ /* 0x002fe400078e000b */
[----:B------:R1:W-:Y:S01]  /*23640*/  STL [R1+0x690], R15 ;  /* 0x0006900f01007387 */ /* 0x0003e20000100800 */
[----:B------:R-:W-:-:S03]  /*23650*/  IMAD.MOV.U32 R3, RZ, RZ, R29 ;  /* 0x000000ffff037224 */ /* 0x000fc600078e001d */
[----:B------:R-:W3:Y:S04]  /*23660*/  LDL.LU R11, [R1+0x3d4] ;  /* 0x0003d400010b7983 */ /* 0x000ee80000300800 */
[----:B------:R1:W-:Y:S04]  /*23670*/  STL [R1+0x68c], R28 ;  /* 0x00068c1c01007387 */ /* 0x0003e80000100800 */
[----:B------:R-:W3:Y:S04]  /*23680*/  LDL.LU R29, [R1+0x414] ;  /* 0x00041400011d7983 */ /* 0x000ee80000300800 */
[----:B------:R1:W-:Y:S02]  /*23690*/  LDGSTS.E [R8+0x2c600], [R2.64], P0 ;  /* 0x2c60000002087fae */ /* 0x0003e40008121848 */
[----:B-1----:R-:W-:-:S02]  /*236a0*/  IMAD.MOV.U32 R2, RZ, RZ, R15 ;  /* 0x000000ffff027224 */ /* 0x002fc400078e000f */
[----:B------:R-:W-:Y:S01]  /*236b0*/  IMAD.MOV.U32 R3, RZ, RZ, R28 ;  /* 0x000000ffff037224 */ /* 0x000fe200078e001c */
[----:B------:R-:W3:Y:S04]  /*236c0*/  LDL.LU R15, [R1+0x458] ;  /* 0x00045800010f7983 */ /* 0x000ee80000300800 */
[----:B------:R-:W3:Y:S04]  /*236d0*/  LDL.LU R28, [R1+0x498] ;  /* 0x00049800011c7983 */ /* 0x000ee80000300800 */
[----:B------:R1:W-:Y:S01]  /*236e0*/  LDGSTS.E [R8+0x2d600], [R2.64], P0 ;  /* 0x2d60000002087fae */ /* 0x0003e20008121848 */
[----:B--2---:R-:W-:-:S05]  /*236f0*/  IADD3 R31, P1, R31, UR7, RZ ;  /* 0x000000071f1f7c10 */ /* 0x004fca000ff3e0ff */
[----:B------:R-:W-:Y:S01]  /*23700*/  STL [R1+0x6d0], R31 ;  /* 0x0006d01f01007387 */ /* 0x000fe20000100800 */
[----:B------:R-:W-:Y:S02]  /*23710*/  IADD3 R35, P2, R35, UR7, RZ ;  /* 0x0000000723237c10 */ /* 0x000fe4000ff5e0ff */
[----:B------:R-:W-:Y:S02]  /*23720*/  IADD3.X R32, R32, UR6, RZ, P1, !PT ;  /* 0x0000000620207c10 */ /* 0x000fe40008ffe4ff */
[----:B------:R-:W-:-:S03]  /*23730*/  IADD3.X R44, R44, UR6, RZ, P2, !PT ;  /* 0x000000062c2c7c10 */ /* 0x000fc600097fe4ff */
[----:B------:R2:W-:Y:S01]  /*23740*/  STL [R1+0x6cc], R32 ;  /* 0x0006cc2001007387 */ /* 0x0005e20000100800 */
[----:B-1----:R-:W-:-:S03]  /*23750*/  IMAD.MOV.U32 R3, RZ, RZ, R32 ;  /* 0x000000ffff037224 */ /* 0x002fc600078e0020 */
[----:B------:R-:W-:Y:S01]  /*23760*/  STL [R1+0x710], R35 ;  /* 0x0007102301007387 */ /* 0x000fe20000100800 */
[----:B------:R-:W-:-:S03]  /*23770*/  IMAD.MOV.U32 R2, RZ, RZ, R31 ;  /* 0x000000ffff027224 */ /* 0x000fc600078e001f */
[----:B--2---:R-:W2:Y:S04]  /*23780*/  LDL.LU R32, [R1+0x454] ;  /* 0x0004540001207983 */ /* 0x004ea80000300800 */
[----:B------:R-:W-:Y:S04]  /*23790*/  STL [R1+0x70c], R44 ;  /* 0x00070c2c01007387 */ /* 0x000fe80000100800 */
[----:B------:R-:W2:Y:S04]  /*237a0*/  LDL.LU R31, [R1+0x494] ;  /* 0x00049400011f7983 */ /* 0x000ea80000300800 */
[----:B------:R1:W-:Y:S01]  /*237b0*/  LDGSTS.E [R8+0x2e600], [R2.64], P0 ;  /* 0x2e60000002087fae */ /* 0x0003e20008121848 */
[----:B----4-:R-:W-:-:S02]  /*237c0*/  IADD3 R30, P1, R30, UR7, RZ ;  /* 0x000000071e1e7c10 */ /* 0x010fc4000ff3e0ff */
[----:B------:R-:W-:-:S03]  /*237d0*/  IADD3 R13, P2, R13, UR7, RZ ;  /* 0x000000070d0d7c10 */ /* 0x000fc6000ff5e0ff */
[----:B------:R4:W-:Y:S01]  /*237e0*/  STL [R1+0x358], R30 ;  /* 0x0003581e01007387 */ /* 0x0009e20000100800 */
[----:B-1----:R-:W-:Y:S02]  /*237f0*/  IMAD.MOV.U32 R2, RZ, RZ, R35 ;  /* 0x000000ffff027224 */ /* 0x002fe400078e0023 */
[----:B------:R-:W-:-:S05]  /*23800*/  IMAD.MOV.U32 R3, RZ, RZ, R44 ;  /* 0x000000ffff037224 */ /* 0x000fca00078e002c */
[----:B------:R1:W-:Y:S01]  /*23810*/  LDGSTS.E [R8+0x2f600], [R2.64], P0 ;  /* 0x2f60000002087fae */ /* 0x0003e20008121848 */
[----:B-----5:R-:W-:Y:S01]  /*23820*/  IADD3.X R34, R34, UR6, RZ, P1, !PT ;  /* 0x0000000622227c10 */ /* 0x020fe20008ffe4ff */
[----:B-1----:R-:W-:-:S04]  /*23830*/  IMAD.MOV.U32 R2, RZ, RZ, R30 ;  /* 0x000000ffff027224 */ /* 0x002fc800078e001e */
[----:B------:R-:W-:Y:S01]  /*23840*/  IMAD.MOV.U32 R3, RZ, RZ, R34 ;  /* 0x000000ffff037224 */ /* 0x000fe200078e0022 */
[----:B------:R-:W-:Y:S01]  /*23850*/  STL [R1+0x354], R34 ;  /* 0x0003542201007387 */ /* 0x000fe20000100800 */
[----:B------:R-:W-:-:S03]  /*23860*/  IADD3.X R33, R33, UR6, RZ, P2, !PT ;  /* 0x0000000621217c10 */ /* 0x000fc600097fe4ff */
[----:B------:R-:W-:Y:S04]  /*23870*/  STL [R1+0x398], R13 ;  /* 0x0003980d01007387 */ /* 0x000fe80000100800 */
[----:B----4-:R-:W4:Y:S04]  /*23880*/  LDL.LU R30, [R1+0x4d8] ;  /* 0x0004d800011e7983 */ /* 0x010f280000300800 */
[----:B------:R1:W-:Y:S04]  /*23890*/  STL [R1+0x394], R33 ;  /* 0x0003942101007387 */ /* 0x0003e80000100800 */
[----:B------:R5:W-:Y:S04]  /*238a0*/  LDGSTS.E [R9+0x20800], [R2.64], P0 ;  /* 0x2080000002097fae */ /* 0x000be80008121848 */
[----:B------:R-:W4:Y:S01]  /*238b0*/  LDL.LU R8, [R1+0x518] ;  /* 0x0005180001087983 */ /* 0x000f220000300800 */
[----:B-----5:R-:W-:-:S03]  /*238c0*/  IMAD.MOV.U32 R3, RZ, RZ, R33 ;  /* 0x000000ffff037224 */ /* 0x020fc600078e0021 */
[----:B-1----:R-:W5:Y:S01]  /*238d0*/  LDL.LU R33, [R1+0x4d4] ;  /* 0x0004d40001217983 */ /* 0x002f620000300800 */
[----:B------:R-:W-:-:S03]  /*238e0*/  IMAD.MOV.U32 R2, RZ, RZ, R13 ;  /* 0x000000ffff027224 */ /* 0x000fc600078e000d */
[----:B------:R-:W5:Y:S01]  /*238f0*/  LDL.LU R13, [R1+0x514] ;  /* 0x00051400010d7983 */ /* 0x000f620000300800 */
[----:B---3--:R-:W-:Y:S02]  /*23900*/  IADD3 R10, P1, R10, UR7, RZ ;  /* 0x000000070a0a7c10 */ /* 0x008fe4000ff3e0ff */
[----:B------:R-:W-:Y:S01]  /*23910*/  IADD3 R14, P2, R14, UR7, RZ ;  /* 0x000000070e0e7c10 */ /* 0x000fe2000ff5e0ff */
[----:B------:R1:W-:Y:S04]  /*23920*/  LDGSTS.E [R9+0x21800], [R2.64], P0 ;  /* 0x2180000002097fae */ /* 0x0003e80008121848 */
[----:B------:R3:W-:Y:S01]  /*23930*/  STL [R1+0x3d8], R10 ;  /* 0x0003d80a01007387 */ /* 0x0007e20000100800 */
[----:B------:R-:W-:Y:S01]  /*23940*/  IADD3.X R11, R11, UR6, RZ, P1, !PT ;  /* 0x000000060b0b7c10 */ /* 0x000fe20008ffe4ff */
[----:B-1----:R-:W-:-:S04]  /*23950*/  IMAD.MOV.U32 R2, RZ, RZ, R10 ;  /* 0x000000ffff027224 */ /* 0x002fc800078e000a */
[----:B------:R-:W-:Y:S01]  /*23960*/  IMAD.MOV.U32 R3, RZ, RZ, R11 ;  /* 0x000000ffff037224 */ /* 0x000fe200078e000b */
[----:B------:R1:W-:Y:S01]  /*23970*/  STL [R1+0x3d4], R11 ;  /* 0x0003d40b01007387 */ /* 0x0003e20000100800 */
[----:B------:R-:W-:-:S03]  /*23980*/  IADD3.X R29, R29, UR6, RZ, P2, !PT ;  /* 0x000000061d1d7c10 */ /* 0x000fc600097fe4ff */
[----:B------:R-:W-:Y:S04]  /*23990*/  STL [R1+0x418], R14 ;  /* 0x0004180e01007387 */ /* 0x000fe80000100800 */
[----:B---3--:R-:W3:Y:S04]  /*239a0*/  LDL.LU R10, [R1+0x558] ;  /* 0x00055800010a7983 */ /* 0x008ee80000300800 */
[----:B------:R1:W-:Y:S04]  /*239b0*/  STL [R1+0x414], R29 ;  /* 0x0004141d01007387 */ /* 0x0003e80000100800 */
[----:B------:R1:W-:Y:S04]  /*239c0*/  LDGSTS.E [R9+0x22800], [R2.64], P0 ;  /* 0x2280000002097fae */ /* 0x0003e80008121848 */
[----:B-1----:R-:W3:Y:S01]  /*239d0*/  LDL.LU R11, [R1+0x598] ;  /* 0x00059800010b7983 */ /* 0x002ee20000300800 */
[----:B------:R-:W-:-:S02]  /*239e0*/  IADD3 R15, P1, R15, UR7, RZ ;  /* 0x000000070f0f7c10 */ /* 0x000fc4000ff3e0ff */
        /* <DEDUP_REMOVED lines=11> */
[----:B------:R-:W-:Y:S04]  /*23aa0*/  STL [R1+0x498], R28 ;  /* 0x0004981c01007387 */ /* 0x000fe80000100800 */
[----:B------:R-:W2:Y:S04]  /*23ab0*/  LDL.LU R34, [R1+0x5d8] ;  /* 0x0005d80001227983 */ /* 0x000ea80000300800 */
[----:B------:R1:W-:Y:S04]  /*23ac0*/  STL [R1+0x494], R31 ;  /* 0x0004941f01007387 */ /* 0x0003e80000100800 */
[----:B------:R-:W2:Y:S04]  /*23ad0*/  LDL.LU R15, [R1+0x618] ;  /* 0x00061800010f7983 */ /* 0x000ea80000300800 */
[----:B------:R-:W2:Y:S01]  /*23ae0*/  LDL.LU R35, [R1+0x5d4] ;  /* 0x0005d40001237983 */ /* 0x000ea20000300800 */
[----:B------:R-:W-:-:S03]  /*23af0*/  IMAD.MOV.U32 R3, RZ, RZ, R32 ;  /* 0x000000ffff037224 */ /* 0x000fc600078e0020 */
[----:B-1----:R-:W2:Y:S04]  /*23b00*/  LDL.LU R32, [R1+0x614] ;  /* 0x0006140001207983 */ /* 0x002ea80000300800 */
[----:B------:R1:W-:Y:S02]  /*23b10*/  LDGSTS.E [R9+0x24800], [R2.64], P0 ;  /* 0x2480000002097fae */ /* 0x0003e40008121848 */
[----:B-1----:R-:W-:Y:S02]  /*23b20*/  IMAD.MOV.U32 R2, RZ, RZ, R28 ;  /* 0x000000ffff027224 */ /* 0x002fe400078e001c */
[----:B------:R-:W-:Y:S02]  /*23b30*/  IMAD.MOV.U32 R3, RZ, RZ, R31 ;  /* 0x000000ffff037224 */ /* 0x000fe400078e001f */
[----:B------:R-:W2:Y:S04]  /*23b40*/  LDL.LU R31, [R1+0x658] ;  /* 0x00065800011f7983 */ /* 0x000ea80000300800 */
[----:B------:R-:W2:Y:S04]  /*23b50*/  LDL.LU R28, [R1+0x698] ;  /* 0x00069800011c7983 */ /* 0x000ea80000300800 */
[----:B------:R1:W-:Y:S01]  /*23b60*/  LDGSTS.E [R9+0x25800], [R2.64], P0 ;  /* 0x2580000002097fae */ /* 0x0003e20008121848 */
[----:B----4-:R-:W-:-:S05]  /*23b70*/  IADD3 R30, P1, R30, UR7, RZ ;  /* 0x000000071e1e7c10 */ /* 0x010fca000ff3e0ff */
[----:B------:R-:W-:Y:S01]  /*23b80*/  STL [R1+0x4d8], R30 ;  /* 0x0004d81e01007387 */ /* 0x000fe20000100800 */
[----:B------:R-:W-:Y:S02]  /*23b90*/  IADD3 R8, P2, R8, UR7, RZ ;  /* 0x0000000708087c10 */ /* 0x000fe4000ff5e0ff */
[----:B-----5:R-:W-:Y:S02]  /*23ba0*/  IADD3.X R33, R33, UR6, RZ, P1, !PT ;  /* 0x0000000621217c10 */ /* 0x020fe40008ffe4ff */
[----:B------:R-:W-:-:S03]  /*23bb0*/  IADD3.X R13, R13, UR6, RZ, P2, !PT ;  /* 0x000000060d0d7c10 */ /* 0x000fc600097fe4ff */
[----:B------:R4:W-:Y:S01]  /*23bc0*/  STL [R1+0x4d4], R33 ;  /* 0x0004d42101007387 */ /* 0x0009e20000100800 */
[----:B-1----:R-:W-:-:S03]  /*23bd0*/  IMAD.MOV.U32 R3, RZ, RZ, R33 ;  /* 0x000000ffff037224 */ /* 0x002fc600078e0021 */
[----:B------:R-:W-:Y:S01]  /*23be0*/  STL [R1+0x518], R8 ;  /* 0x0005180801007387 */ /* 0x000fe20000100800 */
[----:B------:R-:W-:-:S03]  /*23bf0*/  IMAD.MOV.U32 R2, RZ, RZ, R30 ;  /* 0x000000ffff027224 */ /* 0x000fc600078e001e */
[----:B----4-:R-:W4:Y:S04]  /*23c00*/  LDL.LU R33, [R1+0x654] ;  /* 0x0006540001217983 */ /* 0x010f280000300800 */
[----:B------:R1:W-:Y:S04]  /*23c10*/  STL [R1+0x514], R13 ;  /* 0x0005140d01007387 */ /* 0x0003e80000100800 */
[----:B------:R-:W5:Y:S04]  /*23c20*/  LDL.LU R30, [R1+0x694] ;  /* 0x00069400011e7983 */ /* 0x000f680000300800 */
[----:B------:R1:W-:Y:S01]  /*23c30*/  LDGSTS.E [R9+0x26800], [R2.64], P0 ;  /* 0x2680000002097fae */ /* 0x0003e20008121848 */
[----:B---3--:R-:W-:Y:S01]  /*23c40*/  IADD3 R10, P1, R10, UR7, RZ ;  /* 0x000000070a0a7c10 */ /* 0x008fe2000ff3e0ff */
[----:B-1----:R-:W-:-:S02]  /*23c50*/  IMAD.MOV.U32 R2, RZ, RZ, R8 ;  /* 0x000000ffff027224 */ /* 0x002fc400078e0008 */
[----:B------:R-:W-:Y:S02]  /*23c60*/  IMAD.MOV.U32 R3, RZ, RZ, R13 ;  /* 0x000000ffff037224 */ /* 0x000fe400078e000d */
[----:B------:R-:W3:Y:S01]  /*23c70*/  LDL.LU R13, [R1+0x6d8] ;  /* 0x0006d800010d7983 */ /* 0x000ee20000300800 */
[----:B------:R-:W-:-:S03]  /*23c80*/  IADD3 R11, P2, R11, UR7, RZ ;  /* 0x000000070b0b7c10 */ /* 0x000fc6000ff5e0ff */
[----:B------:R-:W3:Y:S04]  /*23c90*/  LDL.LU R8, [R1+0x718] ;  /* 0x0007180001087983 */ /* 0x000ee80000300800 */
[----:B------:R1:W-:Y:S01]  /*23ca0*/  LDGSTS.E [R9+0x27800], [R2.64], P0 ;  /* 0x2780000002097fae */ /* 0x0003e20008121848 */
[----:B------:R-:W-:-:S03]  /*23cb0*/  IADD3.X R29, R29, UR6, RZ, P1, !PT ;  /* 0x000000061d1d7c10 */ /* 0x000fc60008ffe4ff */
[----:B------:R-:W-:Y:S01]  /*23cc0*/  STL [R1+0x558], R10 ;  /* 0x0005580a01007387 */ /* 0x000fe20000100800 */
[----:B------:R-:W-:-:S03]  /*23cd0*/  IADD3.X R14, R14, UR6, RZ, P2, !PT ;  /* 0x000000060e0e7c10 */ /* 0x000fc600097fe4ff */
[----:B------:R1:W-:Y:S02]  /*23ce0*/  STL [R1+0x554], R29 ;  /* 0x0005541d01007387 */ /* 0x0003e40000100800 */
[----:B-1----:R-:W-:Y:S02]  /*23cf0*/  IMAD.MOV.U32 R2, RZ, RZ, R10 ;  /* 0x000000ffff027224 */ /* 0x002fe400078e000a */
[----:B------:R-:W-:Y:S01]  /*23d00*/  IMAD.MOV.U32 R3, RZ, RZ, R29 ;  /* 0x000000ffff037224 */ /* 0x000fe200078e001d */
[----:B------:R-:W-:Y:S04]  /*23d10*/  STL [R1+0x598], R11 ;  /* 0x0005980b01007387 */ /* 0x000fe80000100800 */
[----:B------:R1:W-:Y:S04]  /*23d20*/  LDGSTS.E [R9+0x28800], [R2.64], P0 ;  /* 0x2880000002097fae */ /* 0x0003e80008121848 */
[----:B------:R-:W3:Y:S04]  /*23d30*/  LDL.LU R29, [R1+0x6d4] ;  /* 0x0006d400011d7983 */ /* 0x000ee80000300800 */
[----:B------:R1:W-:Y:S04]  /*23d40*/  STL [R1+0x594], R14 ;  /* 0x0005940e01007387 */ /* 0x0003e80000100800 */
[----:B------:R-:W3:Y:S01]  /*23d50*/  LDL.LU R10, [R1+0x714] ;  /* 0x00071400010a7983 */ /* 0x000ee20000300800 */
[----:B-1----:R-:W-:-:S02]  /*23d60*/  IMAD.MOV.U32 R2, RZ, RZ, R11 ;  /* 0x000000ffff027224 */ /* 0x002fc400078e000b */
[----:B------:R-:W-:Y:S02]  /*23d70*/  IMAD.MOV.U32 R3, RZ, RZ, R14 ;  /* 0x000000ffff037224 */ /* 0x000fe400078e000e */
[----:B------:R-:W3:Y:S04]  /*23d80*/  LDL.LU R14, [R1+0x360] ;  /* 0x00036000010e7983 */ /* 0x000ee80000300800 */
[----:B------:R1:W-:Y:S04]  /*23d90*/  LDGSTS.E [R9+0x29800], [R2.64], P0 ;  /* 0x2980000002097fae */ /* 0x0003e80008121848 */
[----:B------:R-:W3:Y:S01]  /*23da0*/  LDL.LU R11, [R1+0x3a0] ;  /* 0x0003a000010b7983 */ /* 0x000ee20000300800 */
[----:B--2---:R-:W-:-:S05]  /*23db0*/  IADD3 R34, P1, R34, UR7, RZ ;  /* 0x0000000722227c10 */ /* 0x004fca000ff3e0ff */
[----:B-1----:R-:W-:Y:S01]  /*23dc0*/  IMAD.MOV.U32 R2, RZ, RZ, R34 ;  /* 0x000000ffff027224 */ /* 0x002fe200078e0022 */
[----:B------:R-:W-:Y:S02]  /*23dd0*/  IADD3 R15, P2, R15, UR7, RZ ;  /* 0x000000070f0f7c10 */ /* 0x000fe4000ff5e0ff */
[----:B------:R-:W-:Y:S01]  /*23de0*/  IADD3.X R35, R35, UR6, RZ, P1, !PT ;  /* 0x0000000623237c10 */ /* 0x000fe20008ffe4ff */
[----:B------:R-:W-:Y:S01]  /*23df0*/  STL [R1+0x5d8], R34 ;  /* 0x0005d82201007387 */ /* 0x000fe20000100800 */
[----:B------:R-:W-:-:S03]  /*23e00*/  IADD3.X R32, R32, UR6, RZ, P2, !PT ;  /* 0x0000000620207c10 */ /* 0x000fc600097fe4ff */
[----:B------:R-:W-:Y:S01]  /*23e10*/  IMAD.MOV.U32 R3, RZ, RZ, R35 ;  /* 0x000000ffff037224 */ /* 0x000fe200078e0023 */
[----:B------:R-:W-:Y:S04]  /*23e20*/  STL [R1+0x5d4], R35 ;  /* 0x0005d42301007387 */ /* 0x000fe80000100800 */
[----:B------:R-:W-:Y:S04]  /*23e30*/  STL [R1+0x618], R15 ;  /* 0x0006180f01007387 */ /* 0x000fe80000100800 */
[----:B------:R1:W-:Y:S04]  /*23e40*/  LDGSTS.E [R9+0x2a800], [R2.64], P0 ;  /* 0x2a80000002097fae */ /* 0x0003e80008121848 */
[----:B------:R2:W-:Y:S01]  /*23e50*/  STL [R1+0x614], R32 ;  /* 0x0006142001007387 */ /* 0x0005e20000100800 */
[----:B-1----:R-:W-:-:S03]  /*23e60*/  IMAD.MOV.U32 R3, RZ, RZ, R32 ;  /* 0x000000ffff037224 */ /* 0x002fc600078e0020 */
[----:B--2---:R-:W2:Y:S01]  /*23e70*/  LDL.LU R32, [R1+0x35c] ;  /* 0x00035c0001207983 */ /* 0x004ea20000300800 */
[----:B------:R-:W-:Y:S01]  /*23e80*/  IADD3 R31, P1, R31, UR7, RZ ;  /* 0x000000071f1f7c10 */ /* 0x000fe2000ff3e0ff */
[----:B------:R-:W-:Y:S01]  /*23e90*/  IMAD.MOV.U32 R2, RZ, RZ, R15 ;  /* 0x000000ffff027224 */ /* 0x000fe200078e000f */
[----:B------:R-:W-:Y:S01]  /*23ea0*/  IADD3 R28, P2, R28, UR7, RZ ;  /* 0x000000071c1c7c10 */ /* 0x000fe2000ff5e0ff */
[----:B------:R-:W2:Y:S04]  /*23eb0*/  LDL.LU R15, [R1+0x39c] ;  /* 0x00039c00010f7983 */ /* 0x000ea80000300800 */
[----:B------:R1:W-:Y:S04]  /*23ec0*/  LDGSTS.E [R9+0x2b800], [R2.64], P0 ;  /* 0x2b80000002097fae */ /* 0x0003e80008121848 */
[----:B------:R4:W-:Y:S01]  /*23ed0*/  STL [R1+0x658], R31 ;  /* 0x0006581f01007387 */ /* 0x0009e20000100800 */
[----:B-1----:R-:W-:Y:S01]  /*23ee0*/  IMAD.MOV.U32 R2, RZ, RZ, R31 ;  /* 0x000000ffff027224 */ /* 0x002fe200078e001f */
[----:B----4-:R-:W-:-:S05]  /*23ef0*/  IADD3.X R33, R33, UR6, RZ, P1, !PT ;  /* 0x0000000621217c10 */ /* 0x010fca0008ffe4ff */
[----:B------:R-:W-:Y:S01]  /*23f00*/  IMAD.MOV.U32 R3, RZ, RZ, R33 ;  /* 0x000000ffff037224 */ /* 0x000fe200078e0021 */
[----:B-----5:R-:W-:Y:S01]  /*23f10*/  IADD3.X R30, R30, UR6, RZ, P2, !PT ;  /* 0x000000061e1e7c10 */ /* 0x020fe200097fe4ff */
[----:B------:R-:W-:Y:S04]  /*23f20*/  STL [R1+0x654], R33 ;  /* 0x0006542101007387 */ /* 0x000fe80000100800 */
[----:B------:R1:W-:Y:S04]  /*23f30*/  STL [R1+0x698], R28 ;  /* 0x0006981c01007387 */ /* 0x0003e80000100800 */
[----:B------:R4:W-:Y:S04]  /*23f40*/  LDGSTS.E [R9+0x2c800], [R2.64], P0 ;  /* 0x2c80000002097fae */ /* 0x0009e80008121848 */
[----:B------:R-:W-:Y:S04]  /*23f50*/  STL [R1+0x694], R30 ;  /* 0x0006941e01007387 */ /* 0x000fe80000100800 */
[----:B------:R-:W5:Y:S01]  /*23f60*/  LDL.LU R31, [R1+0x3dc] ;  /* 0x0003dc00011f7983 */ /* 0x000f620000300800 */
[----:B----4-:R-:W-:-:S03]  /*23f70*/  IMAD.MOV.U32 R2, RZ, RZ, R28 ;  /* 0x000000ffff027224 */ /* 0x010fc600078e001c */
[----:B-1----:R-:W4:Y:S04]  /*23f80*/  LDL.LU R28, [R1+0x3e0] ;  /* 0x0003e000011c7983 */ /* 0x002f280000300800 */
[----:B------:R-:W5:Y:S04]  /*23f90*/  LDL.LU R44, [R1+0x41c] ;  /* 0x00041c00012c7983 */ /* 0x000f680000300800 */
[----:B------:R-:W5:Y:S01]  /*23fa0*/  LDL.LU R35, [R1+0x420] ;  /* 0x0004200001237983 */ /* 0x000f620000300800 */
[----:B---3--:R-:W-:Y:S01]  /*23fb0*/  IADD3 R13, P1, R13, UR7, RZ ;  /* 0x000000070d0d7c10 */ /* 0x008fe2000ff3e0ff */
[----:B------:R-:W-:Y:S01]  /*23fc0*/  IMAD.MOV.U32 R3, RZ, RZ, R30 ;  /* 0x000000ffff037224 */ /* 0x000fe200078e001e */
[----:B------:R-:W-:-:S03]  /*23fd0*/  IADD3 R8, P2, R8, UR7, RZ ;  /* 0x0000000708087c10 */ /* 0x000fc6000ff5e0ff */
[----:B------:R-:W-:Y:S04]  /*23fe0*/  STL [R1+0x6d8], R13 ;  /* 0x0006d80d01007387 */ /* 0x000fe80000100800 */
[----:B------:R1:W-:Y:S01]  /*23ff0*/  LDGSTS.E [R9+0x2d800], [R2.64], P0 ;  /* 0x2d80000002097fae */ /* 0x0003e20008121848 */
[----:B------:R-:W-:-:S05]  /*24000*/  IADD3.X R29, R29, UR6, RZ, P1, !PT ;  /* 0x000000061d1d7c10 */ /* 0x000fca0008ffe4ff */
[----:B------:R3:W-:Y:S01]  /*24010*/  STL [R1+0x6d4], R29 ;  /* 0x0006d41d01007387 */ /* 0x0007e20000100800 */
[----:B-1----:R-:W-:Y:S01]  /*24020*/  IMAD.MOV.U32 R3, RZ, RZ, R29 ;  /* 0x000000ffff037224 */ /* 0x002fe200078e001d */
[----:B------:R-:W-:Y:S02]  /*24030*/  IADD3.X R10, R10, UR6, RZ, P2, !PT ;  /* 0x000000060a0a7c10 */ /* 0x000fe400097fe4ff */
[----:B------:R-:W-:Y:S01]  /*24040*/  STL [R1+0x718], R8 ;  /* 0x0007180801007387 */ /* 0x000fe20000100800 */
[----:B------:R-:W-:-:S03]  /*24050*/  IMAD.MOV.U32 R2, RZ, RZ, R13 ;  /* 0x000000ffff027224 */ /* 0x000fc600078e000d */
[----:B---3--:R-:W3:Y:S04]  /*24060*/  LDL.LU R29, [R1+0x460] ;  /* 0x00046000011d7983 */ /* 0x008ee80000300800 */
[----:B------:R1:W-:Y:S01]  /*24070*/  STL [R1+0x714], R10 ;  /* 0x0007140a01007387 */ /* 0x0003e20000100800 */
[----:B------:R-:W-:-:S03]  /*24080*/  IADD3 R14, P1, R14, UR7, RZ ;  /* 0x000000070e0e7c10 */ /* 0x000fc6000ff3e0ff */
[----:B------:R-:W3:Y:S04]  /*24090*/  LDL.LU R13, [R1+0x4a0] ;  /* 0x0004a000010d7983 */ /* 0x000ee80000300800 */
[----:B------:R-:W3:Y:S01]  /*240a0*/  LDL.LU R34, [R1+0x45c] ;  /* 0x00045c0001227983 */ /* 0x000ee20000300800 */
[----:B------:R-:W-:-:S03]  /*240b0*/  IADD3 R11, P2, R11, UR7, RZ ;  /* 0x000000070b0b7c10 */ /* 0x000fc6000ff5e0ff */
[----:B------:R1:W-:Y:S04]  /*240c0*/  LDGSTS.E [R9+0x2e800], [R2.64], P0 ;  /* 0x2e80000002097fae */ /* 0x0003e80008121848 */
[----:B------:R-:W3:Y:S04]  /*240d0*/  LDL.LU R33, [R1+0x49c] ;  /* 0x00049c0001217983 */ /* 0x000ee80000300800 */
[----:B------:R2:W-:Y:S01]  /*240e0*/  STL [R1+0x360], R14 ;  /* 0x0003600e01007387 */ /* 0x0005e20000100800 */
[----:B-1----:R-:W-:Y:S01]  /*240f0*/  IMAD.MOV.U32 R3, RZ, RZ, R10 ;  /* 0x000000ffff037224 */ /* 0x002fe200078e000a */
[----:B------:R-:W-:Y:S01]  /*24100*/  LOP3.LUT R10, R252, 0x50, RZ, 0x3c, !PT ;  /* 0x00000050fc0a7812 */ /* 0x000fe200078e3cff */
[----:B------:R-:W-:-:S02]  /*24110*/  IMAD.MOV.U32 R2, RZ, RZ, R8 ;  /* 0x000000ffff027224 */ /* 0x000fc400078e0008 */
[----:B------:R-:W-:Y:S01]  /*24120*/  IMAD.U32 R8, RZ, RZ, UR5 ;  /* 0x00000005ff087e24 */ /* 0x000fe2000f8e00ff */
[----:B------:R-:W-:Y:S03]  /*24130*/  STL [R1+0x3a0], R11 ;  /* 0x0003a00b01007387 */ /* 0x000fe60000100800 */
[----:B------:R-:W-:Y:S01]  /*24140*/  IMAD R8, R8, 0x10000, R10 ;  /* 0x0001000008087824 */ /* 0x000fe200078e020a */
[----:B------:R1:W-:Y:S02]  /*24150*/  LDGSTS.E [R9+0x2f800], [R2.64], P0 ;  /* 0x2f80000002097fae */ /* 0x0003e40008121848 */
[----:B-1----:R-:W-:Y:S01]  /*24160*/  IMAD.MOV.U32 R2, RZ, RZ, R14 ;  /* 0x000000ffff027224 */ /* 0x002fe200078e000e */
[----:B--2---:R-:W-:-:S05]  /*24170*/  IADD3.X R32, R32, UR6, RZ, P1, !PT ;  /* 0x0000000620207c10 */ /* 0x004fca0008ffe4ff */
[----:B------:R1:W-:Y:S04]  /*24180*/  STL [R1+0x35c], R32 ;  /* 0x00035c2001007387 */ /* 0x0003e80000100800 */
[----:B------:R-:W2:Y:S04]  /*24190*/  LDL.LU R10, [R1+0x4e0] ;  /* 0x0004e000010a7983 */ /* 0x000ea80000300800 */
[----:B------:R-:W2:Y:S04]  /*241a0*/  LDL.LU R30, [R1+0x520] ;  /* 0x00052000011e7983 */ /* 0x000ea80000300800 */
[----:B------:R-:W2:Y:S01]  /*241b0*/  LDL.LU R14, [R1+0x4dc] ;  /* 0x0004dc00010e7983 */ /* 0x000ea20000300800 */
[----:B------:R-:W-:-:S03]  /*241c0*/  IMAD.MOV.U32 R3, RZ, RZ, R32 ;  /* 0x000000ffff037224 */ /* 0x000fc600078e0020 */
[----:B-1----:R-:W2:Y:S01]  /*241d0*/  LDL.LU R32, [R1+0x51c] ;  /* 0x00051c0001207983 */ /* 0x002ea20000300800 */
[----:B------:R-:W-:-:S03]  /*241e0*/  IADD3.X R15, R15, UR6, RZ, P2, !PT ;  /* 0x000000060f0f7c10 */ /* 0x000fc600097fe4ff */
[----:B------:R1:W-:Y:S04]  /*241f0*/  LDGSTS.E [R8+0x20a00], [R2.64], P0 ;  /* 0x20a0000002087fae */ /* 0x0003e80008121848 */
[----:B------:R1:W-:Y:S02]  /*24200*/  STL [R1+0x39c], R15 ;  /* 0x00039c0f01007387 */ /* 0x0003e40000100800 */
[----:B-1----:R-:W-:Y:S02]  /*24210*/  IMAD.MOV.U32 R2, RZ, RZ, R11 ;  /* 0x000000ffff027224 */ /* 0x002fe400078e000b */
[----:B------:R-:W-:Y:S02]  /*24220*/  IMAD.MOV.U32 R3, RZ, RZ, R15 ;  /* 0x000000ffff037224 */ /* 0x000fe400078e000f */
[----:B------:R-:W2:Y:S04]  /*24230*/  LDL.LU R15, [R1+0x560] ;  /* 0x00056000010f7983 */ /* 0x000ea80000300800 */
[----:B------:R-:W2:Y:S04]  /*24240*/  LDL.LU R11, [R1+0x5a0] ;  /* 0x0005a000010b7983 */ /* 0x000ea80000300800 */
[----:B------:R1:W-:Y:S01]  /*24250*/  LDGSTS.E [R8+0x21a00], [R2.64], P0 ;  /* 0x21a0000002087fae */ /* 0x0003e20008121848 */
[----:B----4-:R-:W-:-:S04]  /*24260*/  IADD3 R28, P1, R28, UR7, RZ ;  /* 0x000000071c1c7c10 */ /* 0x010fc8000ff3e0ff */
[----:B-----5:R-:W-:Y:S01]  /*24270*/  IADD3.X R31, R31, UR6, RZ, P1, !PT ;  /* 0x000000061f1f7c10 */ /* 0x020fe20008ffe4ff */
[----:B------:R-:W-:Y:S01]  /*24280*/  STL [R1+0x3e0], R28 ;  /* 0x0003e01c01007387 */ /* 0x000fe20000100800 */
[----:B------:R-:W-:-:S03]  /*24290*/  IADD3 R35, P2, R35, UR7, RZ ;  /* 0x0000000723237c10 */ /* 0x000fc6000ff5e0ff */
[----:B------:R4:W-:Y:S01]  /*242a0*/  STL [R1+0x3dc], R31 ;  /* 0x0003dc1f01007387 */ /* 0x0009e20000100800 */
[----:B-1----:R-:W-:Y:S01]  /*242b0*/  IMAD.MOV.U32 R3, RZ, RZ, R31 ;  /* 0x000000ffff037224 */ /* 0x002fe200078e001f */
[----:B------:R-:W-:Y:S02]  /*242c0*/  IADD3.X R44, R44, UR6, RZ, P2, !PT ;  /* 0x000000062c2c7c10 */ /* 0x000fe400097fe4ff */
[----:B------:R-:W-:Y:S01]  /*242d0*/  STL [R1+0x420], R35 ;  /* 0x0004202301007387 */ /* 0x000fe20000100800 */
[----:B------:R-:W-:-:S03]  /*242e0*/  IMAD.MOV.U32 R2, RZ, RZ, R28 ;  /* 0x000000ffff027224 */ /* 0x000fc600078e001c */
[----:B----4-:R-:W4:Y:S04]  /*242f0*/  LDL.LU R31, [R1+0x55c] ;  /* 0x00055c00011f7983 */ /* 0x010f280000300800 */
[----:B------:R-:W-:Y:S04]  /*24300*/  STL [R1+0x41c], R44 ;  /* 0x00041c2c01007387 */ /* 0x000fe80000100800 */
[----:B------:R-:W5:Y:S04]  /*24310*/  LDL.LU R28, [R1+0x59c] ;  /* 0x00059c00011c7983 */ /* 0x000f680000300800 */
[----:B------:R1:W-:Y:S01]  /*24320*/  LDGSTS.E [R8+0x22a00], [R2.64], P0 ;  /* 0x22a0000002087fae */ /* 0x0003e20008121848 */
[----:B---3--:R-:W-:Y:S01]  /*24330*/  IADD3 R29, P1, R29, UR7, RZ ;  /* 0x000000071d1d7c10 */ /* 0x008fe2000ff3e0ff */
[----:B-1----:R-:W-:-:S02]  /*24340*/  IMAD.MOV.U32 R2, RZ, RZ, R35 ;  /* 0x000000ffff027224 */ /* 0x002fc400078e0023 */
[----:B------:R-:W-:Y:S01]  /*24350*/  IMAD.MOV.U32 R3, RZ, RZ, R44 ;  /* 0x000000ffff037224 */ /* 0x000fe200078e002c */
[----:B------:R-:W-:-:S04]  /*24360*/  IADD3 R13, P2, R13, UR7, RZ ;  /* 0x000000070d0d7c10 */ /* 0x000fc8000ff5e0ff */
[----:B------:R1:W-:Y:S01]  /*24370*/  LDGSTS.E [R8+0x23a00], [R2.64], P0 ;  /* 0x23a0000002087fae */ /* 0x0003e20008121848 */
[----:B------:R-:W-:-:S03]  /*24380*/  IADD3.X R34, R34, UR6, RZ, P1, !PT ;  /* 0x0000000622227c10 */ /* 0x000fc60008ffe4ff */
[----:B------:R3:W-:Y:S04]  /*24390*/  STL [R1+0x460], R29 ;  /* 0x0004601d01007387 */ /* 0x0007e80000100800 */
[----:B------:R-:W-:Y:S01]  /*243a0*/  STL [R1+0x45c], R34 ;  /* 0x00045c2201007387 */ /* 0x000fe20000100800 */
[----:B------:R-:W-:Y:S01]  /*243b0*/  IADD3.X R33, R33, UR6, RZ, P2, !PT ;  /* 0x0000000621217c10 */ /* 0x000fe200097fe4ff */
[----:B-1----:R-:W-:Y:S02]  /*243c0*/  IMAD.MOV.U32 R2, RZ, RZ, R29 ;  /* 0x000000ffff027224 */ /* 0x002fe400078e001d */
[----:B------:R-:W-:Y:S01]  /*243d0*/  IMAD.MOV.U32 R3, RZ, RZ, R34 ;  /* 0x000000ffff037224 */ /* 0x000fe200078e0022 */
[----:B------:R-:W-:Y:S04]  /*243e0*/  STL [R1+0x4a0], R13 ;  /* 0x0004a00d01007387 */ /* 0x000fe80000100800 */
[----:B---3--:R-:W3:Y:S04]  /*243f0*/  LDL.LU R29, [R1+0x5e0] ;  /* 0x0005e000011d7983 */ /* 0x008ee80000300800 */
[----:B------:R1:W-:Y:S04]  /*24400*/  STL [R1+0x49c], R33 ;  /* 0x00049c2101007387 */ /* 0x0003e80000100800 */
[----:B------:R1:W-:Y:S04]  /*24410*/  LDGSTS.E [R8+0x24a00], [R2.64], P0 ;  /* 0x24a0000002087fae */ /* 0x0003e80008121848 */
[----:B------:R-:W3:Y:S01]  /*24420*/  LDL.LU R9, [R1+0x620] ;  /* 0x0006200001097983 */ /* 0x000ee20000300800 */
[----:B-1----:R-:W-:-:S03]  /*24430*/  IMAD.MOV.U32 R3, RZ, RZ, R33 ;  /* 0x000000ffff037224 */ /* 0x002fc600078e0021 */
[----:B------:R-:W3:Y:S01]  /*24440*/  LDL.LU R33, [R1+0x5dc] ;  /* 0x0005dc0001217983 */ /* 0x000ee20000300800 */
[----:B------:R-:W-:-:S03]  /*24450*/  IMAD.MOV.U32 R2, RZ, RZ, R13 ;  /* 0x000000ffff027224 */ /* 0x000fc600078e000d */
[----:B------:R-:W3:Y:S04]  /*24460*/  LDL.LU R13, [R1+0x61c] ;  /* 0x00061c00010d7983 */ /* 0x000ee80000300800 */
[----:B------:R1:W-:Y:S01]  /*24470*/  LDGSTS.E [R8+0x25a00], [R2.64], P0 ;  /* 0x25a0000002087fae */ /* 0x0003e20008121848 */
[----:B--2---:R-:W-:Y:S02]  /*24480*/  IADD3 R10, P1, R10, UR7, RZ ;  /* 0x000000070a0a7c10 */ /* 0x004fe4000ff3e0ff */
[----:B------:R-:W-:Y:S02]  /*24490*/  IADD3 R30, P2, R30, UR7, RZ ;  /* 0x000000071e1e7c10 */ /* 0x000fe4000ff5e0ff */
[----:B------:R-:W-:Y:S01]  /*244a0*/  IADD3.X R14, R14, UR6, RZ, P1, !PT ;  /* 0x000000060e0e7c10 */ /* 0x000fe20008ffe4ff */
[----:B------:R2:W-:Y:S01]  /*244b0*/  STL [R1+0x4e0], R10 ;  /* 0x0004e00a01007387 */ /* 0x0005e20000100800 */
[----:B-1----:R-:W-:Y:S01]  /*244c0*/  IMAD.MOV.U32 R2, RZ, RZ, R10 ;  /* 0x000000ffff027224 */ /* 0x002fe200078e000a */
[----:B------:R-:W-:-:S02]  /*244d0*/  IADD3.X R32, R32, UR6, RZ, P2, !PT ;  /* 0x0000000620207c10 */ /* 0x000fc400097fe4ff */
[----:B------:R-:W-:Y:S01]  /*244e0*/  IMAD.MOV.U32 R3, RZ, RZ, R14 ;  /* 0x000000ffff037224 */ /* 0x000fe200078e000e */
[----:B------:R1:W-:Y:S04]  /*244f0*/  STL [R1+0x4dc], R14 ;  /* 0x0004dc0e01007387 */ /* 0x0003e80000100800 */
[----:B------:R-:W-:Y:S04]  /*24500*/  STL [R1+0x520], R30 ;  /* 0x0005201e01007387 */ /* 0x000fe80000100800 */
[----:B--2---:R-:W2:Y:S04]  /*24510*/  LDL.LU R10, [R1+0x660] ;  /* 0x00066000010a7983 */ /* 0x004ea80000300800 */
[----:B------:R1:W-:Y:S04]  /*24520*/  STL [R1+0x51c], R32 ;  /* 0x00051c2001007387 */ /* 0x0003e80000100800 */
[----:B------:R1:W-:Y:S04]  /*24530*/  LDGSTS.E [R8+0x26a00], [R2.64], P0 ;  /* 0x26a0000002087fae */ /* 0x0003e80008121848 */
[----:B-1----:R-:W2:Y:S01]  /*24540*/  LDL.LU R14, [R1+0x6a0] ;  /* 0x0006a000010e7983 */ /* 0x002ea20000300800 */
[----:B------:R-:W-:Y:S01]  /*24550*/  IADD3 R15, P1, R15, UR7, RZ ;  /* 0x000000070f0f7c10 */ /* 0x000fe2000ff3e0ff */
[----:B------:R-:W-:-:S02]  /*24560*/  IMAD.MOV.U32 R3, RZ, RZ, R32 ;  /* 0x000000ffff037224 */ /* 0x000fc400078e0020 */
[----:B------:R-:W2:Y:S01]  /*24570*/  LDL.LU R32, [R1+0x65c] ;  /* 0x00065c0001207983 */ /* 0x000ea20000300800 */
[----:B------:R-:W-:-:S03]  /*24580*/  IMAD.MOV.U32 R2, RZ, RZ, R30 ;  /* 0x000000ffff027224 */ /* 0x000fc600078e001e */
[----:B------:R-:W2:Y:S01]  /*24590*/  LDL.LU R30, [R1+0x69c] ;  /* 0x00069c00011e7983 */ /* 0x000ea20000300800 */
[----:B------:R-:W-:-:S03]  /*245a0*/  IADD3 R11, P2, R11, UR7, RZ ;  /* 0x000000070b0b7c10 */ /* 0x000fc6000ff5e0ff */
[----:B------:R1:W-:Y:S04]  /*245b0*/  STL [R1+0x560], R15 ;  /* 0x0005600f01007387 */ /* 0x0003e80000100800 */
[----:B------:R1:W-:Y:S02]  /*245c0*/  LDGSTS.E [R8+0x27a00], [R2.64], P0 ;  /* 0x27a0000002087fae */ /* 0x0003e40008121848 */
[----:B-1----:R-:W-:Y:S01]  /*245d0*/  IMAD.MOV.U32 R2, RZ, RZ, R15 ;  /* 0x000000ffff027224 */ /* 0x002fe200078e000f */
[----:B----4-:R-:W-:-:S05]  /*245e0*/  IADD3.X R31, R31, UR6, RZ, P1, !PT ;  /* 0x000000061f1f7c10 */ /* 0x010fca0008ffe4ff */
[----:B------:R1:W-:Y:S01]  /*245f0*/  STL [R1+0x55c], R31 ;  /* 0x00055c1f01007387 */ /* 0x0003e20000100800 */
[----:B-----5:R-:W-:-:S03]  /*24600*/  IADD3.X R28, R28, UR6, RZ, P2, !PT ;  /* 0x000000061c1c7c10 */ /* 0x020fc600097fe4ff */
[----:B------:R-:W-:Y:S01]  /*24610*/  STL [R1+0x5a0], R11 ;  /* 0x0005a00b01007387 */ /* 0x000fe20000100800 */
[----:B------:R-:W-:-:S03]  /*24620*/  IMAD.MOV.U32 R3, RZ, RZ, R31 ;  /* 0x000000ffff037224 */ /* 0x000fc600078e001f */
[----:B------:R-:W4:Y:S04]  /*24630*/  LDL.LU R15, [R1+0x6e0] ;  /* 0x0006e000010f7983 */ /* 0x000f280000300800 */
[----:B------:R5:W-:Y:S04]  /*24640*/  STL [R1+0x59c], R28 ;  /* 0x00059c1c01007387 */ /* 0x000be80000100800 */
[----:B------:R-:W4:Y:S04]  /*24650*/  LDL.LU R34, [R1+0x720] ;  /* 0x0007200001227983 */ /* 0x000f280000300800 */
[----:B-1----:R-:W4:Y:S04]  /*24660*/  LDL.LU R31, [R1+0x6dc] ;  /* 0x0006dc00011f7983 */ /* 0x002f280000300800 */
[----:B------:R-:W4:Y:S04]  /*24670*/  LDL.LU R35, [R1+0x71c] ;  /* 0x00071c0001237983 */ /* 0x000f280000300800 */
[----:B------:R1:W-:Y:S02]  /*24680*/  LDGSTS.E [R8+0x28a00], [R2.64], P0 ;  /* 0x28a0000002087fae */ /* 0x0003e40008121848 */
[----:B-1----:R-:W-:-:S02]  /*24690*/  IMAD.MOV.U32 R2, RZ, RZ, R11 ;  /* 0x000000ffff027224 */ /* 0x002fc400078e000b */
[----:B------:R-:W-:Y:S02]  /*246a0*/  IMAD.MOV.U32 R3, RZ, RZ, R28 ;  /* 0x000000ffff037224 */ /* 0x000fe400078e001c */
[----:B-----5:R-:W5:Y:S01]  /*246b0*/  LDL.LU R28, [R1+0x368] ;  /* 0x00036800011c7983 */ /* 0x020f620000300800 */
[----:B---3--:R-:W-:-:S03]  /*246c0*/  IADD3 R29, P1, R29, UR7, RZ ;  /* 0x000000071d1d7c10 */ /* 0x008fc6000ff3e0ff */
[----:B------:R-:W3:Y:S04]  /*246d0*/  LDL.LU R11, [R1+0x3a8] ;  /* 0x0003a800010b7983 */ /* 0x000ee80000300800 */
[----:B------:R-:W-:Y:S04]  /*246e0*/  STL [R1+0x5e0], R29 ;  /* 0x0005e01d01007387 */ /* 0x000fe80000100800 */
[----:B------:R1:W-:Y:S01]  /*246f0*/  LDGSTS.E [R8+0x29a00], [R2.64], P0 ;  /* 0x29a0000002087fae */ /* 0x0003e20008121848 */
[----:B------:R-:W-:Y:S02]  /*24700*/  IADD3 R9, P2, R9, UR7, RZ ;  /* 0x0000000709097c10 */ /* 0x000fe4000ff5e0ff */
[----:B------:R-:W-:-:S02]  /*24710*/  IADD3.X R33, R33, UR6, RZ, P1, !PT ;  /* 0x0000000621217c10 */ /* 0x000fc40008ffe4ff */
        /* <DEDUP_REMOVED lines=15> */
[----:B------:R2:W-:Y:S01]  /*24810*/  STL [R1+0x660], R10 ;  /* 0x0006600a01007387 */ /* 0x0005e20000100800 */
[----:B-1----:R-:W-:Y:S01]  /*24820*/  IMAD.MOV.U32 R2, RZ, RZ, R10 ;  /* 0x000000ffff027224 */ /* 0x002fe200078e000a */
[----:B------:R-:W-:Y:S02]  /*24830*/  IADD3 R14, P2, R14, UR7, RZ ;  /* 0x000000070e0e7c10 */ /* 0x000fe4000ff5e0ff */
[----:B------:R-:W-:Y:S02]  /*24840*/  IADD3.X R32, R32, UR6, RZ, P1, !PT ;  /* 0x0000000620207c10 */ /* 0x000fe40008ffe4ff */
[----:B------:R-:W-:-:S03]  /*24850*/  IADD3.X R30, R30, UR6, RZ, P2, !PT ;  /* 0x000000061e1e7c10 */ /* 0x000fc600097fe4ff */
[----:B------:R1:W-:Y:S04]  /*24860*/  STL [R1+0x65c], R32 ;  /* 0x00065c2001007387 */ /* 0x0003e80000100800 */
[----:B------:R-:W-:Y:S04]  /*24870*/  STL [R1+0x6a0], R14 ;  /* 0x0006a00e01007387 */ /* 0x000fe80000100800 */
[----:B--2---:R-:W2:Y:S01]  /*24880*/  LDL.LU R10, [R1+0x3e4] ;  /* 0x0003e400010a7983 */ /* 0x004ea20000300800 */
[----:B------:R-:W-:-:S03]  /*24890*/  IMAD.MOV.U32 R3, RZ, RZ, R32 ;  /* 0x000000ffff037224 */ /* 0x000fc600078e0020 */
[----:B------:R1:W-:Y:S04]  /*248a0*/  STL [R1+0x69c], R30 ;  /* 0x00069c1e01007387 */ /* 0x0003e80000100800 */
[----:B-1----:R-:W2:Y:S04]  /*248b0*/  LDL.LU R32, [R1+0x424] ;  /* 0x0004240001207983 */ /* 0x002ea80000300800 */
[----:B------:R1:W-:Y:S02]  /*248c0*/  LDGSTS.E [R8+0x2ca00], [R2.64], P0 ;  /* 0x2ca0000002087fae */ /* 0x0003e40008121848 */
[----:B-1----:R-:W-:-:S02]  /*248d0*/  IMAD.MOV.U32 R2, RZ, RZ, R14 ;  /* 0x000000ffff027224 */ /* 0x002fc400078e000e */
[----:B------:R-:W-:Y:S02]  /*248e0*/  IMAD.MOV.U32 R3, RZ, RZ, R30 ;  /* 0x000000ffff037224 */ /* 0x000fe400078e001e */
[----:B------:R-:W2:Y:S04]  /*248f0*/  LDL.LU R30, [R1+0x468] ;  /* 0x00046800011e7983 */ /* 0x000ea80000300800 */
[----:B------:R-:W2:Y:S04]  /*24900*/  LDL.LU R14, [R1+0x4a8] ;  /* 0x0004a800010e7983 */ /* 0x000ea80000300800 */
[----:B------:R1:W-:Y:S01]  /*24910*/  LDGSTS.E [R8+0x2da00], [R2.64], P0 ;  /* 0x2da0000002087fae */ /* 0x0003e20008121848 */
[----:B----4-:R-:W-:-:S02]  /*24920*/  IADD3 R15, P1, R15, UR7, RZ ;  /* 0x000000070f0f7c10 */ /* 0x010fc4000ff3e0ff */
[----:B------:R-:W-:Y:S02]  /*24930*/  IADD3 R34, P2, R34, UR7, RZ ;  /* 0x0000000722227c10 */ /* 0x000fe4000ff5e0ff */
[----:B------:R-:W-:Y:S01]  /*24940*/  IADD3.X R31, R31, UR6, RZ, P1, !PT ;  /* 0x000000061f1f7c10 */ /* 0x000fe20008ffe4ff */
[----:B------:R-:W-:Y:S01]  /*24950*/  STL [R1+0x6e0], R15 ;  /* 0x0006e00f01007387 */ /* 0x000fe20000100800 */
[----:B------:R-:W-:-:S03]  /*24960*/  IADD3.X R35, R35, UR6, RZ, P2, !PT ;  /* 0x0000000623237c10 */ /* 0x000fc600097fe4ff */
[----:B------:R4:W-:Y:S01]  /*24970*/  STL [R1+0x6dc], R31 ;  /* 0x0006dc1f01007387 */ /* 0x0009e20000100800 */
[----:B-1----:R-:W-:-:S03]  /*24980*/  IMAD.MOV.U32 R3, RZ, RZ, R31 ;  /* 0x000000ffff037224 */ /* 0x002fc600078e001f */
[----:B------:R-:W-:Y:S01]  /*24990*/  STL [R1+0x720], R34 ;  /* 0x0007202201007387 */ /* 0x000fe20000100800 */
[----:B------:R-:W-:-:S03]  /*249a0*/  IMAD.MOV.U32 R2, RZ, RZ, R15 ;  /* 0x000000ffff027224 */ /* 0x000fc600078e000f */
[----:B----4-:R-:W4:Y:S04]  /*249b0*/  LDL.LU R31, [R1+0x464] ;  /* 0x00046400011f7983 */ /* 0x010f280000300800 */
[----:B------:R-:W-:Y:S04]  /*249c0*/  STL [R1+0x71c], R35 ;  /* 0x00071c2301007387 */ /* 0x000fe80000100800 */
[----:B------:R-:W4:Y:S01]  /*249d0*/  LDL.LU R15, [R1+0x4a4] ;  /* 0x0004a400010f7983 */ /* 0x000f220000300800 */
[----:B-----5:R-:W-:-:S03]  /*249e0*/  IADD3 R28, P1, R28, UR7, RZ ;  /* 0x000000071c1c7c10 */ /* 0x020fc6000ff3e0ff */
[----:B------:R1:W-:Y:S01]  /*249f0*/  LDGSTS.E [R8+0x2ea00], [R2.64], P0 ;  /* 0x2ea0000002087fae */ /* 0x0003e20008121848 */
[----:B---3--:R-:W-:-:S03]  /*24a00*/  IADD3 R11, P2, R11, UR7, RZ ;  /* 0x000000070b0b7c10 */ /* 0x008fc6000ff5e0ff */
[----:B------:R3:W-:Y:S01]  /*24a10*/  STL [R1+0x368], R28 ;  /* 0x0003681c01007387 */ /* 0x0007e20000100800 */
[----:B-1----:R-:W-:Y:S02]  /*24a20*/  IMAD.MOV.U32 R2, RZ, RZ, R34 ;  /* 0x000000ffff027224 */ /* 0x002fe400078e0022 */
[----:B------:R-:W-:-:S05]  /*24a30*/  IMAD.MOV.U32 R3, RZ, RZ, R35 ;  /* 0x000000ffff037224 */ /* 0x000fca00078e0023 */
[----:B------:R1:W-:Y:S02]  /*24a40*/  LDGSTS.E [R8+0x2fa00], [R2.64], P0 ;  /* 0x2fa0000002087fae */ /* 0x0003e40008121848 */
[----:B-1----:R-:W-:Y:S01]  /*24a50*/  IMAD.MOV.U32 R2, RZ, RZ, R28 ;  /* 0x000000ffff027224 */ /* 0x002fe200078e001c */
[----:B------:R-:W-:-:S05]  /*24a60*/  IADD3.X R33, R33, UR6, RZ, P1, !PT ;  /* 0x0000000621217c10 */ /* 0x000fca0008ffe4ff */
[----:B------:R-:W-:Y:S01]  /*24a70*/  IMAD.MOV.U32 R3, RZ, RZ, R33 ;  /* 0x000000ffff037224 */ /* 0x000fe200078e0021 */
[----:B------:R-:W-:Y:S01]  /*24a80*/  STL [R1+0x364], R33 ;  /* 0x0003642101007387 */ /* 0x000fe20000100800 */
[----:B------:R-:W-:-:S03]  /*24a90*/  IADD3.X R29, R29, UR6, RZ, P2, !PT ;  /* 0x000000061d1d7c10 */ /* 0x000fc600097fe4ff */
[----:B------:R-:W-:Y:S04]  /*24aa0*/  STL [R1+0x3a8], R11 ;  /* 0x0003a80b01007387 */ /* 0x000fe80000100800 */
[----:B---3--:R-:W3:Y:S04]  /*24ab0*/  LDL.LU R28, [R1+0x4e8] ;  /* 0x0004e800011c7983 */ /* 0x008ee80000300800 */
[----:B------:R1:W-:Y:S04]  /*24ac0*/  STL [R1+0x3a4], R29 ;  /* 0x0003a41d01007387 */ /* 0x0003e80000100800 */
[----:B------:R5:W-:Y:S04]  /*24ad0*/  LDGSTS.E [R12+0x20c00], [R2.64], P0 ;  /* 0x20c00000020c7fae */ /* 0x000be80008121848 */
[----:B------:R-:W3:Y:S01]  /*24ae0*/  LDL.LU R8, [R1+0x528] ;  /* 0x0005280001087983 */ /* 0x000ee20000300800 */
[----:B------:R-:W-:Y:S01]  /*24af0*/  IADD3 R9, P1, R9, UR7, RZ ;  /* 0x0000000709097c10 */ /* 0x000fe2000ff3e0ff */
[----:B-----5:R-:W-:-:S02]  /*24b00*/  IMAD.MOV.U32 R3, RZ, RZ, R29 ;  /* 0x000000ffff037224 */ /* 0x020fc400078e001d */
[----:B-1----:R-:W3:Y:S01]  /*24b10*/  LDL.LU R29, [R1+0x4e4] ;  /* 0x0004e400011d7983 */ /* 0x002ee20000300800 */
[----:B------:R-:W-:Y:S01]  /*24b20*/  IMAD.MOV.U32 R2, RZ, RZ, R11 ;  /* 0x000000ffff027224 */ /* 0x000fe200078e000b */
[----:B------:R-:W-:Y:S02]  /*24b30*/  IADD3 R13, P2, R13, UR7, RZ ;  /* 0x000000070d0d7c10 */ /* 0x000fe4000ff5e0ff */
[----:B------:R-:W3:Y:S04]  /*24b40*/  LDL.LU R11, [R1+0x524] ;  /* 0x00052400010b7983 */ /* 0x000ee80000300800 */
[----:B------:R1:W-:Y:S04]  /*24b50*/  LDGSTS.E [R12+0x21c00], [R2.64], P0 ;  /* 0x21c00000020c7fae */ /* 0x0003e80008121848 */
[----:B------:R2:W-:Y:S01]  /*24b60*/  STL [R1+0x3e8], R9 ;  /* 0x0003e80901007387 */ /* 0x0005e20000100800 */
[----:B-1----:R-:W-:Y:S01]  /*24b70*/  IMAD.MOV.U32 R2, RZ, RZ, R9 ;  /* 0x000000ffff027224 */ /* 0x002fe200078e0009 */
[----:B--2---:R-:W-:-:S05]  /*24b80*/  IADD3.X R10, R10, UR6, RZ, P1, !PT ;  /* 0x000000060a0a7c10 */ /* 0x004fca0008ffe4ff */
[----:B------:R-:W-:Y:S01]  /*24b90*/  IMAD.MOV.U32 R3, RZ, RZ, R10 ;  /* 0x000000ffff037224 */ /* 0x000fe200078e000a */
[----:B------:R1:W-:Y:S01]  /*24ba0*/  STL [R1+0x3e4], R10 ;  /* 0x0003e40a01007387 */ /* 0x0003e20000100800 */
[----:B------:R-:W-:-:S03]  /*24bb0*/  IADD3.X R32, R32, UR6, RZ, P2, !PT ;  /* 0x0000000620207c10 */ /* 0x000fc600097fe4ff */
[----:B------:R2:W-:Y:S04]  /*24bc0*/  STL [R1+0x428], R13 ;  /* 0x0004280d01007387 */ /* 0x0005e80000100800 */
[----:B------:R-:W5:Y:S04]  /*24bd0*/  LDL.LU R9, [R1+0x568] ;  /* 0x0005680001097983 */ /* 0x000f680000300800 */
[----:B------:R2:W-:Y:S04]  /*24be0*/  STL [R1+0x424], R32 ;  /* 0x0004242001007387 */ /* 0x0005e80000100800 */
[----:B------:R2:W-:Y:S04]  /*24bf0*/  LDGSTS.E [R12+0x22c00], [R2.64], P0 ;  /* 0x22c00000020c7fae */ /* 0x0005e80008121848 */
[----:B-1----:R-:W5:Y:S01]  /*24c00*/  LDL.LU R10, [R1+0x5a8] ;  /* 0x0005a800010a7983 */ /* 0x002f620000300800 */
[----:B------:R-:W-:Y:S01]  /*24c10*/  IADD3 R30, P1, R30, UR7, RZ ;  /* 0x000000071e1e7c10 */ /* 0x000fe2000ff3e0ff */
[----:B--2---:R-:W-:-:S02]  /*24c20*/  IMAD.MOV.U32 R2, RZ, RZ, R13 ;  /* 0x000000ffff027224 */ /* 0x004fc400078e000d */
        /* <DEDUP_REMOVED lines=9> */
[----:B------:R-:W-:-:S03]  /*24cc0*/  IADD3.X R15, R15, UR6, RZ, P2, !PT ;  /* 0x000000060f0f7c10 */ /* 0x000fc600097fe4ff */
[----:B------:R-:W-:Y:S04]  /*24cd0*/  STL [R1+0x4a8], R14 ;  /* 0x0004a80e01007387 */ /* 0x000fe80000100800 */
[----:B------:R-:W4:Y:S04]  /*24ce0*/  LDL.LU R33, [R1+0x5e8] ;  /* 0x0005e80001217983 */ /* 0x000f280000300800 */
[----:B------:R1:W-:Y:S01]  /*24cf0*/  STL [R1+0x4a4], R15 ;  /* 0x0004a40f01007387 */ /* 0x0003e20000100800 */
[----:B------:R-:W-:-:S03]  /*24d00*/  IMAD.MOV.U32 R3, RZ, RZ, R31 ;  /* 0x000000ffff037224 */ /* 0x000fc600078e001f */
[----:B------:R-:W4:Y:S04]  /*24d10*/  LDL.LU R30, [R1+0x628] ;  /* 0x00062800011e7983 */ /* 0x000f280000300800 */
[----:B------:R-:W4:Y:S04]  /*24d20*/  LDL.LU R34, [R1+0x5e4] ;  /* 0x0005e40001227983 */ /* 0x000f280000300800 */
[----:B-1----:R-:W4:Y:S04]  /*24d30*/  LDL.LU R31, [R1+0x624] ;  /* 0x00062400011f7983 */ /* 0x002f280000300800 */
[----:B------:R1:W-:Y:S02]  /*24d40*/  LDGSTS.E [R12+0x24c00], [R2.64], P0 ;  /* 0x24c00000020c7fae */ /* 0x0003e40008121848 */
[----:B-1----:R-:W-:-:S02]  /*24d50*/  IMAD.MOV.U32 R2, RZ, RZ, R14 ;  /* 0x000000ffff027224 */ /* 0x002fc400078e000e */
[----:B------:R-:W-:Y:S02]  /*24d60*/  IMAD.MOV.U32 R3, RZ, RZ, R15 ;  /* 0x000000ffff037224 */ /* 0x000fe400078e000f */
[----:B------:R-:W4:Y:S04]  /*24d70*/  LDL.LU R15, [R1+0x668] ;  /* 0x00066800010f7983 */ /* 0x000f280000300800 */
[----:B------:R-:W4:Y:S04]  /*24d80*/  LDL.LU R14, [R1+0x6a8] ;  /* 0x0006a800010e7983 */ /* 0x000f280000300800 */
[----:B------:R1:W-:Y:S01]  /*24d90*/  LDGSTS.E [R12+0x25c00], [R2.64], P0 ;  /* 0x25c00000020c7fae */ /* 0x0003e20008121848 */
[----:B---3--:R-:W-:-:S05]  /*24da0*/  IADD3 R28, P1, R28, UR7, RZ ;  /* 0x000000071c1c7c10 */ /* 0x008fca000ff3e0ff */
[----:B------:R-:W-:Y:S01]  /*24db0*/  STL [R1+0x4e8], R28 ;  /* 0x0004e81c01007387 */ /* 0x000fe20000100800 */
[----:B------:R-:W-:Y:S01]  /*24dc0*/  IADD3 R8, P2, R8, UR7, RZ ;  /* 0x0000000708087c10 */ /* 0x000fe2000ff5e0ff */
[----:B-1----:R-:W-:Y:S01]  /*24dd0*/  IMAD.MOV.U32 R2, RZ, RZ, R28 ;  /* 0x000000ffff027224 */ /* 0x002fe200078e001c */
[----:B------:R-:W-:Y:S02]  /*24de0*/  IADD3.X R29, R29, UR6, RZ, P1, !PT ;  /* 0x000000061d1d7c10 */ /* 0x000fe40008ffe4ff */
[----:B------:R-:W-:-:S03]  /*24df0*/  IADD3.X R11, R11, UR6, RZ, P2, !PT ;  /* 0x000000060b0b7c10 */ /* 0x000fc600097fe4ff */
[----:B------:R1:W-:Y:S01]  /*24e00*/  STL [R1+0x4e4], R29 ;  /* 0x0004e41d01007387 */ /* 0x0003e20000100800 */
[----:B------:R-:W-:-:S03]  /*24e10*/  IMAD.MOV.U32 R3, RZ, RZ, R29 ;  /* 0x000000ffff037224 */ /* 0x000fc600078e001d */
[----:B------:R-:W-:Y:S04]  /*24e20*/  STL [R1+0x528], R8 ;  /* 0x0005280801007387 */ /* 0x000fe80000100800 */
[----:B------:R3:W-:Y:S04]  /*24e30*/  LDGSTS.E [R12+0x26c00], [R2.64], P0 ;  /* 0x26c00000020c7fae */ /* 0x0007e80008121848 */
[----:B-1----:R-:W4:Y:S04]  /*24e40*/  LDL.LU R29, [R1+0x664] ;  /* 0x00066400011d7983 */ /* 0x002f280000300800 */
[----:B------:R1:W-:Y:S04]  /*24e50*/  STL [R1+0x524], R11 ;  /* 0x0005240b01007387 */ /* 0x0003e80000100800 */
[----:B------:R-:W4:Y:S01]  /*24e60*/  LDL.LU R28, [R1+0x6a4] ;  /* 0x0006a400011c7983 */ /* 0x000f220000300800 */
[----:B---3--:R-:W-:-:S02]  /*24e70*/  IMAD.MOV.U32 R2, RZ, RZ, R8 ;  /* 0x000000ffff027224 */ /* 0x008fc400078e0008 */
[----:B------:R-:W-:Y:S02]  /*24e80*/  IMAD.MOV.U32 R3, RZ, RZ, R11 ;  /* 0x000000ffff037224 */ /* 0x000fe400078e000b */
[----:B-1----:R-:W3:Y:S04]  /*24e90*/  LDL.LU R11, [R1+0x6e8] ;  /* 0x0006e800010b7983 */ /* 0x002ee80000300800 */
[----:B------:R-:W3:Y:S04]  /*24ea0*/  LDL.LU R8, [R1+0x728] ;  /* 0x0007280001087983 */ /* 0x000ee80000300800 */
[----:B------:R1:W-:Y:S01]  /*24eb0*/  LDGSTS.E [R12+0x27c00], [R2.64], P0 ;  /* 0x27c00000020c7fae */ /* 0x0003e20008121848 */
[----:B-----5:R-:W-:-:S05]  /*24ec0*/  IADD3 R9, P1, R9, UR7, RZ ;  /* 0x0000000709097c10 */ /* 0x020fca000ff3e0ff */
[----:B------:R-:W-:Y:S01]  /*24ed0*/  STL [R1+0x568], R9 ;  /* 0x0005680901007387 */ /* 0x000fe20000100800 */
[----:B------:R-:W-:Y:S01]  /*24ee0*/  IADD3 R10, P2, R10, UR7, RZ ;  /* 0x000000070a0a7c10 */ /* 0x000fe2000ff5e0ff */
[----:B-1----:R-:W-:Y:S01]  /*24ef0*/  IMAD.MOV.U32 R2, RZ, RZ, R9 ;  /* 0x000000ffff027224 */ /* 0x002fe200078e0009 */
[----:B--2---:R-:W-:Y:S02]  /*24f00*/  IADD3.X R13, R13, UR6, RZ, P1, !PT ;  /* 0x000000060d0d7c10 */ /* 0x004fe40008ffe4ff */
[----:B------:R-:W-:-:S03]  /*24f10*/  IADD3.X R32, R32, UR6, RZ, P2, !PT ;  /* 0x0000000620207c10 */ /* 0x000fc600097fe4ff */
[----:B------:R1:W-:Y:S01]  /*24f20*/  STL [R1+0x564], R13 ;  /* 0x0005640d01007387 */ /* 0x0003e20000100800 */
[----:B------:R-:W-:-:S03]  /*24f30*/  IMAD.MOV.U32 R3, RZ, RZ, R13 ;  /* 0x000000ffff037224 */ /* 0x000fc600078e000d */
[----:B------:R-:W-:Y:S04]  /*24f40*/  STL [R1+0x5a8], R10 ;  /* 0x0005a80a01007387 */ /* 0x000fe80000100800 */
[----:B------:R2:W-:Y:S04]  /*24f50*/  LDGSTS.E [R12+0x28c00], [R2.64], P0 ;  /* 0x28c00000020c7fae */ /* 0x0005e80008121848 */
[----:B-1----:R-:W5:Y:S04]  /*24f60*/  LDL.LU R13, [R1+0x6e4] ;  /* 0x0006e400010d7983 */ /* 0x002f680000300800 */
[----:B------:R1:W-:Y:S04]  /*24f70*/  STL [R1+0x5a4], R32 ;  /* 0x0005a42001007387 */ /* 0x0003e80000100800 */
[----:B------:R-:W5:Y:S01]  /*24f80*/  LDL.LU R9, [R1+0x724] ;  /* 0x0007240001097983 */ /* 0x000f620000300800 */
[----:B--2---:R-:W-:-:S02]  /*24f90*/  IMAD.MOV.U32 R2, RZ, RZ, R10 ;  /* 0x000000ffff027224 */ /* 0x004fc400078e000a */
[----:B------:R-:W-:Y:S02]  /*24fa0*/  IMAD.MOV.U32 R3, RZ, RZ, R32 ;  /* 0x000000ffff037224 */ /* 0x000fe400078e0020 */
[----:B-1----:R-:W2:Y:S04]  /*24fb0*/  LDL.LU R32, [R1+0x370] ;  /* 0x0003700001207983 */ /* 0x002ea80000300800 */
[----:B------:R-:W2:Y:S04]  /*24fc0*/  LDL.LU R10, [R1+0x3b0] ;  /* 0x0003b000010a7983 */ /* 0x000ea80000300800 */
[----:B------:R1:W-:Y:S01]  /*24fd0*/  LDGSTS.E [R12+0x29c00], [R2.64], P0 ;  /* 0x29c00000020c7fae */ /* 0x0003e20008121848 */
[----:B----4-:R-:W-:-:S02]  /*24fe0*/  IADD3 R33, P1, R33, UR7, RZ ;  /* 0x0000000721217c10 */ /* 0x010fc4000ff3e0ff */
[----:B------:R-:W-:Y:S02]  /*24ff0*/  IADD3 R30, P2, R30, UR7, RZ ;  /* 0x000000071e1e7c10 */ /* 0x000fe4000ff5e0ff */
[----:B------:R-:W-:Y:S01]  /*25000*/  IADD3.X R34, R34, UR6, RZ, P1, !PT ;  /* 0x0000000622227c10 */ /* 0x000fe20008ffe4ff */
[----:B------:R4:W-:Y:S01]  /*25010*/  STL [R1+0x5e8], R33 ;  /* 0x0005e82101007387 */ /* 0x0009e20000100800 */
[----:B------:R-:W-:-:S03]  /*25020*/  IADD3.X R31, R31, UR6, RZ, P2, !PT ;  /* 0x000000061f1f7c10 */ /* 0x000fc600097fe4ff */
[----:B------:R-:W-:Y:S01]  /*25030*/  STL [R1+0x5e4], R34 ;  /* 0x0005e42201007387 */ /* 0x000fe20000100800 */
[----:B-1----:R-:W-:Y:S02]  /*25040*/  IMAD.MOV.U32 R2, RZ, RZ, R33 ;  /* 0x000000ffff027224 */ /* 0x002fe400078e0021 */
[----:B------:R-:W-:Y:S01]  /*25050*/  IMAD.MOV.U32 R3, RZ, RZ, R34 ;  /* 0x000000ffff037224 */ /* 0x000fe200078e0022 */
[----:B------:R-:W-:Y:S04]  /*25060*/  STL [R1+0x628], R30 ;  /* 0x0006281e01007387 */ /* 0x000fe80000100800 */
[----:B------:R1:W-:Y:S04]  /*25070*/  STL [R1+0x624], R31 ;  /* 0x0006241f01007387 */ /* 0x0003e80000100800 */
[----:B----4-:R-:W4:Y:S04]  /*25080*/  LDL.LU R33, [R1+0x36c] ;  /* 0x00036c0001217983 */ /* 0x010f280000300800 */
[----:B------:R1:W-:Y:S02]  /*25090*/  LDGSTS.E [R12+0x2ac00], [R2.64], P0 ;  /* 0x2ac00000020c7fae */ /* 0x0003e40008121848 */
[----:B-1----:R-:W-:-:S02]  /*250a0*/  IMAD.MOV.U32 R3, RZ, RZ, R31 ;  /* 0x000000ffff037224 */ /* 0x002fc400078e001f */
[----:B------:R-:W4:Y:S01]  /*250b0*/  LDL.LU R31, [R1+0x3ac] ;  /* 0x0003ac00011f7983 */ /* 0x000f220000300800 */
[----:B------:R-:W-:Y:S01]  /*250c0*/  IADD3 R15, P1, R15, UR7, RZ ;  /* 0x000000070f0f7c10 */ /* 0x000fe2000ff3e0ff */
[----:B------:R-:W-:Y:S01]  /*250d0*/  IMAD.MOV.U32 R2, RZ, RZ, R30 ;  /* 0x000000ffff027224 */ /* 0x000fe200078e001e */
[----:B------:R-:W-:-:S03]  /*250e0*/  IADD3 R14, P2, R14, UR7, RZ ;  /* 0x000000070e0e7c10 */ /* 0x000fc6000ff5e0ff */
[----:B------:R-:W-:Y:S04]  /*250f0*/  STL [R1+0x668], R15 ;  /* 0x0006680f01007387 */ /* 0x000fe80000100800 */
[----:B------:R1:W-:Y:S02]  /*25100*/  LDGSTS.E [R12+0x2bc00], [R2.64], P0 ;  /* 0x2bc00000020c7fae */ /* 0x0003e40008121848 */
[----:B-1----:R-:W-:Y:S01]  /*25110*/  IMAD.MOV.U32 R2, RZ, RZ, R15 ;  /* 0x000000ffff027224 */ /* 0x002fe200078e000f */
[----:B------:R-:W-:-:S05]  /*25120*/  IADD3.X R29, R29, UR6, RZ, P1, !PT ;  /* 0x000000061d1d7c10 */ /* 0x000fca0008ffe4ff */
[----:B------:R1:W-:Y:S01]  /*25130*/  STL [R1+0x664], R29 ;  /* 0x0006641d01007387 */ /* 0x0003e20000100800 */
[----:B------:R-:W-:Y:S01]  /*25140*/  IADD3.X R28, R28, UR6, RZ, P2, !PT ;  /* 0x000000061c1c7c10 */ /* 0x000fe200097fe4ff */
[----:B------:R-:W-:Y:S02]  /*25150*/  IMAD.MOV.U32 R3, RZ, RZ, R29 ;  /* 0x000000ffff037224 */ /* 0x000fe400078e001d */
[----:B------:R-:W-:Y:S04]  /*25160*/  STL [R1+0x6a8], R14 ;  /* 0x0006a80e01007387 */ /* 0x000fe80000100800 */
[----:B------:R3:W-:Y:S04]  /*25170*/  LDGSTS.E [R12+0x2cc00], [R2.64], P0 ;  /* 0x2cc00000020c7fae */ /* 0x0007e80008121848 */
[----:B-1----:R-:W4:Y:S04]  /*25180*/  LDL.LU R29, [R1+0x3f0] ;  /* 0x0003f000011d7983 */ /* 0x002f280000300800 */
[----:B------:R1:W-:Y:S01]  /*25190*/  STL [R1+0x6a4], R28 ;  /* 0x0006a41c01007387 */ /* 0x0003e20000100800 */
[----:B---3--:R-:W-:-:S03]  /*251a0*/  IADD3 R11, P1, R11, UR7, RZ ;  /* 0x000000070b0b7c10 */ /* 0x008fc6000ff3e0ff */
[----:B------:R-:W4:Y:S01]  /*251b0*/  LDL.LU R15, [R1+0x430] ;  /* 0x00043000010f7983 */ /* 0x000f220000300800 */
[----:B------:R-:W-:-:S03]  /*251c0*/  IMAD.MOV.U32 R3, RZ, RZ, R28 ;  /* 0x000000ffff037224 */ /* 0x000fc600078e001c */
[----:B------:R-:W4:Y:S01]  /*251d0*/  LDL.LU R30, [R1+0x3ec] ;  /* 0x0003ec00011e7983 */ /* 0x000f220000300800 */
[----:B------:R-:W-:-:S03]  /*251e0*/  IADD3 R8, P2, R8, UR7, RZ ;  /* 0x0000000708087c10 */ /* 0x000fc6000ff5e0ff */
[----:B-1----:R-:W4:Y:S01]  /*251f0*/  LDL.LU R28, [R1+0x42c] ;  /* 0x00042c00011c7983 */ /* 0x002f220000300800 */
[----:B------:R-:W-:-:S03]  /*25200*/  IMAD.MOV.U32 R2, RZ, RZ, R14 ;  /* 0x000000ffff027224 */ /* 0x000fc600078e000e */
[----:B------:R-:W-:Y:S04]  /*25210*/  STL [R1+0x6e8], R11 ;  /* 0x0006e80b01007387 */ /* 0x000fe80000100800 */
[----:B------:R1:W-:Y:S02]  /*25220*/  LDGSTS.E [R12+0x2dc00], [R2.64], P0 ;  /* 0x2dc00000020c7fae */ /* 0x0003e40008121848 */
[----:B-1----:R-:W-:Y:S01]  /*25230*/  IMAD.MOV.U32 R2, RZ, RZ, R11 ;  /* 0x000000ffff027224 */ /* 0x002fe200078e000b */
[----:B------:R-:W-:Y:S02]  /*25240*/  LOP3.LUT R34, R252, 0x70, RZ, 0x3c, !PT ;  /* 0x00000070fc227812 */ /* 0x000fe400078e3cff */
[----:B-----5:R-:W-:-:S05]  /*25250*/  IADD3.X R13, R13, UR6, RZ, P1, !PT ;  /* 0x000000060d0d7c10 */ /* 0x020fca0008ffe4ff */
[----:B------:R1:W-:Y:S01]  /*25260*/  STL [R1+0x6e4], R13 ;  /* 0x0006e40d01007387 */ /* 0x0003e20000100800 */
[----:B------:R-:W-:-:S03]  /*25270*/  IADD3.X R9, R9, UR6, RZ, P2, !PT ;  /* 0x0000000609097c10 */ /* 0x000fc600097fe4ff */
[----:B------:R-:W-:Y:S01]  /*25280*/  STL [R1+0x728], R8 ;  /* 0x0007280801007387 */ /* 0x000fe20000100800 */
[----:B------:R-:W-:-:S03]  /*25290*/  IMAD.MOV.U32 R3, RZ, RZ, R13 ;  /* 0x000000ffff037224 */ /* 0x000fc600078e000d */
[----:B------:R5:W-:Y:S04]  /*252a0*/  STL [R1+0x724], R9 ;  /* 0x0007240901007387 */ /* 0x000be80000100800 */
[----:B------:R-:W3:Y:S04]  /*252b0*/  LDL.LU R14, [R1+0x46c] ;  /* 0x00046c00010e7983 */ /* 0x000ee80000300800 */
[----:B-1----:R-:W3:Y:S04]  /*252c0*/  LDL.LU R13, [R1+0x470] ;  /* 0x00047000010d7983 */ /* 0x002ee80000300800 */
[----:B------:R1:W-:Y:S04]  /*252d0*/  LDGSTS.E [R12+0x2ec00], [R2.64], P0 ;  /* 0x2ec00000020c7fae */ /* 0x0003e80008121848 */
[----:B------:R-:W3:Y:S01]  /*252e0*/  LDL.LU R11, [R1+0x4ac] ;  /* 0x0004ac00010b7983 */ /* 0x000ee20000300800 */
[----:B--2---:R-:W-:Y:S01]  /*252f0*/  IADD3 R32, P1, R32, UR7, RZ ;  /* 0x0000000720207c10 */ /* 0x004fe2000ff3e0ff */
[----:B-1----:R-:W-:-:S02]  /*25300*/  IMAD.MOV.U32 R3, RZ, RZ, R9 ;  /* 0x000000ffff037224 */ /* 0x002fc400078e0009 */
[----:B-----5:R-:W2:Y:S01]  /*25310*/  LDL.LU R9, [R1+0x4b0] ;  /* 0x0004b00001097983 */ /* 0x020ea20000300800 */
[----:B------:R-:W-:Y:S01]  /*25320*/  IMAD.MOV.U32 R2, RZ, RZ, R8 ;  /* 0x000000ffff027224 */ /* 0x000fe200078e0008 */
[----:B------:R-:W-:Y:S01]  /*25330*/  IADD3 R10, P2, R10, UR7, RZ ;  /* 0x000000070a0a7c10 */ /* 0x000fe2000ff5e0ff */
[----:B------:R-:W-:-:S03]  /*25340*/  IMAD.U32 R8, RZ, RZ, UR5 ;  /* 0x00000005ff087e24 */ /* 0x000fc6000f8e00ff */
[----:B------:R1:W-:Y:S01]  /*25350*/  LDGSTS.E [R12+0x2fc00], [R2.64], P0 ;  /* 0x2fc00000020c7fae */ /* 0x0003e20008121848 */
[----:B------:R-:W-:-:S03]  /*25360*/  IMAD R8, R8, 0x10000, R34 ;  /* 0x0001000008087824 */ /* 0x000fc600078e0222 */
[----:B------:R-:W-:Y:S01]  /*25370*/  STL [R1+0x370], R32 ;  /* 0x0003702001007387 */ /* 0x000fe20000100800 */
[----:B----4-:R-:W-:Y:S01]  /*25380*/  IADD3.X R33, R33, UR6, RZ, P1, !PT ;  /* 0x0000000621217c10 */ /* 0x010fe20008ffe4ff */
[----:B-1----:R-:W-:Y:S02]  /*25390*/  IMAD.MOV.U32 R2, RZ, RZ, R32 ;  /* 0x000000ffff027224 */ /* 0x002fe400078e0020 */
[----:B------:R1:W-:Y:S02]  /*253a0*/  STL [R1+0x3b0], R10 ;  /* 0x0003b00a01007387 */ /* 0x0003e40000100800 */
[----:B------:R-:W-:Y:S02]  /*253b0*/  IMAD.MOV.U32 R3, RZ, RZ, R33 ;  /* 0x000000ffff037224 */ /* 0x000fe400078e0021 */
[----:B------:R4:W-:Y:S04]  /*253c0*/  STL [R1+0x36c], R33 ;  /* 0x00036c2101007387 */ /* 0x0009e80000100800 */
[----:B------:R5:W-:Y:S01]  /*253d0*/  LDGSTS.E [R8+0x20e00], [R2.64], P0 ;  /* 0x20e0000002087fae */ /* 0x000be20008121848 */
[----:B------:R-:W-:Y:S01]  /*253e0*/  IADD3.X R31, R31, UR6, RZ, P2, !PT ;  /* 0x000000061f1f7c10 */ /* 0x000fe200097fe4ff */
[----:B-----5:R-:W-:-:S04]  /*253f0*/  IMAD.MOV.U32 R2, RZ, RZ, R10 ;  /* 0x000000ffff027224 */ /* 0x020fc800078e000a */
[----:B------:R5:W-:Y:S04]  /*25400*/  STL [R1+0x3ac], R31 ;  /* 0x0003ac1f01007387 */ /* 0x000be80000100800 */
[----:B------:R-:W2:Y:S04]  /*25410*/  LDL.LU R12, [R1+0x4ec] ;  /* 0x0004ec00010c7983 */ /* 0x000ea80000300800 */
[----:B-1----:R-:W2:Y:S04]  /*25420*/  LDL.LU R10, [R1+0x4f0] ;  /* 0x0004f000010a7983 */ /* 0x002ea80000300800 */
[----:B------:R-:W2:Y:S04]  /*25430*/  LDL.LU R46, [R1+0x52c] ;  /* 0x00052c00012e7983 */ /* 0x000ea80000300800 */
[----:B------:R-:W2:Y:S01]  /*25440*/  LDL.LU R45, [R1+0x530] ;  /* 0x00053000012d7983 */ /* 0x000ea20000300800 */
[----:B------:R-:W-:-:S05]  /*25450*/  IMAD.MOV.U32 R3, RZ, RZ, R31 ;  /* 0x000000ffff037224 */ /* 0x000fca00078e001f */
[----:B------:R1:W-:Y:S01]  /*25460*/  LDGSTS.E [R8+0x21e00], [R2.64], P0 ;  /* 0x21e0000002087fae */ /* 0x0003e20008121848 */
[----:B------:R-:W-:Y:S02]  /*25470*/  IADD3 R29, P1, R29, UR7, RZ ;  /* 0x000000071d1d7c10 */ /* 0x000fe4000ff3e0ff */
[----:B------:R-:W-:Y:S02]  /*25480*/  IADD3 R15, P2, R15, UR7, RZ ;  /* 0x000000070f0f7c10 */ /* 0x000fe4000ff5e0ff */
[----:B------:R-:W-:Y:S01]  /*25490*/  IADD3.X R30, R30, UR6, RZ, P1, !PT ;  /* 0x000000061e1e7c10 */ /* 0x000fe20008ffe4ff */
[----:B------:R1:W-:Y:S01]  /*254a0*/  STL [R1+0x3f0], R29 ;  /* 0x0003f01d01007387 */ /* 0x0003e20000100800 */
[----:B------:R-:W-:-:S03]  /*254b0*/  IADD3.X R28, R28, UR6, RZ, P2, !PT ;  /* 0x000000061c1c7c10 */ /* 0x000fc600097fe4ff */
[----:B------:R1:W-:Y:S04]  /*254c0*/  STL [R1+0x3ec], R30 ;  /* 0x0003ec1e01007387 */ /* 0x0003e80000100800 */
[----:B------:R-:W-:Y:S04]  /*254d0*/  STL [R1+0x430], R15 ;  /* 0x0004300f01007387 */ /* 0x000fe80000100800 */
[----:B------:R1:W-:Y:S04]  /*254e0*/  STL [R1+0x42c], R28 ;  /* 0x00042c1c01007387 */ /* 0x0003e80000100800 */
[----:B------:R-:W2:Y:S04]  /*254f0*/  LDL.LU R44, [R1+0x56c] ;  /* 0x00056c00012c7983 */ /* 0x000ea80000300800 */
[----:B------:R-:W2:Y:S04]  /*25500*/  LDL.LU R35, [R1+0x570] ;  /* 0x0005700001237983 */ /* 0x000ea80000300800 */
[----:B------:R-:W2:Y:S04]  /*25510*/  LDL.LU R34, [R1+0x5ac] ;  /* 0x0005ac0001227983 */ /* 0x000ea80000300800 */
[----:B----4-:R-:W4:Y:S01]  /*25520*/  LDL.LU R33, [R1+0x5b0] ;  /* 0x0005b00001217983 */ /* 0x010f220000300800 */
[----:B-1----:R-:W-:-:S03]  /*25530*/  IMAD.MOV.U32 R2, RZ, RZ, R29 ;  /* 0x000000ffff027224 */ /* 0x002fc600078e001d */
[----:B-----5:R-:W5:Y:S01]  /*25540*/  LDL.LU R31, [R1+0x5f0] ;  /* 0x0005f000011f7983 */ /* 0x020f620000300800 */
[----:B------:R-:W-:-:S03]  /*25550*/  IMAD.MOV.U32 R3, RZ, RZ, R30 ;  /* 0x000000ffff037224 */ /* 0x000fc600078e001e */
[----:B------:R-:W5:Y:S04]  /*25560*/  LDL.LU R29, [R1+0x630] ;  /* 0x00063000011d7983 */ /* 0x000f680000300800 */
[----:B------:R1:W-:Y:S02]  /*25570*/  LDGSTS.E [R8+0x22e00], [R2.64], P0 ;  /* 0x22e0000002087fae */ /* 0x0003e40008121848 */
[----:B-1----:R-:W-:Y:S02]  /*25580*/  IMAD.MOV.U32 R2, RZ, RZ, R15 ;  /* 0x000000ffff027224 */ /* 0x002fe400078e000f */
[----:B------:R-:W-:-:S05]  /*25590*/  IMAD.MOV.U32 R3, RZ, RZ, R28 ;  /* 0x000000ffff037224 */ /* 0x000fca00078e001c */
[----:B------:R1:W-:Y:S01]  /*255a0*/  LDGSTS.E [R8+0x23e00], [R2.64], P0 ;  /* 0x23e0000002087fae */ /* 0x0003e20008121848 */
[----:B---3--:R-:W-:-:S04]  /*255b0*/  IADD3 R13, P1, R13, UR7, RZ ;  /* 0x000000070d0d7c10 */ /* 0x008fc8000ff3e0ff */
[----:B------:R-:W-:Y:S01]  /*255c0*/  IADD3.X R14, R14, UR6, RZ, P1, !PT ;  /* 0x000000060e0e7c10 */ /* 0x000fe20008ffe4ff */
[----:B------:R-:W-:Y:S04]  /*255d0*/  STL [R1+0x470], R13 ;  /* 0x0004700d01007387 */ /* 0x000fe80000100800 */
[----:B------:R3:W-:Y:S01]  /*255e0*/  STL [R1+0x46c], R14 ;  /* 0x00046c0e01007387 */ /* 0x0007e20000100800 */
[----:B--2---:R-:W-:-:S04]  /*255f0*/  IADD3 R9, P2, R9, UR7, RZ ;  /* 0x0000000709097c10 */ /* 0x004fc8000ff5e0ff */
[----:B------:R-:W-:Y:S01]  /*25600*/  IADD3.X R11, R11, UR6, RZ, P2, !PT ;  /* 0x000000060b0b7c10 */ /* 0x000fe200097fe4ff */
[----:B------:R-:W-:Y:S04]  /*25610*/  STL [R1+0x4b0], R9 ;  /* 0x0004b00901007387 */ /* 0x000fe80000100800 */
[----:B------:R-:W2:Y:S04]  /*25620*/  LDL.LU R32, [R1+0x5ec] ;  /* 0x0005ec0001207983 */ /* 0x000ea80000300800 */
[----:B------:R3:W-:Y:S04]  /*25630*/  STL [R1+0x4ac], R11 ;  /* 0x0004ac0b01007387 */ /* 0x0007e80000100800 */
[----:B------:R-:W2:Y:S04]  /*25640*/  LDL.LU R30, [R1+0x62c] ;  /* 0x00062c00011e7983 */ /* 0x000ea80000300800 */
[----:B------:R-:W2:Y:S01]  /*25650*/  LDL.LU R28, [R1+0x66c] ;  /* 0x00066c00011c7983 */ /* 0x000ea20000300800 */
[----:B-1----:R-:W-:-:S03]  /*25660*/  IMAD.MOV.U32 R2, RZ, RZ, R13 ;  /* 0x000000ffff027224 */ /* 0x002fc600078e000d */
[----:B------:R-:W2:Y:S01]  /*25670*/  LDL.LU R15, [R1+0x670] ;  /* 0x00067000010f7983 */ /* 0x000ea20000300800 */
[----:B------:R-:W-:-:S03]  /*25680*/  IMAD.MOV.U32 R3, RZ, RZ, R14 ;  /* 0x000000ffff037224 */ /* 0x000fc600078e000e */
[----:B---3--:R-:W3:Y:S04]  /*25690*/  LDL.LU R14, [R1+0x6ac] ;  /* 0x0006ac00010e7983 */ /* 0x008ee80000300800 */
[----:B------:R-:W3:Y:S04]  /*256a0*/  LDL.LU R13, [R1+0x6b0] ;  /* 0x0006b000010d7983 */ /* 0x000ee80000300800 */
[----:B------:R1:W-:Y:S01]  /*256b0*/  LDGSTS.E [R8+0x24e00], [R2.64], P0 ;  /* 0x24e0000002087fae */ /* 0x0003e20008121848 */
[----:B------:R-:W-:Y:S01]  /*256c0*/  IADD3 R10, P1, R10, UR7, RZ ;  /* 0x000000070a0a7c10 */ /* 0x000fe2000ff3e0ff */
[----:B-1----:R-:W-:-:S02]  /*256d0*/  IMAD.MOV.U32 R2, RZ, RZ, R9 ;  /* 0x000000ffff027224 */ /* 0x002fc400078e0009 */
[----:B------:R-:W-:Y:S01]  /*256e0*/  IMAD.MOV.U32 R3, RZ, RZ, R11 ;  /* 0x000000ffff037224 */ /* 0x000fe200078e000b */
[----:B------:R-:W-:Y:S01]  /*256f0*/  IADD3.X R12, R12, UR6, RZ, P1, !PT ;  /* 0x000000060c0c7c10 */ /* 0x000fe20008ffe4ff */
[----:B------:R-:W3:Y:S01]  /*25700*/  LDL.LU R11, [R1+0x6f0] ;  /* 0x0006f000010b7983 */ /* 0x000ee20000300800 */
[----:B------:R-:W-:-:S03]  /*25710*/  IADD3 R45, P2, R45, UR7, RZ ;  /* 0x000000072d2d7c10 */ /* 0x000fc6000ff5e0ff */
[----:B------:R-:W3:Y:S04]  /*25720*/  LDL.LU R9, [R1+0x730] ;  /* 0x0007300001097983 */ /* 0x000ee80000300800 */
[----:B------:R-:W-:Y:S04]  /*25730*/  STL [R1+0x4f0], R10 ;  /* 0x0004f00a01007387 */ /* 0x000fe80000100800 */
[----:B------:R1:W-:Y:S04]  /*25740*/  LDGSTS.E [R8+0x25e00], [R2.64], P0 ;  /* 0x25e0000002087fae */ /* 0x0003e80008121848 */
[----:B------:R1:W-:Y:S04]  /*25750*/  STL [R1+0x4ec], R12 ;  /* 0x0004ec0c01007387 */ /* 0x0003e80000100800 */
[----:B------:R-:W-:Y:S01]  /*25760*/  STL [R1+0x530], R45 ;  /* 0x0005302d01007387 */ /* 0x000fe20000100800 */
[----:B-1----:R-:W-:-:S03]  /*25770*/  IMAD.MOV.U32 R3, RZ, RZ, R12 ;  /* 0x000000ffff037224 */ /* 0x002fc600078e000c */
[----:B------:R-:W3:Y:S01]  /*25780*/  LDL.LU R12, [R1+0x6ec] ;  /* 0x0006ec00010c7983 */ /* 0x000ee20000300800 */
[----:B------:R-:W-:Y:S01]  /*25790*/  IADD3.X R46, R46, UR6, RZ, P2, !PT ;  /* 0x000000062e2e7c10 */ /* 0x000fe200097fe4ff */
[----:B------:R-:W-:-:S04]  /*257a0*/  IMAD.MOV.U32 R2, RZ, RZ, R10 ;  /* 0x000000ffff027224 */ /* 0x000fc800078e000a */
[----:B------:R-:W-:Y:S04]  /*257b0*/  STL [R1+0x52c], R46 ;  /* 0x00052c2e01007387 */ /* 0x000fe80000100800 */
[----:B------:R-:W3:Y:S04]  /*257c0*/  LDL.LU R10, [R1+0x72c] ;  /* 0x00072c00010a7983 */ /* 0x000ee80000300800 */
[----:B------:R1:W-:Y:S02]  /*257d0*/  LDGSTS.E [R8+0x26e00], [R2.64], P0 ;  /* 0x26e0000002087fae */ /* 0x0003e40008121848 */
[----:B-1----:R-:W-:-:S02]  /*257e0*/  IMAD.MOV.U32 R2, RZ, RZ, R45 ;  /* 0x000000ffff027224 */ /* 0x002fc400078e002d */
[----:B------:R-:W-:-:S05]  /*257f0*/  IMAD.MOV.U32 R3, RZ, RZ, R46 ;  /* 0x000000ffff037224 */ /* 0x000fca00078e002e */
[----:B------:R1:W-:Y:S01]  /*25800*/  LDGSTS.E [R8+0x27e00], [R2.64], P0 ;  /* 0x27e0000002087fae */ /* 0x0003e20008121848 */
[----:B------:R-:W-:-:S04]  /*25810*/  IADD3 R35, P1, R35, UR7, RZ ;  /* 0x0000000723237c10 */ /* 0x000fc8000ff3e0ff */
[----:B------:R-:W-:Y:S01]  /*25820*/  IADD3.X R44, R44, UR6, RZ, P1, !PT ;  /* 0x000000062c2c7c10 */ /* 0x000fe20008ffe4ff */
[----:B-1----:R-:W-:Y:S01]  /*25830*/  IMAD.MOV.U32 R2, RZ, RZ, R35 ;  /* 0x000000ffff027224 */ /* 0x002fe200078e0023 */
[----:B----4-:R-:W-:-:S03]  /*25840*/  IADD3 R33, P2, R33, UR7, RZ ;  /* 0x0000000721217c10 */ /* 0x010fc6000ff5e0ff */
[----:B------:R-:W-:Y:S01]  /*25850*/  IMAD.MOV.U32 R3, RZ, RZ, R44 ;  /* 0x000000ffff037224 */ /* 0x000fe200078e002c */
[----:B------:R-:W-:Y:S02]  /*25860*/  IADD3.X R34, R34, UR6, RZ, P2, !PT ;  /* 0x0000000622227c10 */ /* 0x000fe400097fe4ff */
[----:B-----5:R-:W-:Y:S02]  /*25870*/  IADD3 R31, P1, R31, UR7, RZ ;  /* 0x000000071f1f7c10 */ /* 0x020fe4000ff3e0ff */
[----:B------:R1:W-:Y:S01]  /*25880*/  LDGSTS.E [R8+0x28e00], [R2.64], P0 ;  /* 0x28e0000002087fae */ /* 0x0003e20008121848 */
[----:B------:R-:W-:Y:S01]  /*25890*/  IADD3 R29, P2, R29, UR7, RZ ;  /* 0x000000071d1d7c10 */ /* 0x000fe2000ff5e0ff */
[----:B-1----:R-:W-:Y:S02]  /*258a0*/  IMAD.MOV.U32 R2, RZ, RZ, R33 ;  /* 0x000000ffff027224 */ /* 0x002fe400078e0021 */
[----:B------:R-:W-:-:S05]  /*258b0*/  IMAD.MOV.U32 R3, RZ, RZ, R34 ;  /* 0x000000ffff037224 */ /* 0x000fca00078e0022 */
[----:B------:R1:W-:Y:S02]  /*258c0*/  LDGSTS.E [R8+0x29e00], [R2.64], P0 ;  /* 0x29e0000002087fae */ /* 0x0003e40008121848 */
[----:B-1----:R-:W-:Y:S02]  /*258d0*/  IMAD.MOV.U32 R2, RZ, RZ, R31 ;  /* 0x000000ffff027224 */ /* 0x002fe400078e001f */
[----:B------:R-:W-:Y:S04]  /*258e0*/  STL [R1+0x570], R35 ;  /* 0x0005702301007387 */ /* 0x000fe80000100800 */
[----:B------:R-:W-:Y:S04]  /*258f0*/  STL [R1+0x56c], R44 ;  /* 0x00056c2c01007387 */ /* 0x000fe80000100800 */
[----:B------:R-:W-:Y:S01]  /*25900*/  STL [R1+0x5b0], R33 ;  /* 0x0005b02101007387 */ /* 0x000fe20000100800 */
[----:B------:R-:W-:-:S03]  /*25910*/  IMAD.MOV.U32 R196, RZ, RZ, 0x7f ;  /* 0x0000007fffc47424 */ /* 0x000fc600078e00ff */
[----:B------:R-:W-:Y:S04]  /*25920*/  STL [R1+0x5ac], R34 ;  /* 0x0005ac2201007387 */ /* 0x000fe80000100800 */
[----:B------:R-:W-:Y:S01]  /*25930*/  STL [R1+0x5f0], R31 ;  /* 0x0005f01f01007387 */ /* 0x000fe20000100800 */
[----:B------:R-:W-:Y:S02]  /*25940*/  IADD3 R196, R196, c[0x0][0x180], RZ ;  /* 0x00006000c4c47a10 */ /* 0x000fe40007ffe0ff */
[----:B------:R-:W-:Y:S01]  /*25950*/  IADD3 R200, R200, 0x1, RZ ;  /* 0x00000001c8c87810 */ /* 0x000fe20007ffe0ff */
[C---:B------:R-:W-:Y:S08]  /*25960*/  HMMA.1688.F32.TF32 R100, R120.reuse, R50, R100 ;  /* 0x000000327864723c */ /* 0x040ff00000081064 */
[C---:B------:R-:W-:Y:S08]  /*25970*/  HMMA.1688.F32.TF32 R104, R120.reuse, R58, R104 ;  /* 0x0000003a7868723c */ /* 0x040ff00000081068 */
[----:B------:R-:W-:Y:S08]  /*25980*/  HMMA.1688.F32.TF32 R108, R120, R62, R108 ;  /* 0x0000003e786c723c */ /* 0x000ff0000008106c */
[C---:B------:R-:W-:Y:S08]  /*25990*/  HMMA.1688.F32.TF32 R156, R112.reuse, R50, R156 ;  /* 0x00000032709c723c */ /* 0x040ff0000008109c */
[C---:B------:R-:W-:Y:S08]  /*259a0*/  HMMA.1688.F32.TF32 R152, R112.reuse, R58, R152 ;  /* 0x0000003a7098723c */ /* 0x040ff00000081098 */
[----:B------:R-:W-:Y:S08]  /*259b0*/  HMMA.1688.F32.TF32 R148, R112, R62, R148 ;  /* 0x0000003e7094723c */ /* 0x000ff00000081094 */
[----:B------:R-:W-:Y:S01]  /*259c0*/  HMMA.1688.F32.TF32 R172, R96, R50, R172 ;  /* 0x0000003260ac723c */ /* 0x000fe200000810ac */
[----:B--2---:R-:W-:-:S05]  /*259d0*/  IADD3.X R32, R32, UR6, RZ, P1, !PT ;  /* 0x0000000620207c10 */ /* 0x004fca0008ffe4ff */
[----:B------:R-:W-:Y:S01]  /*259e0*/  IMAD.MOV.U32 R3, RZ, RZ, R32 ;  /* 0x000000ffff037224 */ /* 0x000fe200078e0020 */
[----:B------:R-:W-:-:S04]  /*259f0*/  IADD3.X R30, R30, UR6, RZ, P2, !PT ;  /* 0x000000061e1e7c10 */ /* 0x000fc800097fe4ff */
[----:B------:R1:W-:Y:S01]  /*25a00*/  LDGSTS.E [R8+0x2ae00], [R2.64], P0 ;  /* 0x2ae0000002087fae */ /* 0x0003e20008121848 */
[----:B------:R-:W-:-:S04]  /*25a10*/  IADD3 R15, P1, R15, UR7, RZ ;  /* 0x000000070f0f7c10 */ /* 0x000fc8000ff3e0ff */
[----:B------:R-:W-:Y:S01]  /*25a20*/  IADD3.X R28, R28, UR6, RZ, P1, !PT ;  /* 0x000000061c1c7c10 */ /* 0x000fe20008ffe4ff */
[----:B-1----:R-:W-:Y:S02]  /*25a30*/  IMAD.MOV.U32 R2, RZ, RZ, R29 ;  /* 0x000000ffff027224 */ /* 0x002fe400078e001d */
[----:B------:R-:W-:Y:S01]  /*25a40*/  IMAD.MOV.U32 R3, RZ, RZ, R30 ;  /* 0x000000ffff037224 */ /* 0x000fe200078e001e */
[----:B---3--:R-:W-:-:S04]  /*25a50*/  IADD3 R13, P2, R13, UR7, RZ ;  /* 0x000000070d0d7c10 */ /* 0x008fc8000ff5e0ff */
[----:B------:R1:W-:Y:S01]  /*25a60*/  LDGSTS.E [R8+0x2be00], [R2.64], P0 ;  /* 0x2be0000002087fae */ /* 0x0003e20008121848 */
[----:B------:R-:W-:Y:S01]  /*25a70*/  IADD3.X R14, R14, UR6, RZ, P2, !PT ;  /* 0x000000060e0e7c10 */ /* 0x000fe200097fe4ff */
[----:B-1----:R-:W-:Y:S02]  /*25a80*/  IMAD.MOV.U32 R2, RZ, RZ, R15 ;  /* 0x000000ffff027224 */ /* 0x002fe400078e000f */
[----:B------:R-:W-:Y:S01]  /*25a90*/  IMAD.MOV.U32 R3, RZ, RZ, R28 ;  /* 0x000000ffff037224 */ /* 0x000fe200078e001c */
[----:B------:R-:W-:-:S04]  /*25aa0*/  IADD3 R11, P1, R11, UR7, RZ ;  /* 0x000000070b0b7c10 */ /* 0x000fc8000ff3e0ff */
[----:B------:R1:W-:Y:S04]  /*25ab0*/  LDGSTS.E [R8+0x2ce00], [R2.64], P0 ;  /* 0x2ce0000002087fae */ /* 0x0003e80008121848 */
[----:B------:R-:W-:Y:S01]  /*25ac0*/  STL [R1+0x5ec], R32 ;  /* 0x0005ec2001007387 */ /* 0x000fe20000100800 */
[----:B------:R-:W-:-:S03]  /*25ad0*/  IADD3 R9, P2, R9, UR7, RZ ;  /* 0x0000000709097c10 */ /* 0x000fc6000ff5e0ff */
[----:B------:R-:W-:Y:S01]  /*25ae0*/  STL [R1+0x630], R29 ;  /* 0x0006301d01007387 */ /* 0x000fe20000100800 */
[----:B-1----:R-:W-:Y:S02]  /*25af0*/  IMAD.MOV.U32 R2, RZ, RZ, R13 ;  /* 0x000000ffff027224 */ /* 0x002fe400078e000d */
[----:B------:R-:W-:Y:S01]  /*25b00*/  IMAD.MOV.U32 R3, RZ, RZ, R14 ;  /* 0x000000ffff037224 */ /* 0x000fe200078e000e */
[----:B------:R-:W-:Y:S04]  /*25b10*/  STL [R1+0x62c], R30 ;  /* 0x00062c1e01007387 */ /* 0x000fe80000100800 */
[----:B------:R1:W-:Y:S01]  /*25b20*/  LDGSTS.E [R8+0x2de00], [R2.64], P0 ;  /* 0x2de0000002087fae */ /* 0x0003e20008121848 */
[----:B------:R-:W-:-:S03]  /*25b30*/  IADD3.X R12, R12, UR6, RZ, P1, !PT ;  /* 0x000000060c0c7c10 */ /* 0x000fc60008ffe4ff */
[----:B------:R-:W-:Y:S04]  /*25b40*/  STL [R1+0x670], R15 ;  /* 0x0006700f01007387 */ /* 0x000fe80000100800 */
[----:B------:R-:W-:Y:S01]  /*25b50*/  STL [R1+0x66c], R28 ;  /* 0x00066c1c01007387 */ /* 0x000fe20000100800 */
[----:B-1----:R-:W-:Y:S02]  /*25b60*/  IMAD.MOV.U32 R2, RZ, RZ, R11 ;  /* 0x000000ffff027224 */ /* 0x002fe400078e000b */
[----:B------:R-:W-:Y:S01]  /*25b70*/  IMAD.MOV.U32 R3, RZ, RZ, R12 ;  /* 0x000000ffff037224 */ /* 0x000fe200078e000c */
[----:B------:R-:W-:Y:S04]  /*25b80*/  STL [R1+0x6b0], R13 ;  /* 0x0006b00d01007387 */ /* 0x000fe80000100800 */
[----:B------:R-:W-:Y:S04]  /*25b90*/  STL [R1+0x6ac], R14 ;  /* 0x0006ac0e01007387 */ /* 0x000fe80000100800 */
[----:B------:R-:W-:Y:S01]  /*25ba0*/  STL [R1+0x6f0], R11 ;  /* 0x0006f00b01007387 */ /* 0x000fe20000100800 */
[----:B------:R-:W-:-:S03]  /*25bb0*/  IADD3.X R10, R10, UR6, RZ, P2, !PT ;  /* 0x000000060a0a7c10 */ /* 0x000fc600097fe4ff */
[----:B------:R-:W-:Y:S04]  /*25bc0*/  STL [R1+0x6ec], R12 ;  /* 0x0006ec0c01007387 */ /* 0x000fe80000100800 */
[----:B------:R1:W-:Y:S04]  /*25bd0*/  LDGSTS.E [R8+0x2ee00], [R2.64], P0 ;  /* 0x2ee0000002087fae */ /* 0x0003e80008121848 */
[----:B------:R2:W-:Y:S01]  /*25be0*/  STL [R1+0x730], R9 ;  /* 0x0007300901007387 */ /* 0x0005e20000100800 */
[----:B-1----:R-:W-:Y:S01]  /*25bf0*/  IMAD.MOV.U32 R2, RZ, RZ, R9 ;  /* 0x000000ffff027224 */ /* 0x002fe200078e0009 */
[----:B--2---:R-:W-:Y:S01]  /*25c00*/  SHF.R.S32.HI R9, RZ, 0x1f, R196 ;  /* 0x0000001fff097819 */ /* 0x004fe200000114c4 */
[----:B------:R-:W-:-:S03]  /*25c10*/  IMAD.MOV.U32 R3, RZ, RZ, R10 ;  /* 0x000000ffff037224 */ /* 0x000fc600078e000a */
[----:B------:R-:W-:Y:S01]  /*25c20*/  LEA.HI R9, R9, R196, RZ, 0x7 ;  /* 0x000000c409097211 */ /* 0x000fe200078f38ff */
[----:B------:R1:W-:Y:S03]  /*25c30*/  STL [R1+0x72c], R10 ;  /* 0x00072c0a01007387 */ /* 0x0003e60000100800 */
[----:B------:R-:W-:Y:S01]  /*25c40*/  SHF.R.S32.HI R9, RZ, 0x7, R9 ;  /* 0x00000007ff097819 */ /* 0x000fe20000011409 */
[----:B------:R1:W-:Y:S03]  /*25c50*/  LDGSTS.E [R8+0x2fe00], [R2.64], P0 ;  /* 0x2fe0000002087fae */ /* 0x0003e60008121848 */
[----:B------:R-:W-:Y:S01]  /*25c60*/  ISETP.NE.U32.AND P0, PT, R200, R9, PT ;  /* 0x00000009c800720c */ /* 0x000fe20003f05070 */
[C---:B------:R-:W-:Y:S01]  /*25c70*/  HMMA.1688.F32.TF32 R72, R96.reuse, R58, R72 ;  /* 0x0000003a6048723c */ /* 0x040fe20000081048 */
[----:B------:R-:W0:Y:S07]  /*25c80*/  LDGDEPBAR ;  /* 0x00000000000079af */ /* 0x000e2e0000000000 */
[----:B------:R-:W-:Y:S04]  /*25c90*/  HMMA.1688.F32.TF32 R76, R96, R62, R76 ;  /* 0x0000003e604c723c */ /* 0x000fe8000008104c */
[----:B-1----:R-:W-:Y:S01]  /*25ca0*/  @!P0 CALL.REL.NOINC `(.L_x_0) ;  /* 0x0000001000008944 */ /* 0x002fe20003c00000 */
[----:B------:R-:W-:Y:S05]  /*25cb0*/  BRA `(.L_x_1) ;  /* 0xffff1d2000007947 */ /* 0x000fea000383ffff */
.L_x_0:
[----:B------:R-:W2:Y:S01]  /*25cc0*/  LDL.LU R11, [R1+0x820] ;  /* 0x00082000010b7983 */ /* 0x000ea20000300800 */
[----:B------:R-:W-:-:S04]  /*25cd0*/  DEPBAR.LE SB0, 0x0 ;  /* 0x000080000000791a */ /* 0x000fc80000000000 */
[----:B------:R-:W3:Y:S04]  /*25ce0*/  LDL.LU R10, [R1+0x81c] ;  /* 0x00081c00010a7983 */ /* 0x000ee80000300800 */
[----:B-----5:R-:W4:Y:S04]  /*25cf0*/  LDL.LU R9, [R1+0x818] ;  /* 0x0008180001097983 */ /* 0x020f280000300800 */
[----:B------:R-:W2:Y:S04]  /*25d00*/  LDL.LU R176, [R1+0x7b8] ;  /* 0x0007b80001b07983 */ /* 0x000ea80000300800 */
[----:B------:R-:W1:Y:S01]  /*25d10*/  S2R R12, SR_TID.X ;  /* 0x00000000000c7919 */ /* 0x000e620000002100 */
[----:B------:R-:W-:-:S02]  /*25d20*/  IMAD.MOV.U32 R14, RZ, RZ, R152 ;  /* 0x000000ffff0e7224 */ /* 0x000fc400078e0098 */
[----:B------:R-:W-:Y:S02]  /*25d30*/  IMAD.MOV.U32 R15, RZ, RZ, R153 ;  /* 0x000000ffff0f7224 */ /* 0x000fe400078e0099 */
[C---:B-1----:R-:W-:Y:S02]  /*25d40*/  IMAD.SHL.U32 R2, R12.reuse, 0x200, RZ ;  /* 0x000002000c027824 */ /* 0x042fe400078e00ff */
[----:B------:R-:W-:-:S03]  /*25d50*/  IMAD.SHL.U32 R0, R12, 0x20, RZ ;  /* 0x000000200c007824 */ /* 0x000fc600078e00ff */
[----:B------:R-:W-:Y:S01]  /*25d60*/  LOP3.LUT R2, R2, 0x3000, RZ, 0xc0, !PT ;  /* 0x0000300002027812 */ /* 0x000fe200078ec0ff */
[----:B------:R-:W-:-:S03]  /*25d70*/  IMAD.SHL.U32 R8, R12, 0x4, RZ ;  /* 0x000000040c087824 */ /* 0x000fc600078e00ff */
[----:B------:R-:W-:Y:S01]  /*25d80*/  LOP3.LUT R2, R2, 0x60, R0, 0xf8, !PT ;  /* 0x0000006002027812 */ /* 0x000fe200078ef800 */
[C---:B------:R-:W-:Y:S02]  /*25d90*/  IMAD.SHL.U32 R0, R12.reuse, 0x800, RZ ;  /* 0x000008000c007824 */ /* 0x040fe400078e00ff */
[C---:B------:R-:W-:Y:S01]  /*25da0*/  IMAD.SHL.U32 R3, R12.reuse, 0x40, RZ ;  /* 0x000000400c037824 */ /* 0x040fe200078e00ff */
[----:B------:R-:W-:Y:S02]  /*25db0*/  LOP3.LUT R12, R12, 0x7f, RZ, 0xc0, !PT ;  /* 0x0000007f0c0c7812 */ /* 0x000fe400078ec0ff */
[----:B------:R-:W-:Y:S02]  /*25dc0*/  LOP3.LUT R0, R0, 0x3000, RZ, 0xc0, !PT ;  /* 0x0000300000007812 */ /* 0x000fe400078ec0ff */
[----:B------:R-:W-:Y:S02]  /*25dd0*/  LOP3.LUT R2, R2, 0x170, R8, 0x78, !PT ;  /* 0x0000017002027812 */ /* 0x000fe400078e7808 */
[----:B------:R-:W-:Y:S01]  /*25de0*/  LOP3.LUT R3, R3, 0x800, RZ, 0xc0, !PT ;  /* 0x0000080003037812 */ /* 0x000fe200078ec0ff */
[----:B------:R-:W-:Y:S01]  /*25df0*/  IMAD R0, R12, 0x10, R0 ;  /* 0x000000100c007824 */ /* 0x000fe200078e0200 */
[----:B------:R-:W-:Y:S01]  /*25e00*/  BAR.SYNC.DEFER_BLOCKING 0x0 ;  /* 0x0000000000007b1d */ /* 0x000fe20000010000 */
[----:B------:R-:W-:-:S02]  /*25e10*/  IMAD.MOV.U32 R30, RZ, RZ, R72 ;  /* 0x000000ffff1e7224 */ /* 0x000fc400078e0048 */
[----:B------:R-:W-:Y:S02]  /*25e20*/  IMAD.MOV.U32 R31, RZ, RZ, R73 ;  /* 0x000000ffff1f7224 */ /* 0x000fe400078e0049 */
[----:B------:R-:W-:Y:S02]  /*25e30*/  IMAD.MOV.U32 R34, RZ, RZ, R124 ;  /* 0x000000ffff227224 */ /* 0x000fe400078e007c */
[----:B------:R-:W-:Y:S02]  /*25e40*/  IMAD.MOV.U32 R35, RZ, RZ, R125 ;  /* 0x000000ffff237224 */ /* 0x000fe400078e007d */
[----:B------:R-:W-:Y:S02]  /*25e50*/  IMAD.IADD R2, R3, 0x1, R2 ;  /* 0x0000000103027824 */ /* 0x000fe400078e0202 */
        /* <DEDUP_REMOVED lines=12> */
[----:B------:R-:W-:Y:S01]  /*25f20*/  IMAD.MOV.U32 R125, RZ, RZ, R183 ;  /* 0x000000ffff7d7224 */ /* 0x000fe200078e00b7 */
[----:B------:R1:W-:Y:S04]  /*25f30*/  STS.128 [R2+0x200], R12 ;  /* 0x0002000c02007388 */ /* 0x0003e80000000c00 */
[----:B------:R-:W-:Y:S04]  /*25f40*/  STS.128 [R2+0x280], R152 ;  /* 0x0002809802007388 */ /* 0x000fe80000000c00 */
[----:B------:R-:W-:Y:S04]  /*25f50*/  STS.128 [R2+0x400], R28 ;  /* 0x0004001c02007388 */ /* 0x000fe80000000c00 */
[----:B------:R-:W-:Y:S04]  /*25f60*/  STS.128 [R2+0x480], R72 ;  /* 0x0004804802007388 */ /* 0x000fe80000000c00 */
[----:B------:R-:W-:Y:S04]  /*25f70*/  STS.128 [R2+0x600], R32 ;  /* 0x0006002002007388 */ /* 0x000fe80000000c00 */
[----:B------:R-:W-:Y:S01]  /*25f80*/  STS.128 [R2+0x680], R124 ;  /* 0x0006807c02007388 */ /* 0x000fe20000000c00 */
[----:B------:R-:W-:Y:S01]  /*25f90*/  LOP3.LUT R3, R0, 0x60, RZ, 0x3c, !PT ;  /* 0x0000006000037812 */ /* 0x000fe200078e3cff */
[----:B-1----:R-:W-:-:S02]  /*25fa0*/  IMAD.MOV.U32 R14, RZ, RZ, R88 ;  /* 0x000000ffff0e7224 */ /* 0x002fc400078e0058 */
        /* <DEDUP_REMOVED lines=27> */
[----:B------:R-:W-:Y:S01]  /*26160*/  IMAD.MOV.U32 R27, RZ, RZ, R23 ;  /* 0x000000ffff1b7224 */ /* 0x000fe200078e0017 */
[----:B--2---:R-:W-:-:S04]  /*26170*/  ISETP.GE.AND P0, PT, R176, c[0x0][0x178], PT ;  /* 0x00005e00b0007a0c */ /* 0x004fc80003f06270 */
[----:B------:R-:W-:Y:S01]  /*26180*/  ISETP.LT.AND P1, PT, R11, c[0x0][0x17c], !P0 ;  /* 0x00005f000b007a0c */ /* 0x000fe20004721270 */
[----:B------:R-:W-:Y:S01]  /*26190*/  IMAD.MOV.U32 R11, RZ, RZ, R105 ;  /* 0x000000ffff0b7224 */ /* 0x000fe200078e0069 */
[----:B---3--:R-:W-:Y:S01]  /*261a0*/  ISETP.LT.AND P5, PT, R10, c[0x0][0x17c], !P0 ;  /* 0x00005f000a007a0c */ /* 0x008fe200047a1270 */
[----:B------:R-:W-:Y:S01]  /*261b0*/  IMAD.MOV.U32 R10, RZ, RZ, R104 ;  /* 0x000000ffff0a7224 */ /* 0x000fe200078e0068 */
[----:B----4-:R-:W-:Y:S01]  /*261c0*/  ISETP.LT.AND P4, PT, R9, c[0x0][0x17c], !P0 ;  /* 0x00005f0009007a0c */ /* 0x010fe20004781270 */
[----:B------:R-:W-:Y:S02]  /*261d0*/  IMAD.MOV.U32 R9, RZ, RZ, R101 ;  /* 0x000000ffff097224 */ /* 0x000fe400078e0065 */
[----:B------:R-:W-:Y:S02]  /*261e0*/  IMAD.MOV.U32 R104, RZ, RZ, R102 ;  /* 0x000000ffff687224 */ /* 0x000fe400078e0066 */
[----:B------:R-:W-:Y:S01]  /*261f0*/  IMAD.MOV.U32 R105, RZ, RZ, R103 ;  /* 0x000000ffff697224 */ /* 0x000fe200078e0067 */
[----:B------:R1:W-:Y:S04]  /*26200*/  STS.128 [R2], R8 ;  /* 0x0000000802007388 */ /* 0x0003e80000000c00 */
[----:B------:R-:W-:Y:S04]  /*26210*/  STS.128 [R2+0x80], R104 ;  /* 0x0000806802007388 */ /* 0x000fe80000000c00 */
[----:B------:R-:W-:Y:S01]  /*26220*/  BAR.SYNC.DEFER_BLOCKING 0x0 ;  /* 0x0000000000007b1d */ /* 0x000fe20000010000 */
[----:B-1----:R-:W-:-:S02]  /*26230*/  LOP3.LUT R9, R0, 0x20, RZ, 0x3c, !PT ;  /* 0x0000002000097812 */ /* 0x002fc400078e3cff */
[----:B------:R-:W-:-:S03]  /*26240*/  LOP3.LUT R8, R0, 0x40, RZ, 0x3c, !PT ;  /* 0x0000004000087812 */ /* 0x000fc600078e3cff */
[----:B------:R-:W1:Y:S04]  /*26250*/  LDS.128 R72, [R0] ;  /* 0x0000000000487984 */ /* 0x000e680000000c00 */
[----:B------:R-:W-:Y:S04]  /*26260*/  LDS.128 R56, [R0+0x800] ;  /* 0x0008000000387984 */ /* 0x000fe80000000c00 */
[----:B------:R-:W2:Y:S04]  /*26270*/  LDS.128 R28, [R9] ;  /* 0x00000000091c7984 */ /* 0x000ea80000000c00 */
[----:B------:R-:W-:Y:S04]  /*26280*/  LDS.128 R48, [R9+0x800] ;  /* 0x0008000009307984 */ /* 0x000fe80000000c00 */
[----:B------:R-:W3:Y:S04]  /*26290*/  LDS.128 R68, [R8] ;  /* 0x0000000008447984 */ /* 0x000ee80000000c00 */
[----:B------:R-:W-:Y:S04]  /*262a0*/  LDS.128 R44, [R8+0x800] ;  /* 0x00080000082c7984 */ /* 0x000fe80000000c00 */
[----:B------:R-:W4:Y:S04]  /*262b0*/  LDS.128 R60, [R3] ;  /* 0x00000000033c7984 */ /* 0x000f280000000c00 */
[----:B------:R-:W1:Y:S04]  /*262c0*/  LDS.128 R32, [R3+0x800] ;  /* 0x0008000003207984 */ /* 0x000e680000000c00 */
[----:B------:R-:W-:Y:S01]  /*262d0*/  BAR.SYNC.DEFER_BLOCKING 0x0 ;  /* 0x0000000000007b1d */ /* 0x000fe20000010000 */
        /* <DEDUP_REMOVED lines=9> */
[----:B------:R-:W-:Y:S01]  /*26370*/  IMAD.MOV.U32 R93, RZ, RZ, R67 ;  /* 0x000000ffff5d7224 */ /* 0x000fe200078e0043 */
[----:B------:R1:W-:Y:S04]  /*26380*/  STS.128 [R2], R12 ;  /* 0x0000000c02007388 */ /* 0x0003e80000000c00 */
[----:B------:R-:W-:Y:S04]  /*26390*/  STS.128 [R2+0x80], R88 ;  /* 0x0000805802007388 */ /* 0x000fe80000000c00 */
[----:B------:R-:W-:Y:S04]  /*263a0*/  STS.128 [R2+0x200], R96 ;  /* 0x0002006002007388 */ /* 0x000fe80000000c00 */
[----:B------:R-:W-:Y:S04]  /*263b0*/  STS.128 [R2+0x280], R144 ;  /* 0x0002809002007388 */ /* 0x000fe80000000c00 */
[----:B------:R-:W-:Y:S04]  /*263c0*/  STS.128 [R2+0x400], R100 ;  /* 0x0004006402007388 */ /* 0x000fe80000000c00 */
[----:B------:R-:W-:Y:S04]  /*263d0*/  STS.128 [R2+0x480], R80 ;  /* 0x0004805002007388 */ /* 0x000fe80000000c00 */
[----:B------:R-:W-:Y:S04]  /*263e0*/  STS.128 [R2+0x600], R76 ;  /* 0x0006004c02007388 */ /* 0x000fe80000000c00 */
[----:B------:R-:W-:Y:S04]  /*263f0*/  STS.128 [R2+0x680], R92 ;  /* 0x0006805c02007388 */ /* 0x000fe80000000c00 */
[----:B------:R-:W-:Y:S01]  /*26400*/  BAR.SYNC.DEFER_BLOCKING 0x0 ;  /* 0x0000000000007b1d */ /* 0x000fe20000010000 */
[----:B-1----:R-:W-:-:S02]  /*26410*/  IMAD.MOV.U32 R14, RZ, RZ, R168 ;  /* 0x000000ffff0e7224 */ /* 0x002fc400078e00a8 */
[----:B------:R-:W-:Y:S02]  /*26420*/  IMAD.MOV.U32 R15, RZ, RZ, R169 ;  /* 0x000000ffff0f7224 */ /* 0x000fe400078e00a9 */
[----:B------:R-:W-:Y:S01]  /*26430*/  IMAD.MOV.U32 R66, RZ, RZ, R136 ;  /* 0x000000ffff427224 */ /* 0x000fe200078e0088 */
[----:B------:R-:W1:Y:S04]  /*26440*/  LDS.128 R76, [R0] ;  /* 0x00000000004c7984 */ /* 0x000e680000000c00 */
[----:B------:R-:W-:Y:S04]  /*26450*/  LDS.128 R80, [R0+0x800] ;  /* 0x0008000000507984 */ /* 0x000fe80000000c00 */
[----:B------:R-:W1:Y:S04]  /*26460*/  LDS.128 R88, [R9] ;  /* 0x0000000009587984 */ /* 0x000e680000000c00 */
[----:B------:R-:W-:Y:S04]  /*26470*/  LDS.128 R92, [R9+0x800] ;  /* 0x00080000095c7984 */ /* 0x000fe80000000c00 */
[----:B------:R-:W1:Y:S04]  /*26480*/  LDS.128 R96, [R8] ;  /* 0x0000000008607984 */ /* 0x000e680000000c00 */
[----:B------:R-:W-:Y:S04]  /*26490*/  LDS.128 R100, [R8+0x800] ;  /* 0x0008000008647984 */ /* 0x000fe80000000c00 */
[----:B------:R-:W1:Y:S04]  /*264a0*/  LDS.128 R104, [R3] ;  /* 0x0000000003687984 */ /* 0x000e680000000c00 */
        /* <DEDUP_REMOVED lines=8> */
[----:B------:R-:W-:Y:S01]  /*26530*/  IMAD.MOV.U32 R136, RZ, RZ, R142 ;  /* 0x000000ffff887224 */ /* 0x000fe200078e008e */
[----:B------:R-:W3:Y:S01]  /*26540*/  LDL.LU R141, [R1+0x8ec] ;  /* 0x0008ec00018d7983 */ /* 0x000ee20000300800 */
[----:B------:R-:W-:-:S02]  /*26550*/  IMAD.MOV.U32 R137, RZ, RZ, R143 ;  /* 0x000000ffff897224 */ /* 0x000fc400078e008f */
[----:B------:R-:W-:Y:S01]  /*26560*/  IMAD.MOV.U32 R126, RZ, RZ, R128 ;  /* 0x000000ffff7e7224 */ /* 0x000fe200078e0080 */
[----:B------:R-:W4:Y:S04]  /*26570*/  LDL.LU R140, [R1+0x8e8] ;  /* 0x0008e800018c7983 */ /* 0x000f280000300800 */
[----:B------:R1:W-:Y:S04]  /*26580*/  STS.128 [R2], R12 ;  /* 0x0000000c02007388 */ /* 0x0003e80000000c00 */
[----:B------:R-:W-:Y:S04]  /*26590*/  STS.128 [R2+0x80], R168 ;  /* 0x000080a802007388 */ /* 0x000fe80000000c00 */
[----:B------:R-:W-:Y:S04]  /*265a0*/  STS.128 [R2+0x200], R64 ;  /* 0x0002004002007388 */ /* 0x000fe80000000c00 */
[----:B------:R1:W-:Y:S04]  /*265b0*/  STS.128 [R2+0x280], R136 ;  /* 0x0002808802007388 */ /* 0x0003e80000000c00 */
[----:B------:R-:W-:Y:S04]  /*265c0*/  STS.128 [R2+0x400], R112 ;  /* 0x0004007002007388 */ /* 0x000fe80000000c00 */
[----:B------:R-:W-:Y:S04]  /*265d0*/  STS.128 [R2+0x480], R40 ;  /* 0x0004802802007388 */ /* 0x000fe80000000c00 */
[----:B------:R-:W-:Y:S04]  /*265e0*/  STS.128 [R2+0x600], R52 ;  /* 0x0006003402007388 */ /* 0x000fe80000000c00 */
[----:B------:R-:W-:Y:S04]  /*265f0*/  STS.128 [R2+0x680], R24 ;  /* 0x0006801802007388 */ /* 0x000fe80000000c00 */
[----:B------:R-:W-:Y:S01]  /*26600*/  BAR.SYNC.DEFER_BLOCKING 0x0 ;  /* 0x0000000000007b1d */ /* 0x000fe20000010000 */
[----:B-1----:R-:W-:-:S02]  /*26610*/  IMAD.MOV.U32 R12, RZ, RZ, R164 ;  /* 0x000000ffff0c7224 */ /* 0x002fc400078e00a4 */
[----:B------:R-:W-:Y:S02]  /*26620*/  IMAD.MOV.U32 R13, RZ, RZ, R165 ;  /* 0x000000ffff0d7224 */ /* 0x000fe400078e00a5 */
[----:B------:R-:W-:Y:S02]  /*26630*/  IMAD.MOV.U32 R14, RZ, RZ, R160 ;  /* 0x000000ffff0e7224 */ /* 0x000fe400078e00a0 */
[----:B------:R-:W-:Y:S02]  /*26640*/  IMAD.MOV.U32 R127, RZ, RZ, R129 ;  /* 0x000000ffff7f7224 */ /* 0x000fe400078e0081 */
[----:B------:R-:W-:Y:S02]  /*26650*/  IMAD.MOV.U32 R124, RZ, RZ, R132 ;  /* 0x000000ffff7c7224 */ /* 0x000fe400078e0084 */
[----:B------:R-:W-:Y:S01]  /*26660*/  IMAD.MOV.U32 R125, RZ, RZ, R133 ;  /* 0x000000ffff7d7224 */ /* 0x000fe200078e0085 */
[----:B------:R-:W-:Y:S01]  /*26670*/  ISETP.LT.AND P2, PT, R199, c[0x0][0x17c], !P0 ;  /* 0x00005f00c7007a0c */ /* 0x000fe20004741270 */
[----:B------:R-:W-:Y:S01]  /*26680*/  IMAD.MOV.U32 R15, RZ, RZ, R161 ;  /* 0x000000ffff0f7224 */ /* 0x000fe200078e00a1 */
[----:B------:R-:W4:Y:S04]  /*26690*/  LDL.LU R139, [R1+0x8f8] ;  /* 0x0008f800018b7983 */ /* 0x000f280000300800 */
        /* <DEDUP_REMOVED lines=11> */
[----:B------:R-:W-:Y:S01]  /*26750*/  IMAD.MOV.U32 R128, RZ, RZ, R134 ;  /* 0x000000ffff807224 */ /* 0x000fe200078e0086 */
[----:B------:R-:W4:Y:S01]  /*26760*/  LDL.LU R138, [R1+0x8f4] ;  /* 0x0008f400018a7983 */ /* 0x000f220000300800 */
[----:B------:R-:W-:Y:S02]  /*26770*/  IMAD.MOV.U32 R129, RZ, RZ, R135 ;  /* 0x000000ffff817224 */ /* 0x000fe400078e0087 */
[----:B------:R-:W-:Y:S01]  /*26780*/  IMAD R10, R176, c[0x0][0x194], RZ ;  /* 0x00006500b00a7a24 */ /* 0x000fe200078e02ff */
[----:B------:R-:W4:Y:S04]  /*26790*/  LDL.LU R137, [R1+0x8fc] ;  /* 0x0008fc0001897983 */ /* 0x000f280000300800 */
[----:B------:R1:W-:Y:S04]  /*267a0*/  STS.128 [R2], R12 ;  /* 0x0000000c02007388 */ /* 0x0003e80000000c00 */
[----:B------:R-:W-:Y:S04]  /*267b0*/  STS.128 [R2+0x80], R160 ;  /* 0x000080a002007388 */ /* 0x000fe80000000c00 */
[----:B------:R-:W-:Y:S04]  /*267c0*/  STS.128 [R2+0x200], R124 ;  /* 0x0002007c02007388 */ /* 0x000fe80000000c00 */
[----:B------:R-:W-:Y:S01]  /*267d0*/  STS.128 [R2+0x280], R128 ;  /* 0x0002808002007388 */ /* 0x000fe20000000c00 */
[----:B-1----:R-:W-:Y:S01]  /*267e0*/  IMAD.MOV.U32 R14, RZ, RZ, R36 ;  /* 0x000000ffff0e7224 */ /* 0x002fe200078e0024 */
[----:B------:R-:W-:Y:S01]  /*267f0*/  LEA R132, P3, R10, c[0x0][0x170], 0x2 ;  /* 0x00005c000a847a11 */ /* 0x000fe200078610ff */
[----:B------:R-:W-:Y:S01]  /*26800*/  IMAD.MOV.U32 R15, RZ, RZ, R37 ;  /* 0x000000ffff0f7224 */ /* 0x000fe200078e0025 */
[----:B------:R-:W4:Y:S01]  /*26810*/  LDL.LU R136, [R1+0x904] ;  /* 0x0009040001887983 */ /* 0x000f220000300800 */
        /* <DEDUP_REMOVED lines=10> */
[----:B------:R1:W-:Y:S04]  /*268c0*/  STS.128 [R2+0x400], R12 ;  /* 0x0004000c02007388 */ /* 0x0003e80000000c00 */
[----:B------:R-:W-:Y:S04]  /*268d0*/  STS.128 [R2+0x480], R36 ;  /* 0x0004802402007388 */ /* 0x000fe80000000c00 */
[----:B------:R-:W-:Y:S04]  /*268e0*/  STS.128 [R2+0x600], R84 ;  /* 0x0006005402007388 */ /* 0x000fe80000000c00 */
[----:B------:R2:W-:Y:S01]  /*268f0*/  STS.128 [R2+0x680], R4 ;  /* 0x0006800402007388 */ /* 0x0005e20000000c00 */
[----:B------:R-:W-:Y:S01]  /*26900*/  IMAD R199, R199, c[0x0][0x198], RZ ;  /* 0x00006600c7c77a24 */ /* 0x000fe200078e02ff */
[----:B-1----:R-:W-:-:S02]  /*26910*/  LEA.HI.X.SX32 R12, R10, c[0x0][0x174], 0x2, P3 ;  /* 0x00005d000a0c7a11 */ /* 0x002fc400018f16ff */
[----:B------:R-:W-:Y:S02]  /*26920*/  BAR.SYNC.DEFER_BLOCKING 0x0 ;  /* 0x0000000000007b1d */ /* 0x000fe40000010000 */
[----:B------:R-:W-:-:S04]  /*26930*/  LEA R10, P3, R199, R132, 0x2 ;  /* 0x00000084c70a7211 */ /* 0x000fc800078610ff */
[C---:B------:R-:W-:Y:S02]  /*26940*/  LEA.HI.X.SX32 R11, R199.reuse, R12, 0x2, P3 ;  /* 0x0000000cc70b7211 */ /* 0x040fe400018f16ff */
[----:B------:R-:W-:-:S04]  /*26950*/  IADD3 R13, R199, c[0x0][0x198], RZ ;  /* 0x00006600c70d7a10 */ /* 0x000fc80007ffe0ff */
[C---:B------:R-:W-:Y:S02]  /*26960*/  IADD3 R15, R13.reuse, c[0x0][0x198], RZ ;  /* 0x000066000d0f7a10 */ /* 0x040fe40007ffe0ff */
[-C--:B--2---:R-:W-:Y:S02]  /*26970*/  LEA R4, P3, R13, R132.reuse, 0x2 ;  /* 0x000000840d047211 */ /* 0x084fe400078610ff */
[----:B------:R-:W-:Y:S02]  /*26980*/  LEA R6, P6, R15, R132, 0x2 ;  /* 0x000000840f067211 */ /* 0x000fe400078c10ff */
[-C--:B------:R-:W-:Y:S01]  /*26990*/  LEA.HI.X.SX32 R5, R13, R12.reuse, 0x2, P3 ;  /* 0x0000000c0d057211 */ /* 0x080fe200018f16ff */
[----:B------:R1:W-:Y:S01]  /*269a0*/  @P2 STG.E [R10.64], R72 ;  /* 0x000000480a002986 */ /* 0x0003e2000c101908 */
[C---:B------:R-:W-:Y:S02]  /*269b0*/  IADD3 R13, R15.reuse, c[0x0][0x198], RZ ;  /* 0x000066000f0d7a10 */ /* 0x040fe40007ffe0ff */
[----:B------:R-:W-:Y:S01]  /*269c0*/  LEA.HI.X.SX32 R7, R15, R12, 0x2, P6 ;  /* 0x0000000c0f077211 */ /* 0x000fe200030f16ff */
[----:B-1----:R-:W2:Y:S04]  /*269d0*/  LDL.LU R10, [R1+0x908] ;  /* 0x00090800010a7983 */ /* 0x002ea80000300800 */
[----:B------:R-:W2:Y:S01]  /*269e0*/  LDL.LU R14, [R1+0x910] ;  /* 0x00091000010e7983 */ /* 0x000ea20000300800 */
[----:B------:R-:W-:-:S03]  /*269f0*/  IADD3 R15, R13, c[0x0][0x198], RZ ;  /* 0x000066000d0f7a10 */ /* 0x000fc60007ffe0ff */
[----:B------:R-:W2:Y:S04]  /*26a00*/  LDL.LU R16, [R1+0x914] ;  /* 0x0009140001107983 */ /* 0x000ea80000300800 */
[----:B------:R-:W-:Y:S04]  /*26a10*/  @P1 STG.E [R4.64], R73 ;  /* 0x0000004904001986 */ /* 0x000fe8000c101908 */
[----:B------:R1:W-:Y:S01]  /*26a20*/  @P5 STG.E [R6.64], R28 ;  /* 0x0000001c06005986 */ /* 0x0003e2000c101908 */
[----:B------:R-:W-:-:S03]  /*26a30*/  IADD3 R11, R15, c[0x0][0x198], RZ ;  /* 0x000066000f0b7a10 */ /* 0x000fc60007ffe0ff */
[----:B------:R-:W2:Y:S01]  /*26a40*/  LDL.LU R17, [R1+0x91c] ;  /* 0x00091c0001117983 */ /* 0x000ea20000300800 */
[----:B-1----:R-:W-:-:S04]  /*26a50*/  LEA R6, P6, R15, R132, 0x2 ;  /* 0x000000840f067211 */ /* 0x002fc800078c10ff */
[----:B------:R-:W-:Y:S02]  /*26a60*/  LEA.HI.X.SX32 R7, R15, R12, 0x2, P6 ;  /* 0x0000000c0f077211 */ /* 0x000fe400030f16ff */
[----:B------:R-:W2:Y:S04]  /*26a70*/  LDL.LU R15, [R1+0x920] ;  /* 0x00092000010f7983 */ /* 0x000ea80000300800 */
[----:B------:R-:W2:Y:S01]  /*26a80*/  LDL.LU R2, [R1+0x924] ;  /* 0x0009240001027983 */ /* 0x000ea20000300800 */
[----:B------:R-:W-:-:S04]  /*26a90*/  LEA R4, P1, R13, R132, 0x2 ;  /* 0x000000840d047211 */ /* 0x000fc800078210ff */
[----:B------:R-:W-:Y:S02]  /*26aa0*/  LEA.HI.X.SX32 R5, R13, R12, 0x2, P1 ;  /* 0x0000000c0d057211 */ /* 0x000fe400008f16ff */
[----:B------:R-:W-:-:S03]  /*26ab0*/  IADD3 R13, R11, c[0x0][0x198], RZ ;  /* 0x000066000b0d7a10 */ /* 0x000fc60007ffe0ff */
[----:B------:R1:W-:Y:S02]  /*26ac0*/  @P4 STG.E [R4.64], R29 ;  /* 0x0000001d04004986 */ /* 0x0003e4000c101908 */
[----:B-1----:R-:W-:-:S04]  /*26ad0*/  LEA R4, P6, R11, R132, 0x2 ;  /* 0x000000840b047211 */ /* 0x002fc800078c10ff */
[----:B------:R-:W-:Y:S02]  /*26ae0*/  LEA.HI.X.SX32 R5, R11, R12, 0x2, P6 ;  /* 0x0000000c0b057211 */ /* 0x000fe400030f16ff */
[----:B------:R-:W-:Y:S02]  /*26af0*/  IADD3 R11, R13, c[0x0][0x198], RZ ;  /* 0x000066000d0b7a10 */ /* 0x000fe40007ffe0ff */
[----:B---3--:R-:W-:Y:S02]  /*26b00*/  ISETP.LT.AND P3, PT, R141, c[0x0][0x17c], !P0 ;  /* 0x00005f008d007a0c */ /* 0x008fe40004761270 */
[----:B----4-:R-:W-:-:S11]  /*26b10*/  ISETP.LT.AND P2, PT, R140, c[0x0][0x17c], !P0 ;  /* 0x00005f008c007a0c */ /* 0x010fd60004741270 */
[----:B------:R1:W-:Y:S04]  /*26b20*/  @P3 STG.E [R6.64], R68 ;  /* 0x0000004406003986 */ /* 0x0003e8000c101908 */
[----:B------:R3:W-:Y:S01]  /*26b30*/  @P2 STG.E [R4.64], R69 ;  /* 0x0000004504002986 */ /* 0x0007e2000c101908 */
[----:B-1----:R-:W-:-:S04]  /*26b40*/  LEA R6, P6, R13, R132, 0x2 ;  /* 0x000000840d067211 */ /* 0x002fc800078c10ff */
[----:B------:R-:W-:Y:S02]  /*26b50*/  LEA.HI.X.SX32 R7, R13, R12, 0x2, P6 ;  /* 0x0000000c0d077211 */ /* 0x000fe400030f16ff */
[C---:B---3--:R-:W-:Y:S02]  /*26b60*/  LEA R4, P6, R11.reuse, R132, 0x2 ;  /* 0x000000840b047211 */ /* 0x048fe400078c10ff */
[C---:B------:R-:W-:Y:S02]  /*26b70*/  IADD3 R13, R11.reuse, c[0x0][0x198], RZ ;  /* 0x000066000b0d7a10 */ /* 0x040fe40007ffe0ff */
[----:B------:R-:W-:Y:S02]  /*26b80*/  LEA.HI.X.SX32 R5, R11, R12, 0x2, P6 ;  /* 0x0000000c0b057211 */ /* 0x000fe400030f16ff */
[----:B------:R-:W-:Y:S02]  /*26b90*/  IADD3 R11, R13, c[0x0][0x198], RZ ;  /* 0x000066000d0b7a10 */ /* 0x000fe40007ffe0ff */
[----:B------:R-:W-:-:S13]  /*26ba0*/  ISETP.LT.AND P1, PT, R139, c[0x0][0x17c], !P0 ;  /* 0x00005f008b007a0c */ /* 0x000fda0004721270 */
[----:B------:R1:W-:Y:S02]  /*26bb0*/  @P1 STG.E [R6.64], R60 ;  /* 0x0000003c06001986 */ /* 0x0003e4000c101908 */
[----:B-1----:R-:W-:-:S04]  /*26bc0*/  LEA R6, P6, R13, R132, 0x2 ;  /* 0x000000840d067211 */ /* 0x002fc800078c10ff */
[----:B------:R-:W-:Y:S02]  /*26bd0*/  LEA.HI.X.SX32 R7, R13, R12, 0x2, P6 ;  /* 0x0000000c0d077211 */ /* 0x000fe400030f16ff */
[----:B------:R-:W-:Y:S02]  /*26be0*/  IADD3 R13, R11, c[0x0][0x198], RZ ;  /* 0x000066000b0d7a10 */ /* 0x000fe40007ffe0ff */
[----:B------:R-:W-:Y:S02]  /*26bf0*/  ISETP.LT.AND P5, PT, R138, c[0x0][0x17c], !P0 ;  /* 0x00005f008a007a0c */ /* 0x000fe400047a1270 */
[----:B------:R-:W-:-:S11]  /*26c00*/  ISETP.LT.AND P4, PT, R137, c[0x0][0x17c], !P0 ;  /* 0x00005f0089007a0c */ /* 0x000fd60004781270 */
[----:B------:R1:W-:Y:S04]  /*26c10*/  @P5 STG.E [R4.64], R61 ;  /* 0x0000003d04005986 */ /* 0x0003e8000c101908 */
[----:B------:R3:W-:Y:S01]  /*26c20*/  @P4 STG.E [R6.64], R56 ;  /* 0x0000003806004986 */ /* 0x0007e2000c101908 */
[----:B-1----:R-:W-:-:S04]  /*26c30*/  LEA R4, P6, R11, R132, 0x2 ;  /* 0x000000840b047211 */ /* 0x002fc800078c10ff */
[----:B------:R-:W-:Y:S02]  /*26c40*/  LEA.HI.X.SX32 R5, R11, R12, 0x2, P6 ;  /* 0x0000000c0b057211 */ /* 0x000fe400030f16ff */
[C---:B---3--:R-:W-:Y:S02]  /*26c50*/  LEA R6, P6, R13.reuse, R132, 0x2 ;  /* 0x000000840d067211 */ /* 0x048fe400078c10ff */
[----:B------:R-:W-:Y:S02]  /*26c60*/  ISETP.LT.AND P3, PT, R136, c[0x0][0x17c], !P0 ;  /* 0x00005f0088007a0c */ /* 0x000fe40004761270 */
[----:B------:R-:W-:-:S11]  /*26c70*/  LEA.HI.X.SX32 R7, R13, R12, 0x2, P6 ;  /* 0x0000000c0d077211 */ /* 0x000fd600030f16ff */
[----:B------:R1:W-:Y:S01]  /*26c80*/  @P3 STG.E [R4.64], R57 ;  /* 0x0000003904003986 */ /* 0x0003e2000c101908 */
[----:B--2---:R-:W-:-:S03]  /*26c90*/  ISETP.LT.AND P2, PT, R10, c[0x0][0x17c], !P0 ;  /* 0x00005f000a007a0c */ /* 0x004fc60004741270 */
[----:B------:R-:W2:Y:S01]  /*26ca0*/  LDL.LU R10, [R1+0x928] ;  /* 0x00092800010a7983 */ /* 0x000ea20000300800 */
[----:B------:R-:W-:-:S03]  /*26cb0*/  ISETP.LT.AND P1, PT, R14, c[0x0][0x17c], !P0 ;  /* 0x00005f000e007a0c */ /* 0x000fc60004721270 */
[----:B------:R-:W3:Y:S01]  /*26cc0*/  LDL.LU R14, [R1+0x930] ;  /* 0x00093000010e7983 */ /* 0x000ee20000300800 */
[----:B------:R-:W-:-:S03]  /*26cd0*/  ISETP.LT.AND P5, PT, R16, c[0x0][0x17c], !P0 ;  /* 0x00005f0010007a0c */ /* 0x000fc600047a1270 */
[----:B------:R-:W4:Y:S04]  /*26ce0*/  LDL.LU R16, [R1+0x92c] ;  /* 0x00092c0001107983 */ /* 0x000f280000300800 */
[----:B------:R1:W-:Y:S01]  /*26cf0*/  @P2 STG.E [R6.64], R48 ;  /* 0x0000003006002986 */ /* 0x0003e2000c101908 */
[----:B------:R-:W-:-:S03]  /*26d00*/  ISETP.LT.AND P4, PT, R17, c[0x0][0x17c], !P0 ;  /* 0x00005f0011007a0c */ /* 0x000fc60004781270 */
[----:B------:R-:W4:Y:S01]  /*26d10*/  LDL.LU R17, [R1+0x938] ;  /* 0x0009380001117983 */ /* 0x000f220000300800 */
[----:B------:R-:W-:-:S03]  /*26d20*/  ISETP.LT.AND P3, PT, R15, c[0x0][0x17c], !P0 ;  /* 0x00005f000f007a0c */ /* 0x000fc60004761270 */
[----:B------:R-:W4:Y:S01]  /*26d30*/  LDL.LU R15, [R1+0x93c] ;  /* 0x00093c00010f7983 */ /* 0x000f220000300800 */
[----:B------:R-:W-:-:S03]  /*26d40*/  ISETP.LT.AND P2, PT, R2, c[0x0][0x17c], !P0 ;  /* 0x00005f0002007a0c */ /* 0x000fc60004741270 */
[----:B------:R-:W4:Y:S01]  /*26d50*/  LDL.LU R2, [R1+0x944] ;  /* 0x0009440001027983 */ /* 0x000f220000300800 */
[----:B------:R-:W-:-:S04]  /*26d60*/  IADD3 R11, R13, c[0x0][0x198], RZ ;  /* 0x000066000d0b7a10 */ /* 0x000fc80007ffe0ff */
[C---:B-1----:R-:W-:Y:S02]  /*26d70*/  LEA R4, P6, R11.reuse, R132, 0x2 ;  /* 0x000000840b047211 */ /* 0x042fe400078c10ff */
[C---:B------:R-:W-:Y:S02]  /*26d80*/  IADD3 R13, R11.reuse, c[0x0][0x198], RZ ;  /* 0x000066000b0d7a10 */ /* 0x040fe40007ffe0ff */
[----:B------:R-:W-:Y:S02]  /*26d90*/  LEA.HI.X.SX32 R5, R11, R12, 0x2, P6 ;  /* 0x0000000c0b057211 */ /* 0x000fe400030f16ff */
[C---:B------:R-:W-:Y:S02]  /*26da0*/  LEA R6, P6, R13.reuse, R132, 0x2 ;  /* 0x000000840d067211 */ /* 0x040fe400078c10ff */
[C---:B------:R-:W-:Y:S01]  /*26db0*/  IADD3 R11, R13.reuse, c[0x0][0x198], RZ ;  /* 0x000066000d0b7a10 */ /* 0x040fe20007ffe0ff */
[----:B------:R1:W-:Y:S01]  /*26dc0*/  @P1 STG.E [R4.64], R49 ;  /* 0x0000003104001986 */ /* 0x0003e2000c101908 */
[----:B------:R-:W-:-:S02]  /*26dd0*/  LEA.HI.X.SX32 R7, R13, R12, 0x2, P6 ;  /* 0x0000000c0d077211 */ /* 0x000fc400030f16ff */
[----:B------:R-:W-:-:S03]  /*26de0*/  IADD3 R13, R11, c[0x0][0x198], RZ ;  /* 0x000066000b0d7a10 */ /* 0x000fc60007ffe0ff */
[----:B------:R1:W-:Y:S02]  /*26df0*/  @P5 STG.E [R6.64], R44 ;  /* 0x0000002c06005986 */ /* 0x0003e4000c101908 */
[----:B-1----:R-:W-:-:S04]  /*26e00*/  LEA R4, P6, R11, R132, 0x2 ;  /* 0x000000840b047211 */ /* 0x002fc800078c10ff */
[----:B------:R-:W-:Y:S02]  /*26e10*/  LEA.HI.X.SX32 R5, R11, R12, 0x2, P6 ;  /* 0x0000000c0b057211 */ /* 0x000fe400030f16ff */
[C---:B------:R-:W-:Y:S02]  /*26e20*/  LEA R6, P6, R13.reuse, R132, 0x2 ;  /* 0x000000840d067211 */ /* 0x040fe400078c10ff */
[C---:B------:R-:W-:Y:S01]  /*26e30*/  IADD3 R11, R13.reuse, c[0x0][0x198], RZ ;  /* 0x000066000d0b7a10 */ /* 0x040fe20007ffe0ff */
[----:B------:R1:W-:Y:S01]  /*26e40*/  @P4 STG.E [R4.64], R45 ;  /* 0x0000002d04004986 */ /* 0x0003e2000c101908 */
[----:B------:R-:W-:Y:S02]  /*26e50*/  LEA.HI.X.SX32 R7, R13, R12, 0x2, P6 ;  /* 0x0000000c0d077211 */ /* 0x000fe400030f16ff */
[----:B------:R-:W-:-:S03]  /*26e60*/  IADD3 R13, R11, c[0x0][0x198], RZ ;  /* 0x000066000b0d7a10 */ /* 0x000fc60007ffe0ff */
[----:B------:R1:W-:Y:S02]  /*26e70*/  @P3 STG.E [R6.64], R32 ;  /* 0x0000002006003986 */ /* 0x0003e4000c101908 */
[----:B-1----:R-:W-:-:S04]  /*26e80*/  LEA R4, P6, R11, R132, 0x2 ;  /* 0x000000840b047211 */ /* 0x002fc800078c10ff */
[----:B------:R-:W-:Y:S02]  /*26e90*/  LEA.HI.X.SX32 R5, R11, R12, 0x2, P6 ;  /* 0x0000000c0b057211 */ /* 0x000fe400030f16ff */
[----:B------:R-:W-:-:S04]  /*26ea0*/  LEA R6, P6, R13, R132, 0x2 ;  /* 0x000000840d067211 */ /* 0x000fc800078c10ff */
[----:B------:R-:W-:Y:S01]  /*26eb0*/  LEA.HI.X.SX32 R7, R13, R12, 0x2, P6 ;  /* 0x0000000c0d077211 */ /* 0x000fe200030f16ff */
[----:B------:R1:W-:Y:S01]  /*26ec0*/  @P2 STG.E [R4.64], R33 ;  /* 0x0000002104002986 */ /* 0x0003e2000c101908 */
[----:B--2---:R-:W-:-:S03]  /*26ed0*/  ISETP.LT.AND P1, PT, R10, c[0x0][0x17c], !P0 ;  /* 0x00005f000a007a0c */ /* 0x004fc60004721270 */
[----:B------:R-:W2:Y:S01]  /*26ee0*/  LDL.LU R10, [R1+0x948] ;  /* 0x00094800010a7983 */ /* 0x000ea20000300800 */
[----:B---3--:R-:W-:-:S03]  /*26ef0*/  ISETP.LT.AND P5, PT, R14, c[0x0][0x17c], !P0 ;  /* 0x00005f000e007a0c */ /* 0x008fc600047a1270 */
[----:B------:R-:W3:Y:S01]  /*26f00*/  LDL.LU R14, [R1+0x950] ;  /* 0x00095000010e7983 */ /* 0x000ee20000300800 */
[----:B----4-:R-:W-:-:S03]  /*26f10*/  ISETP.LT.AND P4, PT, R16, c[0x0][0x17c], !P0 ;  /* 0x00005f0010007a0c */ /* 0x010fc60004781270 */
        /* <DEDUP_REMOVED lines=111> */
[----:B------:R-:W4:Y:S04]  /*27610*/  LDL.LU R17, [R1+0x994] ;  /* 0x0009940001117983 */ /* 0x000f280000300800 */
[----:B------:R-:W4:Y:S01]  /*27620*/  LDL.LU R28, [R1+0x988] ;  /* 0x00098800011c7983 */ /* 0x000f220000300800 */
[----:B------:R-:W-:-:S03]  /*27630*/  ISETP.LT.AND P3, PT, R2, c[0x0][0x17c], !P0 ;  /* 0x00005f0002007a0c */ /* 0x000fc60004761270 */
[----:B------:R-:W4:Y:S01]  /*27640*/  LDL.LU R2, [R1+0x97c] ;  /* 0x00097c0001027983 */ /* 0x000f220000300800 */
[----:B------:R-:W-:Y:S02]  /*27650*/  IADD3 R11, R13, c[0x0][0x198], RZ ;  /* 0x000066000d0b7a10 */ /* 0x000fe40007ffe0ff */
[----:B------:R-:W-:Y:S01]  /*27660*/  ISETP.LT.AND P4, PT, R15, c[0x0][0x17c], !P0 ;  /* 0x00005f000f007a0c */ /* 0x000fe20004781270 */
[----:B------:R-:W4:Y:S01]  /*27670*/  LDL.LU R29, [R1+0x970] ;  /* 0x00097000011d7983 */ /* 0x000f220000300800 */
[C---:B-1----:R-:W-:Y:S02]  /*27680*/  LEA R4, P6, R11.reuse, R132, 0x2 ;  /* 0x000000840b047211 */ /* 0x042fe400078c10ff */
[C---:B------:R-:W-:Y:S01]  /*27690*/  IADD3 R13, R11.reuse, c[0x0][0x198], RZ ;  /* 0x000066000b0d7a10 */ /* 0x040fe20007ffe0ff */
[----:B------:R-:W4:Y:S01]  /*276a0*/  LDL.LU R19, [R1+0x964] ;  /* 0x0009640001137983 */ /* 0x000f220000300800 */
[----:B------:R-:W-:Y:S02]  /*276b0*/  LEA.HI.X.SX32 R5, R11, R12, 0x2, P6 ;  /* 0x0000000c0b057211 */ /* 0x000fe400030f16ff */
[----:B------:R-:W-:-:S02]  /*276c0*/  LEA R6, P6, R13, R132, 0x2 ;  /* 0x000000840d067211 */ /* 0x000fc400078c10ff */
[C---:B------:R-:W-:Y:S01]  /*276d0*/  IADD3 R11, R13.reuse, c[0x0][0x198], RZ ;  /* 0x000066000d0b7a10 */ /* 0x040fe20007ffe0ff */
[----:B------:R1:W-:Y:S01]  /*276e0*/  @P2 STG.E [R4.64], R89 ;  /* 0x0000005904002986 */ /* 0x0003e2000c101908 */
[----:B------:R-:W-:Y:S02]  /*276f0*/  LEA.HI.X.SX32 R7, R13, R12, 0x2, P6 ;  /* 0x0000000c0d077211 */ /* 0x000fe400030f16ff */
[C---:B------:R-:W-:Y:S02]  /*27700*/  IADD3 R13, R11.reuse, c[0x0][0x198], RZ ;  /* 0x000066000b0d7a10 */ /* 0x040fe40007ffe0ff */
[----:B-1----:R-:W-:Y:S02]  /*27710*/  LEA R4, P6, R11, R132, 0x2 ;  /* 0x000000840b047211 */ /* 0x002fe400078c10ff */
[----:B------:R-:W-:Y:S02]  /*27720*/  IADD3 R15, R13, c[0x0][0x198], RZ ;  /* 0x000066000d0f7a10 */ /* 0x000fe40007ffe0ff */
[----:B------:R-:W-:Y:S01]  /*27730*/  LEA.HI.X.SX32 R5, R11, R12, 0x2, P6 ;  /* 0x0000000c0b057211 */ /* 0x000fe200030f16ff */
[----:B------:R1:W-:Y:S04]  /*27740*/  @P1 STG.E [R6.64], R96 ;  /* 0x0000006006001986 */ /* 0x0003e8000c101908 */
[----:B------:R1:W-:Y:S01]  /*27750*/  @P5 STG.E [R4.64], R97 ;  /* 0x0000006104005986 */ /* 0x0003e2000c101908 */
[----:B--2---:R-:W-:-:S02]  /*27760*/  ISETP.LT.AND P2, PT, R10, c[0x0][0x17c], !P0 ;  /* 0x00005f000a007a0c */ /* 0x004fc40004741270 */
[C---:B------:R-:W-:Y:S02]  /*27770*/  LEA R10, P6, R13.reuse, R132, 0x2 ;  /* 0x000000840d0a7211 */ /* 0x040fe400078c10ff */
[----:B---3--:R-:W-:Y:S02]  /*27780*/  ISETP.LT.AND P1, PT, R14, c[0x0][0x17c], !P0 ;  /* 0x00005f000e007a0c */ /* 0x008fe40004721270 */
[----:B------:R-:W-:Y:S02]  /*27790*/  LEA.HI.X.SX32 R11, R13, R12, 0x2, P6 ;  /* 0x0000000c0d0b7211 */ /* 0x000fe400030f16ff */
[C---:B------:R-:W-:Y:S02]  /*277a0*/  LEA R14, P6, R15.reuse, R132, 0x2 ;  /* 0x000000840f0e7211 */ /* 0x040fe400078c10ff */
[----:B------:R-:W-:Y:S02]  /*277b0*/  IADD3 R13, R15, c[0x0][0x198], RZ ;  /* 0x000066000f0d7a10 */ /* 0x000fe40007ffe0ff */
[----:B----4-:R-:W-:-:S02]  /*277c0*/  ISETP.LT.AND P5, PT, R16, c[0x0][0x17c], !P0 ;  /* 0x00005f0010007a0c */ /* 0x010fc400047a1270 */
[----:B------:R-:W-:Y:S01]  /*277d0*/  LEA.HI.X.SX32 R15, R15, R12, 0x2, P6 ;  /* 0x0000000c0f0f7211 */ /* 0x000fe200030f16ff */
[----:B------:R-:W2:Y:S01]  /*277e0*/  LDL.LU R16, [R1+0x958] ;  /* 0x0009580001107983 */ /* 0x000ea20000300800 */
[----:B-1----:R-:W-:-:S03]  /*277f0*/  LEA R6, P6, R13, R132, 0x2 ;  /* 0x000000840d067211 */ /* 0x002fc600078c10ff */
[----:B------:R1:W-:Y:S01]  /*27800*/  @P4 STG.E [R10.64], R104 ;  /* 0x000000680a004986 */ /* 0x0003e2000c101908 */
[----:B------:R-:W-:-:S03]  /*27810*/  LEA.HI.X.SX32 R7, R13, R12, 0x2, P6 ;  /* 0x0000000c0d077211 */ /* 0x000fc600030f16ff */
[----:B------:R3:W-:Y:S01]  /*27820*/  @P3 STG.E [R14.64], R105 ;  /* 0x000000690e003986 */ /* 0x0007e2000c101908 */
[----:B------:R-:W-:-:S03]  /*27830*/  ISETP.LT.AND P3, PT, R28, c[0x0][0x17c], !P0 ;  /* 0x00005f001c007a0c */ /* 0x000fc60004761270 */
[----:B------:R-:W4:Y:S04]  /*27840*/  LDL.LU R18, [R1+0x94c] ;  /* 0x00094c0001127983 */ /* 0x000f280000300800 */
[----:B------:R1:W-:Y:S04]  /*27850*/  @P2 STG.E [R6.64], R80 ;  /* 0x0000005006002986 */ /* 0x0003e8000c101908 */
[----:B------:R-:W4:Y:S01]  /*27860*/  LDL.LU R28, [R1+0x940] ;  /* 0x00094000011c7983 */ /* 0x000f220000300800 */
[----:B------:R-:W-:-:S03]  /*27870*/  ISETP.LT.AND P2, PT, R2, c[0x0][0x17c], !P0 ;  /* 0x00005f0002007a0c */ /* 0x000fc60004741270 */
[----:B------:R-:W4:Y:S01]  /*27880*/  LDL.LU R2, [R1+0x934] ;  /* 0x0009340001027983 */ /* 0x000f220000300800 */
[----:B------:R-:W-:Y:S02]  /*27890*/  ISETP.LT.AND P4, PT, R17, c[0x0][0x17c], !P0 ;  /* 0x00005f0011007a0c */ /* 0x000fe40004781270 */
[----:B------:R-:W-:-:S04]  /*278a0*/  IADD3 R17, R13, c[0x0][0x198], RZ ;  /* 0x000066000d117a10 */ /* 0x000fc80007ffe0ff */
[C---:B------:R-:W-:Y:S02]  /*278b0*/  LEA R4, P6, R17.reuse, R132, 0x2 ;  /* 0x0000008411047211 */ /* 0x040fe400078c10ff */
[C---:B------:R-:W-:Y:S02]  /*278c0*/  IADD3 R13, R17.reuse, c[0x0][0x198], RZ ;  /* 0x00006600110d7a10 */ /* 0x040fe40007ffe0ff */
[----:B------:R-:W-:Y:S02]  /*278d0*/  LEA.HI.X.SX32 R5, R17, R12, 0x2, P6 ;  /* 0x0000000c11057211 */ /* 0x000fe400030f16ff */
[C---:B-1----:R-:W-:Y:S02]  /*278e0*/  LEA R10, P6, R13.reuse, R132, 0x2 ;  /* 0x000000840d0a7211 */ /* 0x042fe400078c10ff */
[C---:B------:R-:W-:Y:S02]  /*278f0*/  IADD3 R17, R13.reuse, c[0x0][0x198], RZ ;  /* 0x000066000d117a10 */ /* 0x040fe40007ffe0ff */
[----:B------:R-:W-:-:S02]  /*27900*/  LEA.HI.X.SX32 R11, R13, R12, 0x2, P6 ;  /* 0x0000000c0d0b7211 */ /* 0x000fc400030f16ff */
[C---:B---3--:R-:W-:Y:S02]  /*27910*/  LEA R14, P6, R17.reuse, R132, 0x2 ;  /* 0x00000084110e7211 */ /* 0x048fe400078c10ff */
[C---:B------:R-:W-:Y:S02]  /*27920*/  IADD3 R13, R17.reuse, c[0x0][0x198], RZ ;  /* 0x00006600110d7a10 */ /* 0x040fe40007ffe0ff */
[----:B------:R-:W-:Y:S02]  /*27930*/  LEA.HI.X.SX32 R15, R17, R12, 0x2, P6 ;  /* 0x0000000c110f7211 */ /* 0x000fe400030f16ff */
[C---:B------:R-:W-:Y:S02]  /*27940*/  LEA R6, P6, R13.reuse, R132, 0x2 ;  /* 0x000000840d067211 */ /* 0x040fe400078c10ff */
[C---:B------:R-:W-:Y:S01]  /*27950*/  IADD3 R17, R13.reuse, c[0x0][0x198], RZ ;  /* 0x000066000d117a10 */ /* 0x040fe20007ffe0ff */
[----:B------:R1:W-:Y:S01]  /*27960*/  @P1 STG.E [R4.64], R81 ;  /* 0x0000005104001986 */ /* 0x0003e2000c101908 */
[----:B------:R-:W-:-:S02]  /*27970*/  LEA.HI.X.SX32 R7, R13, R12, 0x2, P6 ;  /* 0x0000000c0d077211 */ /* 0x000fc400030f16ff */
[----:B------:R-:W-:Y:S01]  /*27980*/  ISETP.LT.AND P1, PT, R29, c[0x0][0x17c], !P0 ;  /* 0x00005f001d007a0c */ /* 0x000fe20004721270 */
[----:B------:R3:W-:Y:S01]  /*27990*/  @P5 STG.E [R10.64], R92 ;  /* 0x0000005c0a005986 */ /* 0x0007e2000c101908 */
[----:B------:R-:W-:Y:S02]  /*279a0*/  IADD3 R13, R17, c[0x0][0x198], RZ ;  /* 0x00006600110d7a10 */ /* 0x000fe40007ffe0ff */
[----:B------:R-:W-:Y:S01]  /*279b0*/  ISETP.LT.AND P5, PT, R19, c[0x0][0x17c], !P0 ;  /* 0x00005f0013007a0c */ /* 0x000fe200047a1270 */
[----:B------:R-:W4:Y:S01]  /*279c0*/  LDL.LU R29, [R1+0x918] ;  /* 0x00091800011d7983 */ /* 0x000f220000300800 */
[----:B-1----:R-:W-:-:S03]  /*279d0*/  LEA R4, P6, R17, R132, 0x2 ;  /* 0x0000008411047211 */ /* 0x002fc600078c10ff */
[----:B------:R1:W-:Y:S01]  /*279e0*/  @P4 STG.E [R14.64], R93 ;  /* 0x0000005d0e004986 */ /* 0x0003e2000c101908 */
[----:B------:R-:W-:-:S03]  /*279f0*/  LEA.HI.X.SX32 R5, R17, R12, 0x2, P6 ;  /* 0x0000000c11057211 */ /* 0x000fc600030f16ff */
[----:B------:R-:W4:Y:S01]  /*27a00*/  LDL.LU R19, [R1+0x90c] ;  /* 0x00090c0001137983 */ /* 0x000f220000300800 */
[----:B---3--:R-:W-:-:S04]  /*27a10*/  LEA R10, P6, R13, R132, 0x2 ;  /* 0x000000840d0a7211 */ /* 0x008fc800078c10ff */
[----:B------:R-:W-:Y:S01]  /*27a20*/  LEA.HI.X.SX32 R11, R13, R12, 0x2, P6 ;  /* 0x0000000c0d0b7211 */ /* 0x000fe200030f16ff */
[----:B------:R3:W-:Y:S04]  /*27a30*/  @P3 STG.E [R6.64], R100 ;  /* 0x0000006406003986 */ /* 0x0007e8000c101908 */
[----:B------:R1:W-:Y:S04]  /*27a40*/  @P2 STG.E [R4.64], R101 ;  /* 0x0000006504002986 */ /* 0x0003e8000c101908 */
[----:B------:R1:W-:Y:S01]  /*27a50*/  @P1 STG.E [R10.64], R108 ;  /* 0x0000006c0a001986 */ /* 0x0003e2000c101908 */
[----:B--2---:R-:W-:-:S03]  /*27a60*/  ISETP.LT.AND P4, PT, R16, c[0x0][0x17c], !P0 ;  /* 0x00005f0010007a0c */ /* 0x004fc60004781270 */
[----:B------:R-:W2:Y:S01]  /*27a70*/  LDL.LU R16, [R1+0x900] ;  /* 0x0009000001107983 */ /* 0x000ea20000300800 */
[----:B----4-:R-:W-:-:S03]  /*27a80*/  ISETP.LT.AND P3, PT, R18, c[0x0][0x17c], !P0 ;  /* 0x00005f0012007a0c */ /* 0x010fc60004761270 */
        /* <DEDUP_REMOVED lines=9> */
[C---:B---3--:R-:W-:Y:S02]  /*27b20*/  LEA R6, P6, R13.reuse, R132, 0x2 ;  /* 0x000000840d067211 */ /* 0x048fe400078c10ff */
[C---:B------:R-:W-:Y:S02]  /*27b30*/  IADD3 R17, R13.reuse, c[0x0][0x198], RZ ;  /* 0x000066000d117a10 */ /* 0x040fe40007ffe0ff */
[----:B------:R-:W-:-:S02]  /*27b40*/  LEA.HI.X.SX32 R7, R13, R12, 0x2, P6 ;  /* 0x0000000c0d077211 */ /* 0x000fc400030f16ff */
[C---:B------:R-:W-:Y:S02]  /*27b50*/  LEA R4, P6, R17.reuse, R132, 0x2 ;  /* 0x0000008411047211 */ /* 0x040fe400078c10ff */
[C---:B------:R-:W-:Y:S02]  /*27b60*/  IADD3 R13, R17.reuse, c[0x0][0x198], RZ ;  /* 0x00006600110d7a10 */ /* 0x040fe40007ffe0ff */
[----:B------:R-:W-:Y:S02]  /*27b70*/  LEA.HI.X.SX32 R5, R17, R12, 0x2, P6 ;  /* 0x0000000c11057211 */ /* 0x000fe400030f16ff */
[C---:B------:R-:W-:Y:S02]  /*27b80*/  LEA R10, P6, R13.reuse, R132, 0x2 ;  /* 0x000000840d0a7211 */ /* 0x040fe400078c10ff */
[C---:B------:R-:W-:Y:S01]  /*27b90*/  IADD3 R17, R13.reuse, c[0x0][0x198], RZ ;  /* 0x000066000d117a10 */ /* 0x040fe20007ffe0ff */
[----:B------:R1:W-:Y:S01]  /*27ba0*/  @P5 STG.E [R14.64], R109 ;  /* 0x0000006d0e005986 */ /* 0x0003e2000c101908 */
[----:B------:R-:W-:-:S02]  /*27bb0*/  LEA.HI.X.SX32 R11, R13, R12, 0x2, P6 ;  /* 0x0000000c0d0b7211 */ /* 0x000fc400030f16ff */
[----:B------:R-:W-:Y:S01]  /*27bc0*/  IADD3 R13, R17, c[0x0][0x198], RZ ;  /* 0x00006600110d7a10 */ /* 0x000fe20007ffe0ff */
[----:B------:R3:W-:Y:S01]  /*27bd0*/  @P4 STG.E [R6.64], R78 ;  /* 0x0000004e06004986 */ /* 0x0007e2000c101908 */
[----:B------:R-:W-:-:S03]  /*27be0*/  ISETP.LT.AND P5, PT, R29, c[0x0][0x17c], !P0 ;  /* 0x00005f001d007a0c */ /* 0x000fc600047a1270 */
[----:B------:R2:W-:Y:S01]  /*27bf0*/  @P3 STG.E [R4.64], R79 ;  /* 0x0000004f04003986 */ /* 0x0005e2000c101908 */
[----:B-1----:R-:W-:-:S03]  /*27c00*/  LEA R14, P6, R17, R132, 0x2 ;  /* 0x00000084110e7211 */ /* 0x002fc600078c10ff */
[----:B------:R-:W4:Y:S01]  /*27c10*/  LDL.LU R29, [R1+0x8dc] ;  /* 0x0008dc00011d7983 */ /* 0x000f220000300800 */
[----:B------:R-:W-:Y:S02]  /*27c20*/  LEA.HI.X.SX32 R15, R17, R12, 0x2, P6 ;  /* 0x0000000c110f7211 */ /* 0x000fe400030f16ff */
[----:B------:R-:W-:Y:S02]  /*27c30*/  ISETP.LT.AND P4, PT, R19, c[0x0][0x17c], !P0 ;  /* 0x00005f0013007a0c */ /* 0x000fe40004781270 */
        /* <DEDUP_REMOVED lines=28> */
[----:B------:R-:W-:Y:S01]  /*27e00*/  IADD3 R13, R17, c[0x0][0x198], RZ ;  /* 0x00006600110d7a10 */ /* 0x000fe20007ffe0ff */
[----:B------:R3:W-:Y:S04]  /*27e10*/  @P3 STG.E [R10.64], R106 ;  /* 0x0000006a0a003986 */ /* 0x0007e8000c101908 */
[----:B------:R2:W-:Y:S01]  /*27e20*/  @P2 STG.E [R14.64], R107 ;  /* 0x0000006b0e002986 */ /* 0x0005e2000c101908 */
[----:B------:R-:W-:Y:S02]  /*27e30*/  ISETP.LT.AND P4, PT, R29, c[0x0][0x17c], !P0 ;  /* 0x00005f001d007a0c */ /* 0x000fe40004781270 */
[C---:B-1----:R-:W-:Y:S01]  /*27e40*/  LEA R4, P6, R17.reuse, R132, 0x2 ;  /* 0x0000008411047211 */ /* 0x042fe200078c10ff */
[----:B------:R-:W4:Y:S03]  /*27e50*/  LDL.LU R29, [R1+0x8c4] ;  /* 0x0008c400011d7983 */ /* 0x000f260000300800 */
[----:B------:R-:W-:-:S02]  /*27e60*/  LEA.HI.X.SX32 R5, R17, R12, 0x2, P6 ;  /* 0x0000000c11057211 */ /* 0x000fc400030f16ff */
        /* <DEDUP_REMOVED lines=29> */
[C---:B------:R-:W-:Y:S01]  /*28040*/  IADD3 R13, R17.reuse, c[0x0][0x198], RZ ;  /* 0x00006600110d7a10 */ /* 0x040fe20007ffe0ff */
[----:B------:R3:W-:Y:S04]  /*28050*/  @P2 STG.E [R6.64], R102 ;  /* 0x0000006606002986 */ /* 0x0007e8000c101908 */
[----:B------:R2:W-:Y:S01]  /*28060*/  @P1 STG.E [R4.64], R103 ;  /* 0x0000006704001986 */ /* 0x0005e2000c101908 */
[----:B-1----:R-:W-:Y:S02]  /*28070*/  LEA R14, P6, R17, R132, 0x2 ;  /* 0x00000084110e7211 */ /* 0x002fe400078c10ff */
[----:B------:R-:W-:Y:S02]  /*28080*/  ISETP.LT.AND P3, PT, R29, c[0x0][0x17c], !P0 ;  /* 0x00005f001d007a0c */ /* 0x000fe40004761270 */
[----:B------:R-:W4:Y:S01]  /*28090*/  LDL.LU R29, [R1+0x8ac] ;  /* 0x0008ac00011d7983 */ /* 0x000f220000300800 */
        /* <DEDUP_REMOVED lines=33> */
[----:B-1----:R-:W-:-:S03]  /*282b0*/  LEA R4, P6, R17, R132, 0x2 ;  /* 0x0000008411047211 */ /* 0x002fc600078c10ff */
[----:B------:R-:W4:Y:S01]  /*282c0*/  LDL.LU R21, [R1+0x894] ;  /* 0x0008940001157983 */ /* 0x000f220000300800 */
[----:B------:R-:W-:Y:S02]  /*282d0*/  ISETP.LT.AND P2, PT, R29, c[0x0][0x17c], !P0 ;  /* 0x00005f001d007a0c */ /* 0x000fe40004741270 */
        /* <DEDUP_REMOVED lines=11> */
[----:B------:R-:W4:Y:S04]  /*28390*/  LDL.LU R18, [R1+0x888] ;  /* 0x0008880001127983 */ /* 0x000f280000300800 */
        /* <DEDUP_REMOVED lines=14> */
[----:B------:R-:W-:Y:S01]  /*28480*/  IADD3 R17, R13, c[0x0][0x198], RZ ;  /* 0x000066000d117a10 */ /* 0x000fe20007ffe0ff */
[----:B------:R1:W-:Y:S01]  /*28490*/  @P1 STG.E [R14.64], R117 ;  /* 0x000000750e001986 */ /* 0x0003e2000c101908 */
[----:B------:R-:W-:-:S02]  /*284a0*/  ISETP.LT.AND P3, PT, R28, c[0x0][0x17c], !P0 ;  /* 0x00005f001c007a0c */ /* 0x000fc40004761270 */
[----:B------:R-:W-:Y:S01]  /*284b0*/  LEA.HI.X.SX32 R11, R13, R12, 0x2, P6 ;  /* 0x0000000c0d0b7211 */ /* 0x000fe200030f16ff */
[----:B------:R3:W-:Y:S01]  /*284c0*/  @P5 STG.E [R6.64], R24 ;  /* 0x0000001806005986 */ /* 0x0007e2000c101908 */
[----:B------:R-:W-:-:S03]  /*284d0*/  IADD3 R13, R17, c[0x0][0x198], RZ ;  /* 0x00006600110d7a10 */ /* 0x000fc60007ffe0ff */
[----:B------:R2:W-:Y:S01]  /*284e0*/  @P4 STG.E [R4.64], R25 ;  /* 0x0000001904004986 */ /* 0x0005e2000c101908 */
[----:B------:R-:W-:Y:S02]  /*284f0*/  ISETP.LT.AND P1, PT, R21, c[0x0][0x17c], !P0 ;  /* 0x00005f0015007a0c */ /* 0x000fe40004721270 */
[C---:B-1----:R-:W-:Y:S01]  /*28500*/  LEA R14, P6, R17.reuse, R132, 0x2 ;  /* 0x00000084110e7211 */ /* 0x042fe200078c10ff */
[----:B------:R-:W4:Y:S03]  /*28510*/  LDL.LU R21, [R1+0x87c] ;  /* 0x00087c0001157983 */ /* 0x000f260000300800 */
        /* <DEDUP_REMOVED lines=32> */
[----:B------:R-:W-:Y:S01]  /*28720*/  @P3 STG.E [R14.64], R121 ;  /* 0x000000790e003986 */ /* 0x000fe2000c101908 */
        /* <DEDUP_REMOVED lines=8> */
[----:B------:R-:W-:Y:S04]  /*287b0*/  @P2 STG.E [R6.64], R22 ;  /* 0x0000001606002986 */ /* 0x000fe8000c101908 */
        /* <DEDUP_REMOVED lines=10> */
[----:B------:R-:W-:-:S03]  /*28860*/  IADD3 R17, R13, c[0x0][0x198], RZ ;  /* 0x000066000d117a10 */ /* 0x000fc60007ffe0ff */
[----:B-1----:R-:W4:Y:S01]  /*28870*/  LDL.LU R23, [R1+0x84c] ;  /* 0x00084c0001177983 */ /* 0x002f220000300800 */
[C---:B------:R-:W-:Y:S02]  /*28880*/  LEA R14, P6, R17.reuse, R132, 0x2 ;  /* 0x00000084110e7211 */ /* 0x040fe400078c10ff */
[C---:B------:R-:W-:Y:S01]  /*28890*/  IADD3 R13, R17.reuse, c[0x0][0x198], RZ ;  /* 0x00006600110d7a10 */ /* 0x040fe20007ffe0ff */
[----:B------:R-:W4:Y:S01]  /*288a0*/  LDL.LU R22, [R1+0x848] ;  /* 0x0008480001167983 */ /* 0x000f220000300800 */
[----:B------:R-:W-:Y:S02]  /*288b0*/  LEA.HI.X.SX32 R15, R17, R12, 0x2, P6 ;  /* 0x0000000c110f7211 */ /* 0x000fe400030f16ff */
[C---:B------:R-:W-:Y:S02]  /*288c0*/  LEA R6, P6, R13.reuse, R132, 0x2 ;  /* 0x000000840d067211 */ /* 0x040fe400078c10ff */
[C---:B------:R-:W-:Y:S02]  /*288d0*/  IADD3 R17, R13.reuse, c[0x0][0x198], RZ ;  /* 0x000066000d117a10 */ /* 0x040fe40007ffe0ff */
[----:B------:R-:W-:-:S02]  /*288e0*/  LEA.HI.X.SX32 R7, R13, R12, 0x2, P6 ;  /* 0x0000000c0d077211 */ /* 0x000fc400030f16ff */
[C---:B------:R-:W-:Y:S02]  /*288f0*/  LEA R4, P6, R17.reuse, R132, 0x2 ;  /* 0x0000008411047211 */ /* 0x040fe400078c10ff */
[C---:B------:R-:W-:Y:S02]  /*28900*/  IADD3 R13, R17.reuse, c[0x0][0x198], RZ ;  /* 0x00006600110d7a10 */ /* 0x040fe40007ffe0ff */
[----:B------:R-:W-:Y:S02]  /*28910*/  LEA.HI.X.SX32 R5, R17, R12, 0x2, P6 ;  /* 0x0000000c11057211 */ /* 0x000fe400030f16ff */
[C---:B---3--:R-:W-:Y:S02]  /*28920*/  LEA R10, P6, R13.reuse, R132, 0x2 ;  /* 0x000000840d0a7211 */ /* 0x048fe400078c10ff */
        /* <DEDUP_REMOVED lines=8> */
[----:B------:R-:W-:Y:S01]  /*289b0*/  LEA.HI.X.SX32 R15, R17, R12, 0x2, P6 ;  /* 0x0000000c110f7211 */ /* 0x000fe200030f16ff */
[----:B------:R1:W-:Y:S04]  /*289c0*/  @P1 STG.E [R10.64], R118 ;  /* 0x000000760a001986 */ /* 0x0003e8000c101908 */
[----:B------:R1:W-:Y:S04]  /*289d0*/  @P5 STG.E [R14.64], R119 ;  /* 0x000000770e005986 */ /* 0x0003e8000c101908 */
[----:B------:R-:W4:Y:S01]  /*289e0*/  LDL.LU R21, [R1+0x844] ;  /* 0x0008440001157983 */ /* 0x000f220000300800 */
[----:B--2---:R-:W-:-:S02]  /*289f0*/  ISETP.LT.AND P2, PT, R16, c[0x0][0x17c], !P0 ;  /* 0x00005f0010007a0c */ /* 0x004fc40004741270 */
[----:B------:R-:W-:-:S04]  /*28a00*/  LEA R16, P6, R13, R132, 0x2 ;  /* 0x000000840d107211 */ /* 0x000fc800078c10ff */
[----:B------:R-:W-:-:S05]  /*28a10*/  LEA.HI.X.SX32 R17, R13, R12, 0x2, P6 ;  /* 0x0000000c0d117211 */ /* 0x000fca00030f16ff */
[----:B------:R2:W-:Y:S01]  /*28a20*/  @P4 STG.E [R16.64], R26 ;  /* 0x0000001a10004986 */ /* 0x0005e2000c101908 */
[----:B----4-:R-:W-:-:S03]  /*28a30*/  ISETP.LT.AND P5, PT, R20, c[0x0][0x17c], !P0 ;  /* 0x00005f0014007a0c */ /* 0x010fc600047a1270 */
[----:B------:R-:W4:Y:S01]  /*28a40*/  LDL.LU R20, [R1+0x840] ;  /* 0x0008400001147983 */ /* 0x000f220000300800 */
[----:B------:R-:W-:-:S03]  /*28a50*/  ISETP.LT.AND P4, PT, R2, c[0x0][0x17c], !P0 ;  /* 0x00005f0002007a0c */ /* 0x000fc60004781270 */
[----:B------:R-:W4:Y:S01]  /*28a60*/  LDL.LU R2, [R1+0x83c] ;  /* 0x00083c0001027983 */ /* 0x000f220000300800 */
[----:B---3--:R-:W-:Y:S02]  /*28a70*/  IADD3 R7, R13, c[0x0][0x198], RZ ;  /* 0x000066000d077a10 */ /* 0x008fe40007ffe0ff */
[----:B------:R-:W-:Y:S01]  /*28a80*/  ISETP.LT.AND P1, PT, R18, c[0x0][0x17c], !P0 ;  /* 0x00005f0012007a0c */ /* 0x000fe20004721270 */
[----:B------:R-:W3:Y:S01]  /*28a90*/  LDL.LU R31, [R1+0x838] ;  /* 0x00083800011f7983 */ /* 0x000ee20000300800 */
[C---:B------:R-:W-:Y:S02]  /*28aa0*/  LEA R18, P6, R7.reuse, R132, 0x2 ;  /* 0x0000008407127211 */ /* 0x040fe400078c10ff */
[----:B------:R-:W-:Y:S01]  /*28ab0*/  IADD3 R5, R7, c[0x0][0x198], RZ ;  /* 0x0000660007057a10 */ /* 0x000fe20007ffe0ff */
[----:B------:R-:W3:Y:S01]  /*28ac0*/  LDL.LU R30, [R1+0x834] ;  /* 0x00083400011e7983 */ /* 0x000ee20000300800 */
[----:B------:R-:W-:Y:S02]  /*28ad0*/  ISETP.LT.AND P3, PT, R19, c[0x0][0x17c], !P0 ;  /* 0x00005f0013007a0c */ /* 0x000fe40004761270 */
[----:B------:R-:W-:Y:S01]  /*28ae0*/  LEA.HI.X.SX32 R19, R7, R12, 0x2, P6 ;  /* 0x0000000c07137211 */ /* 0x000fe200030f16ff */
[----:B------:R-:W3:Y:S01]  /*28af0*/  LDL.LU R29, [R1+0x830] ;  /* 0x00083000011d7983 */ /* 0x000ee20000300800 */
[----:B-1----:R-:W-:-:S02]  /*28b00*/  LEA R10, P6, R5, R132, 0x2 ;  /* 0x00000084050a7211 */ /* 0x002fc400078c10ff */
[C---:B------:R-:W-:Y:S01]  /*28b10*/  IADD3 R7, R5.reuse, c[0x0][0x198], RZ ;  /* 0x0000660005077a10 */ /* 0x040fe20007ffe0ff */
[----:B------:R-:W3:Y:S01]  /*28b20*/  LDL.LU R28, [R1+0x82c] ;  /* 0x00082c00011c7983 */ /* 0x000ee20000300800 */
[----:B------:R-:W-:Y:S02]  /*28b30*/  LEA.HI.X.SX32 R11, R5, R12, 0x2, P6 ;  /* 0x0000000c050b7211 */ /* 0x000fe400030f16ff */
[C---:B------:R-:W-:Y:S01]  /*28b40*/  LEA R14, P6, R7.reuse, R132, 0x2 ;  /* 0x00000084070e7211 */ /* 0x040fe200078c10ff */
[----:B------:R-:W3:Y:S01]  /*28b50*/  LDL.LU R39, [R1+0x828] ;  /* 0x0008280001277983 */ /* 0x000ee20000300800 */
[C---:B------:R-:W-:Y:S02]  /*28b60*/  IADD3 R13, R7.reuse, c[0x0][0x198], RZ ;  /* 0x00006600070d7a10 */ /* 0x040fe40007ffe0ff */
[----:B------:R-:W-:Y:S02]  /*28b70*/  LEA.HI.X.SX32 R15, R7, R12, 0x2, P6 ;  /* 0x0000000c070f7211 */ /* 0x000fe400030f16ff */
[C---:B------:R-:W-:Y:S01]  /*28b80*/  LEA R24, P6, R13.reuse, R132, 0x2 ;  /* 0x000000840d187211 */ /* 0x040fe200078c10ff */
[----:B------:R1:W-:Y:S01]  /*28b90*/  @P3 STG.E [R18.64], R27 ;  /* 0x0000001b12003986 */ /* 0x0003e2000c101908 */
[----:B--2---:R-:W-:-:S02]  /*28ba0*/  IADD3 R17, R13, c[0x0][0x198], RZ ;  /* 0x000066000d117a10 */ /* 0x004fc40007ffe0ff */
[----:B------:R-:W-:Y:S01]  /*28bb0*/  LEA.HI.X.SX32 R25, R13, R12, 0x2, P6 ;  /* 0x0000000c0d197211 */ /* 0x000fe200030f16ff */
[----:B------:R-:W2:Y:S01]  /*28bc0*/  LDS.128 R4, [R0] ;  /* 0x0000000000047984 */ /* 0x000ea20000000c00 */
[----:B------:R-:W-:-:S03]  /*28bd0*/  LEA R26, P6, R17, R132, 0x2 ;  /* 0x00000084111a7211 */ /* 0x000fc600078c10ff */
[----:B------:R2:W-:Y:S01]  /*28be0*/  @P2 STG.E [R10.64], R54 ;  /* 0x000000360a002986 */ /* 0x0005e2000c101908 */
[----:B-1----:R-:W-:-:S03]  /*28bf0*/  LEA.HI.X.SX32 R27, R17, R12, 0x2, P6 ;  /* 0x0000000c111b7211 */ /* 0x002fc600030f16ff */
[----:B------:R1:W-:Y:S04]  /*28c00*/  @P1 STG.E [R14.64], R55 ;  /* 0x000000370e001986 */ /* 0x0003e8000c101908 */
[----:B------:R1:W-:Y:S04]  /*28c10*/  @P5 STG.E [R24.64], R114 ;  /* 0x0000007218005986 */ /* 0x0003e8000c101908 */
[----:B------:R-:W-:Y:S01]  /*28c20*/  @P4 STG.E [R26.64], R115 ;  /* 0x000000731a004986 */ /* 0x000fe2000c101908 */
[----:B----4-:R-:W-:-:S03]  /*28c30*/  ISETP.LT.AND P4, PT, R2, c[0x0][0x17c], !P0 ;  /* 0x00005f0002007a0c */ /* 0x010fc60004781270 */
[----:B------:R-:W4:Y:S01]  /*28c40*/  LDL.LU R2, [R1+0x824] ;  /* 0x0008240001027983 */ /* 0x000f220000300800 */
[----:B------:R-:W-:-:S03]  /*28c50*/  IADD3 R13, R17, c[0x0][0x198], RZ ;  /* 0x00006600110d7a10 */ /* 0x000fc60007ffe0ff */
[----:B------:R-:W3:Y:S01]  /*28c60*/  LDS.128 R16, [R9] ;  /* 0x0000000009107984 */ /* 0x000ee20000000c00 */
[----:B------:R-:W-:Y:S02]  /*28c70*/  ISETP.LT.AND P1, PT, R21, c[0x0][0x17c], !P0 ;  /* 0x00005f0015007a0c */ /* 0x000fe40004721270 */
[C---:B--2---:R-:W-:Y:S01]  /*28c80*/  LEA R10, P6, R13.reuse, R132, 0x2 ;  /* 0x000000840d0a7211 */ /* 0x044fe200078c10ff */
[----:B------:R-:W2:Y:S01]  /*28c90*/  LDL.LU R40, [R1+0x814] ;  /* 0x0008140001287983 */ /* 0x000ea20000300800 */
[----:B------:R-:W-:Y:S02]  /*28ca0*/  IADD3 R21, R13, c[0x0][0x198], RZ ;  /* 0x000066000d157a10 */ /* 0x000fe40007ffe0ff */
[----:B------:R-:W-:Y:S01]  /*28cb0*/  ISETP.LT.AND P3, PT, R23, c[0x0][0x17c], !P0 ;  /* 0x00005f0017007a0c */ /* 0x000fe20004761270 */
[----:B------:R-:W2:Y:S01]  /*28cc0*/  LDL.LU R43, [R1+0x810] ;  /* 0x00081000012b7983 */ /* 0x000ea20000300800 */
[----:B------:R-:W-:Y:S02]  /*28cd0*/  LEA.HI.X.SX32 R11, R13, R12, 0x2, P6 ;  /* 0x0000000c0d0b7211 */ /* 0x000fe400030f16ff */
[----:B------:R-:W-:Y:S01]  /*28ce0*/  ISETP.LT.AND P2, PT, R22, c[0x0][0x17c], !P0 ;  /* 0x00005f0016007a0c */ /* 0x000fe20004741270 */
[----:B------:R-:W2:Y:S01]  /*28cf0*/  LDL.LU R42, [R1+0x80c] ;  /* 0x00080c00012a7983 */ /* 0x000ea20000300800 */
[----:B-1----:R-:W-:-:S02]  /*28d00*/  LEA R14, P6, R21, R132, 0x2 ;  /* 0x00000084150e7211 */ /* 0x002fc400078c10ff */
[C---:B------:R-:W-:Y:S01]  /*28d10*/  IADD3 R13, R21.reuse, c[0x0][0x198], RZ ;  /* 0x00006600150d7a10 */ /* 0x040fe20007ffe0ff */
[----:B------:R-:W2:Y:S01]  /*28d20*/  LDL.LU R38, [R1+0x808] ;  /* 0x0008080001267983 */ /* 0x000ea20000300800 */
[----:B------:R-:W-:Y:S02]  /*28d30*/  LEA.HI.X.SX32 R15, R21, R12, 0x2, P6 ;  /* 0x0000000c150f7211 */ /* 0x000fe400030f16ff */
[C---:B------:R-:W-:Y:S02]  /*28d40*/  LEA R32, P6, R13.reuse, R132, 0x2 ;  /* 0x000000840d207211 */ /* 0x040fe400078c10ff */
[C---:B------:R-:W-:Y:S02]  /*28d50*/  IADD3 R25, R13.reuse, c[0x0][0x198], RZ ;  /* 0x000066000d197a10 */ /* 0x040fe40007ffe0ff */
[----:B------:R-:W-:Y:S02]  /*28d60*/  LEA.HI.X.SX32 R33, R13, R12, 0x2, P6 ;  /* 0x0000000c0d217211 */ /* 0x000fe400030f16ff */
[C---:B------:R-:W-:Y:S01]  /*28d70*/  LEA R34, P6, R25.reuse, R132, 0x2 ;  /* 0x0000008419227211 */ /* 0x040fe200078c10ff */
[----:B------:R1:W-:Y:S01]  /*28d80*/  @P3 STG.E [R10.64], R122 ;  /* 0x0000007a0a003986 */ /* 0x0003e2000c101908 */
[----:B------:R-:W-:-:S02]  /*28d90*/  IADD3 R13, R25, c[0x0][0x198], RZ ;  /* 0x00006600190d7a10 */ /* 0x000fc40007ffe0ff */
[----:B------:R-:W-:Y:S01]  /*28da0*/  ISETP.LT.AND P5, PT, R20, c[0x0][0x17c], !P0 ;  /* 0x00005f0014007a0c */ /* 0x000fe200047a1270 */
[----:B------:R3:W-:Y:S01]  /*28db0*/  @P2 STG.E [R14.64], R123 ;  /* 0x0000007b0e002986 */ /* 0x0007e2000c101908 */
[----:B------:R-:W-:-:S03]  /*28dc0*/  LEA.HI.X.SX32 R35, R25, R12, 0x2, P6 ;  /* 0x0000000c19237211 */ /* 0x000fc600030f16ff */
[----:B------:R-:W-:Y:S01]  /*28dd0*/  @P1 STG.E [R32.64], R4 ;  /* 0x0000000420001986 */ /* 0x000fe2000c101908 */
[----:B---3--:R-:W-:Y:S02]  /*28de0*/  ISETP.LT.AND P1, PT, R29, c[0x0][0x17c], !P0 ;  /* 0x00005f001d007a0c */ /* 0x008fe40004721270 */
[----:B------:R-:W-:Y:S01]  /*28df0*/  ISETP.LT.AND P3, PT, R31, c[0x0][0x17c], !P0 ;  /* 0x00005f001f007a0c */ /* 0x000fe20004761270 */
[----:B------:R-:W3:Y:S01]  /*28e00*/  LDS.128 R20, [R8] ;  /* 0x0000000008147984 */ /* 0x000ee20000000c00 */
[C---:B-1----:R-:W-:Y:S02]  /*28e10*/  LEA R10, P6, R13.reuse, R132, 0x2 ;  /* 0x000000840d0a7211 */ /* 0x042fe400078c10ff */
[C---:B------:R-:W-:Y:S01]  /*28e20*/  IADD3 R29, R13.reuse, c[0x0][0x198], RZ ;  /* 0x000066000d1d7a10 */ /* 0x040fe20007ffe0ff */
[----:B------:R-:W1:Y:S01]  /*28e30*/  LDS.128 R24, [R3] ;  /* 0x0000000003187984 */ /* 0x000e620000000c00 */
[----:B------:R-:W-:Y:S02]  /*28e40*/  LEA.HI.X.SX32 R11, R13, R12, 0x2, P6 ;  /* 0x0000000c0d0b7211 */ /* 0x000fe400030f16ff */
[C---:B------:R-:W-:Y:S01]  /*28e50*/  LEA R14, P6, R29.reuse, R132, 0x2 ;  /* 0x000000841d0e7211 */ /* 0x040fe200078c10ff */
[----:B------:R-:W-:Y:S03]  /*28e60*/  @P5 STG.E [R34.64], R5 ;  /* 0x0000000522005986 */ /* 0x000fe6000c101908 */
[----:B------:R-:W-:Y:S01]  /*28e70*/  LEA.HI.X.SX32 R15, R29, R12, 0x2, P6 ;  /* 0x0000000c1d0f7211 */ /* 0x000fe200030f16ff */
[----:B------:R-:W-:Y:S01]  /*28e80*/  @P4 STG.E [R10.64], R16 ;  /* 0x000000100a004986 */ /* 0x000fe2000c101908 */
[----:B------:R-:W-:-:S02]  /*28e90*/  ISETP.LT.AND P2, PT, R30, c[0x0][0x17c], !P0 ;  /* 0x00005f001e007a0c */ /* 0x000fc40004741270 */
[----:B------:R-:W-:Y:S01]  /*28ea0*/  ISETP.LT.AND P5, PT, R28, c[0x0][0x17c], !P0 ;  /* 0x00005f001c007a0c */ /* 0x000fe200047a1270 */
[----:B------:R-:W-:Y:S01]  /*28eb0*/  @P3 STG.E [R14.64], R17 ;  /* 0x000000110e003986 */ /* 0x000fe2000c101908 */
[----:B------:R-:W-:-:S03]  /*28ec0*/  IADD3 R13, R29, c[0x0][0x198], RZ ;  /* 0x000066001d0d7a10 */ /* 0x000fc60007ffe0ff */
[----:B------:R1:W1:Y:S04]  /*28ed0*/  LDS.128 R28, [R0+0x800] ;  /* 0x00080000001c7984 */ /* 0x0002680000000c00 */
[----:B------:R-:W1:Y:S01]  /*28ee0*/  LDS.128 R32, [R9+0x800] ;  /* 0x0008000009207984 */ /* 0x000e620000000c00 */
[----:B----4-:R-:W-:-:S03]  /*28ef0*/  ISETP.LT.AND P3, PT, R2, c[0x0][0x17c], !P0 ;  /* 0x00005f0002007a0c */ /* 0x010fc60004761270 */
[----:B------:R-:W4:Y:S04]  /*28f00*/  LDS.128 R8, [R8+0x800] ;  /* 0x0008000008087984 */ /* 0x000f280000000c00 */
[----:B------:R-:W4:Y:S04]  /*28f10*/  LDL.LU R2, [R1+0x804] ;  /* 0x0008040001027983 */ /* 0x000f280000300800 */
[----:B-1----:R-:W4:Y:S01]  /*28f20*/  LDL.LU R0, [R1+0x800] ;  /* 0x0008000001007983 */ /* 0x002f220000300800 */
[----:B------:R-:W-:Y:S02]  /*28f30*/  LEA R36, P6, R13, R132, 0x2 ;  /* 0x000000840d247211 */ /* 0x000fe400078c10ff */
[----:B------:R-:W-:Y:S01]  /*28f40*/  ISETP.LT.AND P4, PT, R39, c[0x0][0x17c], !P0 ;  /* 0x00005f0027007a0c */ /* 0x000fe20004781270 */
[----:B------:R-:W4:Y:S01]  /*28f50*/  LDL.LU R44, [R1+0x7fc] ;  /* 0x0007fc00012c7983 */ /* 0x000f220000300800 */
[----:B------:R-:W-:-:S02]  /*28f60*/  IADD3 R39, R13, c[0x0][0x198], RZ ;  /* 0x000066000d277a10 */ /* 0x000fc40007ffe0ff */
[----:B------:R-:W-:Y:S02]  /*28f70*/  LEA.HI.X.SX32 R37, R13, R12, 0x2, P6 ;  /* 0x0000000c0d257211 */ /* 0x000fe400030f16ff */
[C---:B------:R-:W-:Y:S02]  /*28f80*/  LEA R4, P6, R39.reuse, R132, 0x2 ;  /* 0x0000008427047211 */ /* 0x040fe400078c10ff */
[C---:B------:R-:W-:Y:S01]  /*28f90*/  IADD3 R13, R39.reuse, c[0x0][0x198], RZ ;  /* 0x00006600270d7a10 */ /* 0x040fe20007ffe0ff */
[----:B---3--:R-:W-:Y:S01]  /*28fa0*/  @P2 STG.E [R36.64], R20 ;  /* 0x0000001424002986 */ /* 0x008fe2000c101908 */
[----:B------:R-:W-:Y:S02]  /*28fb0*/  LEA.HI.X.SX32 R5, R39, R12, 0x2, P6 ;  /* 0x0000000c27057211 */ /* 0x000fe400030f16ff */
[----:B--2---:R-:W-:Y:S02]  /*28fc0*/  ISETP.LT.AND P2, PT, R40, c[0x0][0x17c], !P0 ;  /* 0x00005f0028007a0c */ /* 0x004fe40004741270 */
[----:B------:R-:W-:-:S02]  /*28fd0*/  LEA R40, P6, R13, R132, 0x2 ;  /* 0x000000840d287211 */ /* 0x000fc400078c10ff */
[C---:B------:R-:W-:Y:S02]  /*28fe0*/  IADD3 R39, R13.reuse, c[0x0][0x198], RZ ;  /* 0x000066000d277a10 */ /* 0x040fe40007ffe0ff */
[----:B------:R-:W-:Y:S02]  /*28ff0*/  LEA.HI.X.SX32 R41, R13, R12, 0x2, P6 ;  /* 0x0000000c0d297211 */ /* 0x000fe400030f16ff */
[C---:B------:R-:W-:Y:S02]  /*29000*/  LEA R14, P6, R39.reuse, R132, 0x2 ;  /* 0x00000084270e7211 */ /* 0x040fe400078c10ff */
[C---:B------:R-:W-:Y:S01]  /*29010*/  IADD3 R13, R39.reuse, c[0x0][0x198], RZ ;  /* 0x00006600270d7a10 */ /* 0x040fe20007ffe0ff */
[----:B------:R1:W-:Y:S01]  /*29020*/  @P1 STG.E [R4.64], R21 ;  /* 0x0000001504001986 */ /* 0x0003e2000c101908 */
[----:B------:R-:W-:Y:S02]  /*29030*/  LEA.HI.X.SX32 R15, R39, R12, 0x2, P6 ;  /* 0x0000000c270f7211 */ /* 0x000fe400030f16ff */
[----:B------:R-:W-:-:S02]  /*29040*/  ISETP.LT.AND P1, PT, R43, c[0x0][0x17c], !P0 ;  /* 0x00005f002b007a0c */ /* 0x000fc40004721270 */
[C---:B------:R-:W-:Y:S02]  /*29050*/  LEA R16, P6, R13.reuse, R132, 0x2 ;  /* 0x000000840d107211 */ /* 0x040fe400078c10ff */
[C---:B------:R-:W-:Y:S02]  /*29060*/  IADD3 R43, R13.reuse, c[0x0][0x198], RZ ;  /* 0x000066000d2b7a10 */ /* 0x040fe40007ffe0ff */
[----:B------:R-:W-:Y:S02]  /*29070*/  LEA.HI.X.SX32 R17, R13, R12, 0x2, P6 ;  /* 0x0000000c0d117211 */ /* 0x000fe400030f16ff */
[C---:B-1----:R-:W-:Y:S01]  /*29080*/  LEA R4, P6, R43.reuse, R132, 0x2 ;  /* 0x000000842b047211 */ /* 0x042fe200078c10ff */
[----:B------:R1:W-:Y:S01]  /*29090*/  @P5 STG.E [R40.64], R24 ;  /* 0x0000001828005986 */ /* 0x0003e2000c101908 */
[----:B------:R-:W-:Y:S02]  /*290a0*/  ISETP.LT.AND P5, PT, R42, c[0x0][0x17c], !P0 ;  /* 0x00005f002a007a0c */ /* 0x000fe400047a1270 */
[----:B------:R-:W-:Y:S01]  /*290b0*/  LEA.HI.X.SX32 R5, R43, R12, 0x2, P6 ;  /* 0x0000000c2b057211 */ /* 0x000fe200030f16ff */
[----:B------:R-:W2:Y:S04]  /*290c0*/  LDL.LU R42, [R1+0x7f8] ;  /* 0x0007f800012a7983 */ /* 0x000ea80000300800 */
[----:B------:R3:W-:Y:S04]  /*290d0*/  @P4 STG.E [R14.64], R25 ;  /* 0x000000190e004986 */ /* 0x0007e8000c101908 */
[----:B-1----:R-:W2:Y:S04]  /*290e0*/  LDL.LU R40, [R1+0x7f4] ;  /* 0x0007f40001287983 */ /* 0x002ea80000300800 */
[----:B------:R-:W-:Y:S04]  /*290f0*/  @P3 STG.E [R16.64], R28 ;  /* 0x0000001c10003986 */ /* 0x000fe8000c101908 */
[----:B---3--:R-:W3:Y:S04]  /*29100*/  LDL.LU R25, [R1+0x7f0] ;  /* 0x0007f00001197983 */ /* 0x008ee80000300800 */
[----:B------:R1:W-:Y:S04]  /*29110*/  @P2 STG.E [R4.64], R29 ;  /* 0x0000001d04002986 */ /* 0x0003e8000c101908 */
[----:B------:R-:W2:Y:S01]  /*29120*/  LDL.LU R24, [R1+0x7ec] ;  /* 0x0007ec0001187983 */ /* 0x000ea20000300800 */
[----:B----4-:R-:W-:-:S03]  /*29130*/  ISETP.LT.AND P2, PT, R0, c[0x0][0x17c], !P0 ;  /* 0x00005f0000007a0c */ /* 0x010fc60004741270 */
[----:B------:R-:W4:Y:S01]  /*29140*/  LDL.LU R0, [R1+0x7e8] ;  /* 0x0007e80001007983 */ /* 0x000f220000300800 */
[----:B------:R-:W-:-:S03]  /*29150*/  ISETP.LT.AND P4, PT, R38, c[0x0][0x17c], !P0 ;  /* 0x00005f0026007a0c */ /* 0x000fc60004781270 */
[----:B------:R1:W3:Y:S01]  /*29160*/  LDS.128 R36, [R3+0x800] ;  /* 0x0008000003247984 */ /* 0x0002e20000000c00 */
[----:B------:R-:W-:Y:S02]  /*29170*/  IADD3 R13, R43, c[0x0][0x198], RZ ;  /* 0x000066002b0d7a10 */ /* 0x000fe40007ffe0ff */
[----:B------:R-:W-:Y:S01]  /*29180*/  ISETP.LT.AND P3, PT, R2, c[0x0][0x17c], !P0 ;  /* 0x00005f0002007a0c */ /* 0x000fe20004761270 */
[----:B-1----:R-:W4:Y:S01]  /*29190*/  LDL.LU R29, [R1+0x7e4] ;  /* 0x0007e400011d7983 */ /* 0x002f220000300800 */
[C---:B------:R-:W-:Y:S02]  /*291a0*/  LEA R20, P6, R13.reuse, R132, 0x2 ;  /* 0x000000840d147211 */ /* 0x040fe400078c10ff */
[C---:B------:R-:W-:Y:S02]  /*291b0*/  IADD3 R41, R13.reuse, c[0x0][0x198], RZ ;  /* 0x000066000d297a10 */ /* 0x040fe40007ffe0ff */
[----:B------:R-:W-:Y:S02]  /*291c0*/  LEA.HI.X.SX32 R21, R13, R12, 0x2, P6 ;  /* 0x0000000c0d157211 */ /* 0x000fe400030f16ff */
[----:B------:R-:W-:-:S02]  /*291d0*/  LEA R14, P6, R41, R132, 0x2 ;  /* 0x00000084290e7211 */ /* 0x000fc400078c10ff */
[C---:B------:R-:W-:Y:S02]  /*291e0*/  IADD3 R3, R41.reuse, c[0x0][0x198], RZ ;  /* 0x0000660029037a10 */ /* 0x040fe40007ffe0ff */
[----:B------:R-:W-:Y:S02]  /*291f0*/  LEA.HI.X.SX32 R15, R41, R12, 0x2, P6 ;  /* 0x0000000c290f7211 */ /* 0x000fe400030f16ff */
[C---:B------:R-:W-:Y:S02]  /*29200*/  LEA R2, P6, R3.reuse, R132, 0x2 ;  /* 0x0000008403027211 */ /* 0x040fe400078c10ff */
[C---:B------:R-:W-:Y:S02]  /*29210*/  IADD3 R13, R3.reuse, c[0x0][0x198], RZ ;  /* 0x00006600030d7a10 */ /* 0x040fe40007ffe0ff */
[----:B------:R-:W-:Y:S02]  /*29220*/  LEA.HI.X.SX32 R3, R3, R12, 0x2, P6 ;  /* 0x0000000c03037211 */ /* 0x000fe400030f16ff */
[----:B------:R-:W-:-:S02]  /*29230*/  LEA R4, P6, R13, R132, 0x2 ;  /* 0x000000840d047211 */ /* 0x000fc400078c10ff */
[C---:B------:R-:W-:Y:S01]  /*29240*/  IADD3 R17, R13.reuse, c[0x0][0x198], RZ ;  /* 0x000066000d117a10 */ /* 0x040fe20007ffe0ff */
[----:B------:R1:W-:Y:S01]  /*29250*/  @P1 STG.E [R20.64], R32 ;  /* 0x0000002014001986 */ /* 0x0003e2000c101908 */
[----:B------:R-:W-:Y:S02]  /*29260*/  LEA.HI.X.SX32 R5, R13, R12, 0x2, P6 ;  /* 0x0000000c0d057211 */ /* 0x000fe400030f16ff */
[C---:B------:R-:W-:Y:S02]  /*29270*/  LEA R16, P6, R17.reuse, R132, 0x2 ;  /* 0x0000008411107211 */ /* 0x040fe400078c10ff */
[----:B------:R-:W-:Y:S02]  /*29280*/  ISETP.LT.AND P1, PT, R44, c[0x0][0x17c], !P0 ;  /* 0x00005f002c007a0c */ /* 0x000fe40004721270 */
[C---:B------:R-:W-:Y:S01]  /*29290*/  IADD3 R13, R17.reuse, c[0x0][0x198], RZ ;  /* 0x00006600110d7a10 */ /* 0x040fe20007ffe0ff */
[----:B------:R1:W-:Y:S01]  /*292a0*/  @P5 STG.E [R14.64], R33 ;  /* 0x000000210e005986 */ /* 0x0003e2000c101908 */
[----:B------:R-:W-:-:S03]  /*292b0*/  LEA.HI.X.SX32 R17, R17, R12, 0x2, P6 ;  /* 0x0000000c11117211 */ /* 0x000fc600030f16ff */
[----:B------:R2:W-:Y:S04]  /*292c0*/  @P4 STG.E [R2.64], R8 ;  /* 0x0000000802004986 */ /* 0x0005e8000c101908 */
[----:B-1----:R-:W4:Y:S01]  /*292d0*/  LDL.LU R20, [R1+0x7e0] ;  /* 0x0007e00001147983 */ /* 0x002f220000300800 */
[----:B------:R-:W-:-:S03]  /*292e0*/  LEA R14, P6, R13, R132, 0x2 ;  /* 0x000000840d0e7211 */ /* 0x000fc600078c10ff */
[----:B------:R1:W-:Y:S01]  /*292f0*/  @P3 STG.E [R4.64], R9 ;  /* 0x0000000904003986 */ /* 0x0003e2000c101908 */
[----:B------:R-:W-:-:S03]  /*29300*/  LEA.HI.X.SX32 R15, R13, R12, 0x2, P6 ;  /* 0x0000000c0d0f7211 */ /* 0x000fc600030f16ff */
[----:B------:R-:W4:Y:S01]  /*29310*/  LDL.LU R28, [R1+0x7dc] ;  /* 0x0007dc00011c7983 */ /* 0x000f220000300800 */
[----:B---3--:R-:W-:-:S03]  /*29320*/  ISETP.LT.AND P3, PT, R25, c[0x0][0x17c], !P0 ;  /* 0x00005f0019007a0c */ /* 0x008fc60004761270 */
[----:B------:R-:W-:Y:S04]  /*29330*/  @P2 STG.E [R16.64], R36 ;  /* 0x0000002410002986 */ /* 0x000fe8000c101908 */
[----:B------:R-:W3:Y:S01]  /*29340*/  LDL.LU R25, [R1+0x7d8] ;  /* 0x0007d80001197983 */ /* 0x000ee20000300800 */
[----:B--2---:R-:W-:-:S03]  /*29350*/  ISETP.LT.AND P2, PT, R24, c[0x0][0x17c], !P0 ;  /* 0x00005f0018007a0c */ /* 0x004fc60004741270 */
[----:B------:R2:W-:Y:S04]  /*29360*/  @P1 STG.E [R14.64], R37 ;  /* 0x000000250e001986 */ /* 0x0005e8000c101908 */
[----:B------:R-:W3:Y:S01]  /*29370*/  LDL.LU R24, [R1+0x7d4] ;  /* 0x0007d40001187983 */ /* 0x000ee20000300800 */
[----:B----4-:R-:W-:-:S03]  /*29380*/  ISETP.LT.AND P1, PT, R0, c[0x0][0x17c], !P0 ;  /* 0x00005f0000007a0c */ /* 0x010fc60004721270 */
[----:B------:R-:W4:Y:S01]  /*29390*/  LDL.LU R0, [R1+0x7d0] ;  /* 0x0007d00001007983 */ /* 0x000f220000300800 */
[----:B------:R-:W-:-:S04]  /*293a0*/  IADD3 R21, R13, c[0x0][0x198], RZ ;  /* 0x000066000d157a10 */ /* 0x000fc80007ffe0ff */
[C---:B------:R-:W-:Y:S02]  /*293b0*/  LEA R2, P6, R21.reuse, R132, 0x2 ;  /* 0x0000008415027211 */ /* 0x040fe400078c10ff */
[C---:B------:R-:W-:Y:S02]  /*293c0*/  IADD3 R13, R21.reuse, c[0x0][0x198], RZ ;  /* 0x00006600150d7a10 */ /* 0x040fe40007ffe0ff */
[----:B------:R-:W-:Y:S02]  /*293d0*/  LEA.HI.X.SX32 R3, R21, R12, 0x2, P6 ;  /* 0x0000000c15037211 */ /* 0x000fe400030f16ff */
[C---:B-1----:R-:W-:Y:S01]  /*293e0*/  LEA R4, P6, R13.reuse, R132, 0x2 ;  /* 0x000000840d047211 */ /* 0x042fe200078c10ff */
[----:B------:R-:W3:Y:S01]  /*293f0*/  LDL.LU R21, [R1+0x7cc] ;  /* 0x0007cc0001157983 */ /* 0x000ee20000300800 */
[----:B------:R-:W-:Y:S02]  /*29400*/  ISETP.LT.AND P5, PT, R42, c[0x0][0x17c], !P0 ;  /* 0x00005f002a007a0c */ /* 0x000fe400047a1270 */
[----:B------:R-:W-:-:S02]  /*29410*/  IADD3 R9, R13, c[0x0][0x198], RZ ;  /* 0x000066000d097a10 */ /* 0x000fc40007ffe0ff */
[----:B------:R-:W-:Y:S02]  /*29420*/  LEA.HI.X.SX32 R5, R13, R12, 0x2, P6 ;  /* 0x0000000c0d057211 */ /* 0x000fe400030f16ff */
[C---:B------:R-:W-:Y:S02]  /*29430*/  LEA R8, P6, R9.reuse, R132, 0x2 ;  /* 0x0000008409087211 */ /* 0x040fe400078c10ff */
[----:B------:R-:W-:Y:S02]  /*29440*/  ISETP.LT.AND P4, PT, R40, c[0x0][0x17c], !P0 ;  /* 0x00005f0028007a0c */ /* 0x000fe40004781270 */
[C---:B------:R-:W-:Y:S02]  /*29450*/  IADD3 R13, R9.reuse, c[0x0][0x198], RZ ;  /* 0x00006600090d7a10 */ /* 0x040fe40007ffe0ff */
[----:B------:R-:W-:Y:S02]  /*29460*/  LEA.HI.X.SX32 R9, R9, R12, 0x2, P6 ;  /* 0x0000000c09097211 */ /* 0x000fe400030f16ff */
[----:B--2---:R-:W-:-:S02]  /*29470*/  LEA R14, P6, R13, R132, 0x2 ;  /* 0x000000840d0e7211 */ /* 0x004fc400078c10ff */
[C---:B------:R-:W-:Y:S01]  /*29480*/  IADD3 R17, R13.reuse, c[0x0][0x198], RZ ;  /* 0x000066000d117a10 */ /* 0x040fe20007ffe0ff */
[----:B------:R1:W-:Y:S01]  /*29490*/  @P5 STG.E [R2.64], R6 ;  /* 0x0000000602005986 */ /* 0x0003e2000c101908 */
[----:B------:R-:W-:Y:S02]  /*294a0*/  LEA.HI.X.SX32 R15, R13, R12, 0x2, P6 ;  /* 0x0000000c0d0f7211 */ /* 0x000fe400030f16ff */
[----:B------:R-:W-:Y:S02]  /*294b0*/  ISETP.LT.AND P5, PT, R29, c[0x0][0x17c], !P0 ;  /* 0x00005f001d007a0c */ /* 0x000fe400047a1270 */
[C---:B------:R-:W-:Y:S01]  /*294c0*/  IADD3 R13, R17.reuse, c[0x0][0x198], RZ ;  /* 0x00006600110d7a10 */ /* 0x040fe20007ffe0ff */
[----:B------:R2:W-:Y:S01]  /*294d0*/  @P4 STG.E [R4.64], R7 ;  /* 0x0000000704004986 */ /* 0x0005e2000c101908 */
[----:B-1----:R-:W-:-:S04]  /*294e0*/  LEA R2, P6, R17, R132, 0x2 ;  /* 0x0000008411027211 */ /* 0x002fc800078c10ff */
[----:B------:R-:W-:Y:S02]  /*294f0*/  LEA.HI.X.SX32 R3, R17, R12, 0x2, P6 ;  /* 0x0000000c11037211 */ /* 0x000fe400030f16ff */
[C---:B--2---:R-:W-:Y:S01]  /*29500*/  LEA R4, P6, R13.reuse, R132, 0x2 ;  /* 0x000000840d047211 */ /* 0x044fe200078c10ff */
[----:B------:R1:W-:Y:S03]  /*29510*/  @P3 STG.E [R8.64], R18 ;  /* 0x0000001208003986 */ /* 0x0003e6000c101908 */
[----:B------:R-:W-:Y:S01]  /*29520*/  LEA.HI.X.SX32 R5, R13, R12, 0x2, P6 ;  /* 0x0000000c0d057211 */ /* 0x000fe200030f16ff */
[----:B------:R-:W-:Y:S01]  /*29530*/  @P2 STG.E [R14.64], R19 ;  /* 0x000000130e002986 */ /* 0x000fe2000c101908 */
[----:B------:R-:W-:-:S03]  /*29540*/  ISETP.LT.AND P4, PT, R20, c[0x0][0x17c], !P0 ;  /* 0x00005f0014007a0c */ /* 0x000fc60004781270 */
[----:B------:R-:W2:Y:S04]  /*29550*/  LDL.LU R20, [R1+0x7c8] ;  /* 0x0007c80001147983 */ /* 0x000ea80000300800 */
[----:B------:R1:W-:Y:S04]  /*29560*/  @P1 STG.E [R2.64], R22 ;  /* 0x0000001602001986 */ /* 0x0003e8000c101908 */
[----:B------:R-:W2:Y:S04]  /*29570*/  LDL.LU R16, [R1+0x7c4] ;  /* 0x0007c40001107983 */ /* 0x000ea80000300800 */
[----:B------:R3:W-:Y:S04]  /*29580*/  @P5 STG.E [R4.64], R23 ;  /* 0x0000001704005986 */ /* 0x0007e8000c101908 */
[----:B-1----:R-:W2:Y:S01]  /*29590*/  LDL.LU R18, [R1+0x7c0] ;  /* 0x0007c00001127983 */ /* 0x002ea20000300800 */
[----:B----4-:R-:W-:-:S03]  /*295a0*/  ISETP.LT.AND P5, PT, R0, c[0x0][0x17c], !P0 ;  /* 0x00005f0000007a0c */ /* 0x010fc600047a1270 */
[----:B------:R-:W4:Y:S01]  /*295b0*/  LDL.LU R0, [R1+0x7bc] ;  /* 0x0007bc0001007983 */ /* 0x000f220000300800 */
[----:B------:R-:W-:-:S04]  /*295c0*/  IADD3 R7, R13, c[0x0][0x198], RZ ;  /* 0x000066000d077a10 */ /* 0x000fc80007ffe0ff */
[C---:B------:R-:W-:Y:S02]  /*295d0*/  LEA R6, P6, R7.reuse, R132, 0x2 ;  /* 0x0000008407067211 */ /* 0x040fe400078c10ff */
[C---:B------:R-:W-:Y:S02]  /*295e0*/  IADD3 R9, R7.reuse, c[0x0][0x198], RZ ;  /* 0x0000660007097a10 */ /* 0x040fe40007ffe0ff */
[----:B------:R-:W-:Y:S02]  /*295f0*/  LEA.HI.X.SX32 R7, R7, R12, 0x2, P6 ;  /* 0x0000000c07077211 */ /* 0x000fe400030f16ff */
[C---:B------:R-:W-:Y:S02]  /*29600*/  LEA R8, P6, R9.reuse, R132, 0x2 ;  /* 0x0000008409087211 */ /* 0x040fe400078c10ff */
[C---:B------:R-:W-:Y:S02]  /*29610*/  IADD3 R13, R9.reuse, c[0x0][0x198], RZ ;  /* 0x00006600090d7a10 */ /* 0x040fe40007ffe0ff */
[----:B------:R-:W-:-:S02]  /*29620*/  LEA.HI.X.SX32 R9, R9, R12, 0x2, P6 ;  /* 0x0000000c09097211 */ /* 0x000fc400030f16ff */
[----:B------:R-:W-:Y:S02]  /*29630*/  ISETP.LT.AND P3, PT, R28, c[0x0][0x17c], !P0 ;  /* 0x00005f001c007a0c */ /* 0x000fe40004761270 */
[----:B------:R-:W-:Y:S02]  /*29640*/  LEA R2, P6, R13, R132, 0x2 ;  /* 0x000000840d027211 */ /* 0x000fe400078c10ff */
[----:B---3--:R-:W-:Y:S02]  /*29650*/  ISETP.LT.AND P2, PT, R25, c[0x0][0x17c], !P0 ;  /* 0x00005f0019007a0c */ /* 0x008fe40004741270 */
[C---:B------:R-:W-:Y:S02]  /*29660*/  IADD3 R15, R13.reuse, c[0x0][0x198], RZ ;  /* 0x000066000d0f7a10 */ /* 0x040fe40007ffe0ff */
[----:B------:R-:W-:Y:S02]  /*29670*/  ISETP.LT.AND P1, PT, R24, c[0x0][0x17c], !P0 ;  /* 0x00005f0018007a0c */ /* 0x000fe40004721270 */
[----:B------:R-:W-:-:S02]  /*29680*/  LEA.HI.X.SX32 R3, R13, R12, 0x2, P6 ;  /* 0x0000000c0d037211 */ /* 0x000fc400030f16ff */
[C---:B------:R-:W-:Y:S02]  /*29690*/  IADD3 R13, R15.reuse, c[0x0][0x198], RZ ;  /* 0x000066000f0d7a10 */ /* 0x040fe40007ffe0ff */
[----:B------:R-:W-:Y:S02]  /*296a0*/  LEA R4, P6, R15, R132, 0x2 ;  /* 0x000000840f047211 */ /* 0x000fe400078c10ff */
[----:B------:R-:W-:Y:S02]  /*296b0*/  IADD3 R17, R13, c[0x0][0x198], RZ ;  /* 0x000066000d117a10 */ /* 0x000fe40007ffe0ff */
[----:B------:R-:W-:Y:S01]  /*296c0*/  LEA.HI.X.SX32 R5, R15, R12, 0x2, P6 ;  /* 0x0000000c0f057211 */ /* 0x000fe200030f16ff */
[----:B------:R-:W-:Y:S01]  /*296d0*/  @P4 STG.E [R6.64], R26 ;  /* 0x0000001a06004986 */ /* 0x000fe2000c101908 */
[----:B------:R-:W-:-:S03]  /*296e0*/  IADD3 R15, R17, c[0x0][0x198], RZ ;  /* 0x00006600110f7a10 */ /* 0x000fc60007ffe0ff */
[----:B------:R1:W-:Y:S01]  /*296f0*/  @P3 STG.E [R8.64], R27 ;  /* 0x0000001b08003986 */ /* 0x0003e2000c101908 */
[----:B------:R-:W-:-:S03]  /*29700*/  IADD3 R19, R15, c[0x0][0x198], RZ ;  /* 0x000066000f137a10 */ /* 0x000fc60007ffe0ff */
[----:B------:R3:W-:Y:S04]  /*29710*/  @P2 STG.E [R2.64], R30 ;  /* 0x0000001e02002986 */ /* 0x0007e8000c101908 */
[----:B------:R2:W-:Y:S01]  /*29720*/  @P1 STG.E [R4.64], R31 ;  /* 0x0000001f04001986 */ /* 0x0005e2000c101908 */
[-C--:B-1----:R-:W-:Y:S02]  /*29730*/  LEA R8, P1, R17, R132.reuse, 0x2 ;  /* 0x0000008411087211 */ /* 0x082fe400078210ff */
[----:B------:R-:W-:Y:S02]  /*29740*/  LEA R6, P6, R13, R132, 0x2 ;  /* 0x000000840d067211 */ /* 0x000fe400078c10ff */
[----:B------:R-:W-:Y:S02]  /*29750*/  LEA.HI.X.SX32 R9, R17, R12, 0x2, P1 ;  /* 0x0000000c11097211 */ /* 0x000fe400008f16ff */
[----:B---3--:R-:W-:-:S02]  /*29760*/  LEA R2, P1, R19, R132, 0x2 ;  /* 0x0000008413027211 */ /* 0x008fc400078210ff */
[----:B------:R-:W-:Y:S02]  /*29770*/  ISETP.LT.AND P4, PT, R21, c[0x0][0x17c], !P0 ;  /* 0x00005f0015007a0c */ /* 0x000fe40004781270 */
[----:B--2---:R-:W-:Y:S02]  /*29780*/  ISETP.LT.AND P3, PT, R20, c[0x0][0x17c], !P0 ;  /* 0x00005f0014007a0c */ /* 0x004fe40004761270 */
[----:B------:R-:W-:Y:S02]  /*29790*/  LEA.HI.X.SX32 R7, R13, R12, 0x2, P6 ;  /* 0x0000000c0d077211 */ /* 0x000fe400030f16ff */
[----:B------:R-:W-:Y:S02]  /*297a0*/  ISETP.LT.AND P2, PT, R16, c[0x0][0x17c], !P0 ;  /* 0x00005f0010007a0c */ /* 0x000fe40004741270 */
[----:B------:R-:W-:Y:S02]  /*297b0*/  LEA R14, P6, R15, R132, 0x2 ;  /* 0x000000840f0e7211 */ /* 0x000fe400078c10ff */
[----:B------:R-:W-:-:S02]  /*297c0*/  LEA.HI.X.SX32 R3, R19, R12, 0x2, P1 ;  /* 0x0000000c13037211 */ /* 0x000fc400008f16ff */
[----:B------:R-:W-:Y:S02]  /*297d0*/  IADD3 R13, R19, c[0x0][0x198], RZ ;  /* 0x00006600130d7a10 */ /* 0x000fe40007ffe0ff */
[----:B------:R-:W-:Y:S02]  /*297e0*/  ISETP.LT.AND P1, PT, R18, c[0x0][0x17c], !P0 ;  /* 0x00005f0012007a0c */ /* 0x000fe40004721270 */
[----:B------:R-:W-:Y:S02]  /*297f0*/  LEA.HI.X.SX32 R15, R15, R12, 0x2, P6 ;  /* 0x0000000c0f0f7211 */ /* 0x000fe400030f16ff */
[C---:B------:R-:W-:Y:S01]  /*29800*/  LEA R16, P6, R13.reuse, R132, 0x2 ;  /* 0x000000840d107211 */ /* 0x040fe200078c10ff */
[----:B------:R1:W-:Y:S01]  /*29810*/  @P5 STG.E [R6.64], R34 ;  /* 0x0000002206005986 */ /* 0x0003e2000c101908 */
[C---:B------:R-:W-:Y:S02]  /*29820*/  IADD3 R21, R13.reuse, c[0x0][0x198], RZ ;  /* 0x000066000d157a10 */ /* 0x040fe40007ffe0ff */
[----:B------:R-:W-:Y:S01]  /*29830*/  LEA.HI.X.SX32 R17, R13, R12, 0x2, P6 ;  /* 0x0000000c0d117211 */ /* 0x000fe200030f16ff */
[----:B------:R1:W-:Y:S01]  /*29840*/  @P4 STG.E [R8.64], R35 ;  /* 0x0000002308004986 */ /* 0x0003e2000c101908 */
[----:B------:R-:W-:-:S03]  /*29850*/  LEA R132, P6, R21, R132, 0x2 ;  /* 0x0000008415847211 */ /* 0x000fc600078c10ff */
[----:B------:R1:W-:Y:S04]  /*29860*/  @P3 STG.E [R14.64], R10 ;  /* 0x0000000a0e003986 */ /* 0x0003e8000c101908 */
[----:B------:R1:W-:Y:S01]  /*29870*/  @P2 STG.E [R2.64], R11 ;  /* 0x0000000b02002986 */ /* 0x0003e2000c101908 */
[----:B------:R-:W-:-:S03]  /*29880*/  LEA.HI.X.SX32 R133, R21, R12, 0x2, P6 ;  /* 0x0000000c15857211 */ /* 0x000fc600030f16ff */
[----:B------:R1:W-:Y:S01]  /*29890*/  @P1 STG.E [R16.64], R38 ;  /* 0x0000002610001986 */ /* 0x0003e2000c101908 */
[----:B----4-:R-:W-:-:S13]  /*298a0*/  ISETP.LT.AND P0, PT, R0, c[0x0][0x17c], !P0 ;  /* 0x00005f0000007a0c */ /* 0x010fda0004701270 */
[----:B------:R-:W-:Y:S05]  /*298b0*/  @!P0 EXIT ;  /* 0x000000000000894d */ /* 0x000fea0003800000 */
[----:B-1----:R-:W-:Y:S01]  /*298c0*/  STG.E [R132.64], R39 ;  /* 0x0000002784007986 */ /* 0x002fe2000c101908 */
[----:B------:R-:W-:Y:S05]  /*298d0*/  EXIT ;  /* 0x000000000000794d */ /* 0x000fea0003800000 */
.L_x_2:
[----:B------:R-:W-:-:S00]  /*298e0*/  BRA `(.L_x_2) ;  /* 0xfffffff000007947 */ /* 0x000fc0000383ffff */
[----:B------:R-:W-:-:S00]  /*298f0*/  NOP ;  /* 0x0000000000007918 */ /* 0x000fc00000000000 */
        /* <DEDUP_REMOVED lines=8> */
.L_x_3:


//--------------------- .nv.shared.matmul_kernel  --------------------------
	.section	.nv.shared.matmul_kernel,"aw",@nobits
	.sectionflags	@""
	.align	16
